def matmul_kernel(
    a_ptr,
    b_ptr,
    c_ptr,
    M,
    N,
    K,
    stride_am,
    stride_ak,
    stride_bk,
    stride_bn,
    stride_cm,
    stride_cn,
    BLOCK_M: tl.constexpr,
    BLOCK_N: tl.constexpr,
    BLOCK_K: tl.constexpr,
    GROUP_M: tl.constexpr,
):
    pid = tl.program_id(axis=0)
    num_pid_m = tl.cdiv(M, BLOCK_M)
    num_pid_n = tl.cdiv(N, BLOCK_N)
    num_pid_in_group = GROUP_M * num_pid_n
    group_id = pid // num_pid_in_group
    first_pid_m = group_id * GROUP_M
    group_size_m = min(num_pid_m - first_pid_m, GROUP_M)
    pid_m = first_pid_m + ((pid % num_pid_in_group) % group_size_m)
    pid_n = (pid % num_pid_in_group) // group_size_m

    offs_am = (pid_m * BLOCK_M + tl.arange(0, BLOCK_M)) % M
    offs_bn = (pid_n * BLOCK_N + tl.arange(0, BLOCK_N)) % N
    offs_k = tl.arange(0, BLOCK_K)
    a_ptrs = a_ptr + offs_am[:, None] * stride_am + offs_k[None, :] * stride_ak
    b_ptrs = b_ptr + offs_k[:, None] * stride_bk + offs_bn[None, :] * stride_bn

    acc = tl.zeros((BLOCK_M, BLOCK_N), dtype=tl.float32)
    for kk in range(0, tl.cdiv(K, BLOCK_K)):
        a = tl.load(a_ptrs, mask=offs_k[None, :] < K - kk * BLOCK_K, other=0.0)
        b = tl.load(b_ptrs, mask=offs_k[:, None] < K - kk * BLOCK_K, other=0.0)
        acc = tl.dot(a, b, acc)
        a_ptrs += BLOCK_K * stride_ak
        b_ptrs += BLOCK_K * stride_bk

    c = acc.to(c_ptr.dtype.element_ty)
    offs_cm = pid_m * BLOCK_M + tl.arange(0, BLOCK_M)
    offs_cn = pid_n * BLOCK_N + tl.arange(0, BLOCK_N)
    c_ptrs = c_ptr + offs_cm[:, None] * stride_cm + offs_cn[None, :] * stride_cn
    mask = (offs_cm[:, None] < M) & (offs_cn[None, :] < N)
    tl.store(c_ptrs, c, mask=mask)

# config = {"BLOCK_K": 128, "BLOCK_M": 256, "BLOCK_N": 256, "GROUP_M": 8, "arch": "sm_100", "dtype": "fp8e4m3", "num_ctas": 4, "num_stages": 3, "num_warps": 4}
# arch = sm_100


// ===== COMPILED SASS (sm_100a) =====

	.target	sm_100a

	.elftype	@"ET_EXEC"


//--------------------- .note.nv.tkinfo           --------------------------
	.section	.note.nv.tkinfo,"",@"SHT_NOTE"
	.sectionflags	@"SHF_NOTE_NV_TKINFO"
	.tkinfo
        /*0018*/ 	.word	0x00000081
        /*0030*/ 	.string	""
        /*0030*/ 	.string	"ptxas-blackwell"
        /*0030*/ 	.string	"Cuda compilation tools, release 12.9, V12.9.86"
        /*0030*/ 	.string	"Build cuda_12.9.r12.9/compiler.36037853_0"
        /*0030*/ 	.string	"-v  -suppress-debug-info  -lineinfo  -arch sm_100a "



//--------------------- .note.nv.cuver            --------------------------
	.section	.note.nv.cuver,"",@"SHT_NOTE"
	.sectionflags	@"SHF_NOTE_NV_CUVER"
        /*0018*/ 	.short	0x0001
        /*001a*/ 	.short	0x0064
        /*001c*/ 	.short	0x0001
        /*001e*/ 	.short	0x0000
        /*0020*/ 	.short	0x0001
        /*0022*/ 	.short	0x0000


//--------------------- .nv.info                  --------------------------
	.section	.nv.info,"",@"SHT_CUDA_INFO"
	.align	4


	//----- nvinfo : EIATTR_REGCOUNT
	.align		4
        /*0000*/ 	.byte	0x04, 0x2f
        /*0002*/ 	.short	(.L_4 - .L_3)
	.align		4
.L_3:
        /*0004*/ 	.word	index@(matmul_kernel)
        /*0008*/ 	.word	0x000000a8


	//----- nvinfo : EIATTR_FRAME_SIZE
	.align		4
.L_4:
        /*000c*/ 	.byte	0x04, 0x11
        /*000e*/ 	.short	(.L_6 - .L_5)
	.align		4
.L_5:
        /*0010*/ 	.word	index@($__internal_2_$__cuda_sm10x_tcgen05_guardrail_trap_unallocated_columns_being_dealloced)
        /*0014*/ 	.word	0x00000c60


	//----- nvinfo : EIATTR_FRAME_SIZE
	.align		4
.L_6:
        /*0018*/ 	.byte	0x04, 0x11
        /*001a*/ 	.short	(.L_8 - .L_7)
	.align		4
.L_7:
        /*001c*/ 	.word	index@($__internal_1_$__cuda_sm10x_tcgen05_guardrail_trap_phase_invalid_during_alloc)
        /*0020*/ 	.word	0x00000c60


	//----- nvinfo : EIATTR_FRAME_SIZE
	.align		4
.L_8:
        /*0024*/ 	.byte	0x04, 0x11
        /*0026*/ 	.short	(.L_10 - .L_9)
	.align		4
.L_9:
        /*0028*/ 	.word	index@($__internal_0_$__cuda_sm10x_tcgen05_guardrail_trap_col_being_dealloced_not_returned_by_alloc)
        /*002c*/ 	.word	0x00000c60


	//----- nvinfo : EIATTR_FRAME_SIZE
	.align		4
.L_10:
        /*0030*/ 	.byte	0x04, 0x11
        /*0032*/ 	.short	(.L_12 - .L_11)
	.align		4
.L_11:
        /*0034*/ 	.word	index@(matmul_kernel)
        /*0038*/ 	.word	0x00000c60


	//----- nvinfo : EIATTR_MIN_STACK_SIZE
	.align		4
.L_12:
        /*003c*/ 	.byte	0x04, 0x12
        /*003e*/ 	.short	(.L_14 - .L_13)
	.align		4
.L_13:
        /*0040*/ 	.word	index@(matmul_kernel)
        /*0044*/ 	.word	0x00000c60
.L_14:


//--------------------- .nv.info.matmul_kernel    --------------------------
	.section	.nv.info.matmul_kernel,"",@"SHT_CUDA_INFO"
	.sectionflags	@""
	.align	4


	//----- nvinfo : EIATTR_CUDA_API_VERSION
	.align		4
        /*0000*/ 	.byte	0x04, 0x37
        /*0002*/ 	.short	(.L_16 - .L_15)
.L_15:
        /*0004*/ 	.word	0x00000081


	//----- nvinfo : EIATTR_KPARAM_INFO
	.align		4
.L_16:
        /*0008*/ 	.byte	0x04, 0x17
        /*000a*/ 	.short	(.L_18 - .L_17)
.L_17:
        /*000c*/ 	.word	0x00000000
        /*0010*/ 	.short	0x000d
        /*0012*/ 	.short	0x0048
        /*0014*/ 	.byte	0x00, 0xf4, 0x21, 0x00


	//----- nvinfo : EIATTR_KPARAM_INFO
	.align		4
.L_18:
        /*0018*/ 	.byte	0x04, 0x17
        /*001a*/ 	.short	(.L_20 - .L_19)
.L_19:
        /*001c*/ 	.word	0x00000000
        /*0020*/ 	.short	0x000c
        /*0022*/ 	.short	0x0040
        /*0024*/ 	.byte	0x00, 0xf4, 0x21, 0x00


	//----- nvinfo : EIATTR_KPARAM_INFO
	.align		4
.L_20:
        /*0028*/ 	.byte	0x04, 0x17
        /*002a*/ 	.short	(.L_22 - .L_21)
.L_21:
        /*002c*/ 	.word	0x00000000
        /*0030*/ 	.short	0x000b
        /*0032*/ 	.short	0x0038
        /*0034*/ 	.byte	0x00, 0xf0, 0x11, 0x00


	//----- nvinfo : EIATTR_KPARAM_INFO
	.align		4
.L_22:
        /*0038*/ 	.byte	0x04, 0x17
        /*003a*/ 	.short	(.L_24 - .L_23)
.L_23:
        /*003c*/ 	.word	0x00000000
        /*0040*/ 	.short	0x000a
        /*0042*/ 	.short	0x0034
        /*0044*/ 	.byte	0x00, 0xf0, 0x11, 0x00


	//----- nvinfo : EIATTR_KPARAM_INFO
	.align		4
.L_24:
        /*0048*/ 	.byte	0x04, 0x17
        /*004a*/ 	.short	(.L_26 - .L_25)
.L_25:
        /*004c*/ 	.word	0x00000000
        /*0050*/ 	.short	0x0009
        /*0052*/ 	.short	0x0030
        /*0054*/ 	.byte	0x00, 0xf0, 0x11, 0x00


	//----- nvinfo : EIATTR_KPARAM_INFO
	.align		4
.L_26:
        /*0058*/ 	.byte	0x04, 0x17
        /*005a*/ 	.short	(.L_28 - .L_27)
.L_27:
        /*005c*/ 	.word	0x00000000
        /*0060*/ 	.short	0x0008
        /*0062*/ 	.short	0x002c
        /*0064*/ 	.byte	0x00, 0xf0, 0x11, 0x00


	//----- nvinfo : EIATTR_KPARAM_INFO
	.align		4
.L_28:
        /*0068*/ 	.byte	0x04, 0x17
        /*006a*/ 	.short	(.L_30 - .L_29)
.L_29:
        /*006c*/ 	.word	0x00000000
        /*0070*/ 	.short	0x0007
        /*0072*/ 	.short	0x0028
        /*0074*/ 	.byte	0x00, 0xf0, 0x11, 0x00


	//----- nvinfo : EIATTR_KPARAM_INFO
	.align		4
.L_30:
        /*0078*/ 	.byte	0x04, 0x17
        /*007a*/ 	.short	(.L_32 - .L_31)
.L_31:
        /*007c*/ 	.word	0x00000000
        /*0080*/ 	.short	0x0006
        /*0082*/ 	.short	0x0024
        /*0084*/ 	.byte	0x00, 0xf0, 0x11, 0x00


	//----- nvinfo : EIATTR_KPARAM_INFO
	.align		4
.L_32:
        /*0088*/ 	.byte	0x04, 0x17
        /*008a*/ 	.short	(.L_34 - .L_33)
.L_33:
        /*008c*/ 	.word	0x00000000
        /*0090*/ 	.short	0x0005
        /*0092*/ 	.short	0x0020
        /*0094*/ 	.byte	0x00, 0xf0, 0x11, 0x00


	//----- nvinfo : EIATTR_KPARAM_INFO
	.align		4
.L_34:
        /*0098*/ 	.byte	0x04, 0x17
        /*009a*/ 	.short	(.L_36 - .L_35)
.L_35:
        /*009c*/ 	.word	0x00000000
        /*00a0*/ 	.short	0x0004
        /*00a2*/ 	.short	0x001c
        /*00a4*/ 	.byte	0x00, 0xf0, 0x11, 0x00


	//----- nvinfo : EIATTR_KPARAM_INFO
	.align		4
.L_36:
        /*00a8*/ 	.byte	0x04, 0x17
        /*00aa*/ 	.short	(.L_38 - .L_37)
.L_37:
        /*00ac*/ 	.word	0x00000000
        /*00b0*/ 	.short	0x0003
        /*00b2*/ 	.short	0x0018
        /*00b4*/ 	.byte	0x00, 0xf0, 0x11, 0x00


	//----- nvinfo : EIATTR_KPARAM_INFO
	.align		4
.L_38:
        /*00b8*/ 	.byte	0x04, 0x17
        /*00ba*/ 	.short	(.L_40 - .L_39)
.L_39:
        /*00bc*/ 	.word	0x00000000
        /*00c0*/ 	.short	0x0002
        /*00c2*/ 	.short	0x0010
        /*00c4*/ 	.byte	0x00, 0xf4, 0x21, 0x00


	//----- nvinfo : EIATTR_KPARAM_INFO
	.align		4
.L_40:
        /*00c8*/ 	.byte	0x04, 0x17
        /*00ca*/ 	.short	(.L_42 - .L_41)
.L_41:
        /*00cc*/ 	.word	0x00000000
        /*00d0*/ 	.short	0x0001
        /*00d2*/ 	.short	0x0008
        /*00d4*/ 	.byte	0x00, 0xf4, 0x21, 0x00


	//----- nvinfo : EIATTR_KPARAM_INFO
	.align		4
.L_42:
        /*00d8*/ 	.byte	0x04, 0x17
        /*00da*/ 	.short	(.L_44 - .L_43)
.L_43:
        /*00dc*/ 	.word	0x00000000
        /*00e0*/ 	.short	0x0000
        /*00e2*/ 	.short	0x0000
        /*00e4*/ 	.byte	0x00, 0xf4, 0x21, 0x00


	//----- nvinfo : EIATTR_EXPLICIT_CLUSTER
	.align		4
.L_44:
        /*00e8*/ 	.byte	0x01, 0x3e
	.zero		2


	//----- nvinfo : EIATTR_CTA_PER_CLUSTER
	.align		4
        /*00ec*/ 	.byte	0x04, 0x3d
        /*00ee*/ 	.short	(.L_46 - .L_45)
.L_45:
        /*00f0*/ 	.word	0x00000004
        /*00f4*/ 	.word	0x00000001
        /*00f8*/ 	.word	0x00000001


	//----- nvinfo : EIATTR_AT_ENTRY_FRAGMENTS
	.align		4
.L_46:
        /*00fc*/ 	.byte	0x04, 0x4f
        /*00fe*/ 	.short	(.L_48 - .L_47)


	//   ....[0]....
.L_47:
        /*0100*/ 	.word	0x00000004


	//----- nvinfo : EIATTR_RESERVED_SMEM_USED
	.align		4
.L_48:
        /*0104*/ 	.byte	0x01, 0x41
	.zero		2


	//----- nvinfo : EIATTR_SPARSE_MMA_MASK
	.align		4
        /*0108*/ 	.byte	0x03, 0x50
        /*010a*/ 	.short	0x0000


	//----- nvinfo : EIATTR_TCGEN05_1CTA_USED
	.align		4
        /*010c*/ 	.byte	0x01, 0x51
	.zero		2


	//----- nvinfo : EIATTR_MAXREG_COUNT
	.align		4
        /*0110*/ 	.byte	0x03, 0x1b
        /*0112*/ 	.short	0x00ff


	//----- nvinfo : EIATTR_NUM_BARRIERS
	.align		4
        /*0114*/ 	.byte	0x02, 0x4c
        /*0116*/ 	.byte	0x01
	.zero		1


	//----- nvinfo : EIATTR_ANNOTATIONS
	.align		4
        /*0118*/ 	.byte	0x04, 0x55
        /*011a*/ 	.short	(.L_50 - .L_49)


	//   ....[0]....
.L_49:
        /*011c*/ 	.word	0x00000001
        /*0120*/ 	.byte	0x20, 0x0a, 0x00, 0x00, 0x01, 0x00, 0x00, 0x00, 0x70, 0x0b, 0x00, 0x00, 0x01, 0x00, 0x00, 0x00
        /* <DEDUP_REMOVED lines=1179> */
        /*4ae0*/ 	.byte	0x60, 0x58, 0x02, 0x00, 0x01, 0x00, 0x00, 0x00, 0x90, 0x58, 0x02, 0x00


	//----- nvinfo : EIATTR_INT_WARP_WIDE_INSTR_OFFSETS
	.align		4
.L_50:
        /*4aec*/ 	.byte	0x04, 0x31
        /*4aee*/ 	.short	(.L_52 - .L_51)


	//   ....[0]....
.L_51:
        /*4af0*/ 	.word	0x00002430


	//   ....[1]....
        /*4af4*/ 	.word	0x00002460


	//   ....[2]....
        /*4af8*/ 	.word	0x0000ed10


	//   ....[3]....
        /*4afc*/ 	.word	0x00025ed0


	//   ....[4]....
        /*4b00*/ 	.word	0x00025f20


	//----- nvinfo : EIATTR_COOP_GROUP_MASK_REGIDS
	.align		4
.L_52:
        /*4b04*/ 	.byte	0x04, 0x29
        /*4b06*/ 	.short	(.L_54 - .L_53)


	//   ....[0]....
.L_53:
        /*4b08*/ 	.word	0xffffffff


	//   ....[1]....
        /*4b0c*/ 	.word	0xffffffff


	//   ....[2]....
        /*4b10*/ 	.word	0xffffffff


	//   ....[3]....
        /*4b14*/ 	.word	0xffffffff


	//----- nvinfo : EIATTR_COOP_GROUP_INSTR_OFFSETS
	.align		4
.L_54:
        /*4b18*/ 	.byte	0x04, 0x28
        /*4b1a*/ 	.short	(.L_56 - .L_55)


	//   ....[0]....
.L_55:
        /*4b1c*/ 	.word	0x00000070


	//   ....[1]....
        /*4b20*/ 	.word	0x00000330


	//   ....[2]....
        /*4b24*/ 	.word	0x00025d60


	//   ....[3]....
        /*4b28*/ 	.word	0x00025fd0


	//----- nvinfo : EIATTR_VRC_CTA_INIT_COUNT
	.align		4
.L_56:
        /*4b2c*/ 	.byte	0x02, 0x4a
        /*4b2e*/ 	.byte	0x80
	.zero		1


	//----- nvinfo : EIATTR_MBARRIER_INSTR_OFFSETS
	.align		4
        /*4b30*/ 	.byte	0x04, 0x39
        /*4b32*/ 	.short	(.L_58 - .L_57)


	//   ....[0]....
.L_57:
        /*4b34*/ 	.word	0x00002650
        /*4b38*/ 	.word	0x000000ff
        /*4b3c*/ 	.word	0x00000000
        /*4b40*/ 	.short	0x0100
        /*4b42*/ 	.byte	0x06
	.zero		1


	//   ....[1]....
        /*4b44*/ 	.word	0x0000ed50
        /*4b48*/ 	.word	0x000000ff
        /*4b4c*/ 	.word	0x00010008
        /*4b50*/ 	.short	0x0100
        /*4b52*/ 	.byte	0x09
	.zero		1


	//   ....[2]....
        /*4b54*/ 	.word	0x00015dc0
        /*4b58*/ 	.word	0x000000ff
        /*4b5c*/ 	.word	0x00000000
        /*4b60*/ 	.short	0x010a
        /*4b62*/ 	.byte	0x06
	.zero		1


	//   ....[3]....
        /*4b64*/ 	.word	0x00021800
        /*4b68*/ 	.word	0x000000ff
        /*4b6c*/ 	.word	0x00000000
        /*4b70*/ 	.short	0x010a
        /*4b72*/ 	.byte	0x06
	.zero		1


	//   ....[4]....
        /*4b74*/ 	.word	0x00021980
        /*4b78*/ 	.word	0x000000ff
        /*4b7c*/ 	.word	0x00010000
        /*4b80*/ 	.short	0x0108
        /*4b82*/ 	.byte	0x09
	.zero		1


	//   ....[5]....
        /*4b84*/ 	.word	0x000219b0
        /*4b88*/ 	.word	0x000000ff
        /*4b8c*/ 	.word	0x00010008
        /*4b90*/ 	.short	0x0108
        /*4b92*/ 	.byte	0x09
	.zero		1


	//   ....[6]....
        /*4b94*/ 	.word	0x00025ff0
        /*4b98*/ 	.word	0x000000ff
        /*4b9c*/ 	.word	0x00000000
        /*4ba0*/ 	.short	0x010a
        /*4ba2*/ 	.byte	0x06
	.zero		1


	//   ....[7]....
        /*4ba4*/ 	.word	0x00026020
        /*4ba8*/ 	.word	0x000000ff
        /*4bac*/ 	.word	0x00000000
        /*4bb0*/ 	.short	0x010a
        /*4bb2*/ 	.byte	0x06
	.zero		1


	//----- nvinfo : EIATTR_NUM_MBARRIERS
	.align		4
.L_58:
        /*4bb4*/ 	.byte	0x03, 0x38
        /*4bb6*/ 	.short	0x0002


	//----- nvinfo : EIATTR_EXIT_INSTR_OFFSETS
	.align		4
        /*4bb8*/ 	.byte	0x04, 0x1c
        /*4bba*/ 	.short	(.L_60 - .L_59)


	//   ....[0]....
.L_59:
        /*4bbc*/ 	.word	0x00025fe0


	//----- nvinfo : EIATTR_REQNTID
	.align		4
.L_60:
        /*4bc0*/ 	.byte	0x04, 0x10
        /*4bc2*/ 	.short	(.L_62 - .L_61)
.L_61:
        /*4bc4*/ 	.word	0x00000080
        /*4bc8*/ 	.word	0x00000001
        /*4bcc*/ 	.word	0x00000001


	//----- nvinfo : EIATTR_CRS_STACK_SIZE
	.align		4
.L_62:
        /*4bd0*/ 	.byte	0x04, 0x1e
        /*4bd2*/ 	.short	(.L_64 - .L_63)
.L_63:
        /*4bd4*/ 	.word	0x00000000


	//----- nvinfo : EIATTR_CBANK_PARAM_SIZE
	.align		4
.L_64:
        /*4bd8*/ 	.byte	0x03, 0x19
        /*4bda*/ 	.short	0x0050


	//----- nvinfo : EIATTR_PARAM_CBANK
	.align		4
        /*4bdc*/ 	.byte	0x04, 0x0a
        /*4bde*/ 	.short	(.L_66 - .L_65)
	.align		4
.L_65:
        /*4be0*/ 	.word	index@(.nv.constant0.matmul_kernel)
        /*4be4*/ 	.short	0x0380
        /*4be6*/ 	.short	0x0050


	//----- nvinfo : EIATTR_SW_WAR
	.align		4
.L_66:
        /*4be8*/ 	.byte	0x04, 0x36
        /*4bea*/ 	.short	(.L_68 - .L_67)
.L_67:
        /*4bec*/ 	.word	0x00000008
.L_68:


//--------------------- .nv.compat                --------------------------
	.section	.nv.compat,"",@"SHT_CUDA_COMPAT_INFO"
	.align	4
        /*0000*/ 	.byte	0x02, 0x02, 0x02, 0x00, 0x02, 0x05, 0x05, 0x00, 0x02, 0x03, 0x00, 0x00, 0x02, 0x06, 0x01, 0x00


//--------------------- .nv.callgraph             --------------------------
	.section	.nv.callgraph,"",@"SHT_CUDA_CALLGRAPH"
	.align	4
	.sectionentsize	8
	.align		4
        /*0000*/ 	.word	0x00000000
	.align		4
        /*0004*/ 	.word	0xffffffff
	.align		4
        /*0008*/ 	.word	0x00000000
	.align		4
        /*000c*/ 	.word	0xfffffffe
	.align		4
        /*0010*/ 	.word	0x00000000
	.align		4
        /*0014*/ 	.word	0xfffffffd
	.align		4
        /*0018*/ 	.word	0x00000000
	.align		4
        /*001c*/ 	.word	0xfffffffc


//--------------------- .text.matmul_kernel       --------------------------
	.section	.text.matmul_kernel,"ax",@progbits
	.align	128
        .global         matmul_kernel
        .type           matmul_kernel,@function
        .size           matmul_kernel,(.L_x_20 - matmul_kernel)
        .other          matmul_kernel,@"STO_CUDA_ENTRY STV_DEFAULT"
matmul_kernel:
.text.matmul_kernel:
[----:B------:R-:W0:Y:S01]  /*0000*/  LDC R1, c[0x0][0x37c] ;  /* 0x0000df00ff017b82 */ /* 0x000e220000000800 */
[----:B------:R-:W1:Y:S01]  /*0010*/  S2R R2, SR_TID.X ;  /* 0x0000000000027919 */ /* 0x000e620000002100 */
[----:B0-----:R-:W-:Y:S01]  /*0020*/  VIADD R1, R1, 0xfffff3a0 ;  /* 0xfffff3a001017836 */ /* 0x001fe20000000000 */
[----:B-1----:R-:W-:-:S13]  /*0030*/  ISETP.GE.U32.AND P0, PT, R2, 0x20, PT ;  /* 0x000000200200780c */ /* 0x002fda0003f06070 */
[----:B------:R-:W-:Y:S02]  /*0040*/  VOTEU.ANY UP0, P0 ;  /* 0x0000000000ff7886 */ /* 0x000fe40000000100 */
[----:B------:R-:W-:Y:S05]  /*0050*/  BRA.U UP0, `(.L_x_0) ;  /* 0x0000000100b87547 */ /* 0x000fea000b800000 */
[----:B------:R-:W0:Y:S01]  /*0060*/  S2UR UR6, SR_CgaCtaId ;  /* 0x00000000000679c3 */ /* 0x000e220000008800 */
[----:B------:R-:W-:Y:S01]  /*0070*/  NOP ;  /* 0x0000000000007918 */ /* 0x000fe20000000000 */
[----:B------:R-:W-:Y:S02]  /*0080*/  UMOV UR4, 0x40 ;  /* 0x0000004000047882 */ /* 0x000fe40000000000 */
[----:B0-----:R-:W-:-:S09]  /*0090*/  ULEA UR4, UR6, UR4, 0x18 ;  /* 0x0000000406047291 */ /* 0x001fd2000f8ec0ff */
[----:B------:R-:W0:Y:S01]  /*00a0*/  LDS.U8 R0, [UR4] ;  /* 0x00000004ff007984 */ /* 0x000e220008000000 */
[----:B------:R-:W-:Y:S02]  /*00b0*/  UMOV UR4, 0x400 ;  /* 0x0000040000047882 */ /* 0x000fe40000000000 */
[----:B------:R-:W-:Y:S01]  /*00c0*/  ULEA UR4, UR6, UR4, 0x18 ;  /* 0x0000000406047291 */ /* 0x000fe2000f8ec0ff */
[----:B0-----:R-:W-:-:S13]  /*00d0*/  ISETP.NE.AND P0, PT, R0, RZ, PT ;  /* 0x000000ff0000720c */ /* 0x001fda0003f05270 */
[----:B------:R-:W-:Y:S05]  /*00e0*/  @P0 BRA `(.L_x_1) ;  /* 0x00000000007c0947 */ /* 0x000fea0003800000 */
[----:B------:R-:W-:-:S13]  /*00f0*/  ELECT P0, URZ, PT ;  /* 0x0000000000ff782f */ /* 0x000fda0003800000 */
[----:B------:R-:W-:Y:S05]  /*0100*/  @!P0 BRA `(.L_x_2) ;  /* 0x0000000000848947 */ /* 0x000fea0003800000 */
[----:B------:R-:W-:Y:S01]  /*0110*/  UMOV UR5, 0x4 ;  /* 0x0000000400057882 */ /* 0x000fe20000000000 */
[----:B------:R-:W-:Y:S02]  /*0120*/  IMAD.MOV.U32 R5, RZ, RZ, 0x1 ;  /* 0x00000001ff057424 */ /* 0x000fe400078e00ff */
[----:B------:R-:W-:Y:S02]  /*0130*/  IMAD.MOV.U32 R3, RZ, RZ, 0xf ;  /* 0x0000000fff037424 */ /* 0x000fe400078e00ff */
[----:B------:R-:W-:Y:S04]  /*0140*/  DEPBAR.LE SB0, 0x36 ;  /* 0x00008d800000791a */ /* 0x000fe80000000000 */
[----:B------:R-:W0:Y:S02]  /*0150*/  UTCATOMSWS.FIND_AND_SET.ALIGN UP1, UR5, UR5 ;  /* 0x00000005000575e3 */ /* 0x000e240008020800 */
[----:B0-----:R-:W-:-:S04]  /*0160*/  PLOP3.LUT P0, PT, PT, PT, UP1, 0x80, 0x8 ;  /* 0x000000000008781c */ /* 0x001fc80003f0f018 */
[----:B------:R-:W-:-:S04]  /*0170*/  SEL R0, RZ, 0xffffffff, !P0 ;  /* 0xffffffffff007807 */ /* 0x000fc80004000000 */
[----:B------:R-:W-:Y:S01]  /*0180*/  ISETP.NE.AND P0, PT, R0, RZ, PT ;  /* 0x000000ff0000720c */ /* 0x000fe20003f05270 */
[----:B------:R-:W-:-:S12]  /*0190*/  IMAD.U32 R0, RZ, RZ, UR5 ;  /* 0x00000005ff007e24 */ /* 0x000fd8000f8e00ff */
[----:B------:R-:W-:Y:S05]  /*01a0*/  @P0 BRA `(.L_x_3) ;  /* 0x0000000000240947 */ /* 0x000fea0003800000 */
.L_x_4:
[----:B------:R-:W-:Y:S05]  /*01b0*/  NANOSLEEP 0x64 ;  /* 0x000000640000795d */ /* 0x000fea0003800000 */
[----:B------:R-:W-:-:S05]  /*01c0*/  UMOV UR5, 0x4 ;  /* 0x0000000400057882 */ /* 0x000fca0000000000 */
[----:B------:R-:W-:Y:S04]  /*01d0*/  DEPBAR.LE SB0, 0x36 ;  /* 0x00008d800000791a */ /* 0x000fe80000000000 */
[----:B------:R-:W0:Y:S02]  /*01e0*/  UTCATOMSWS.FIND_AND_SET.ALIGN UP1, UR5, UR5 ;  /* 0x00000005000575e3 */ /* 0x000e240008020800 */
[----:B0-----:R-:W-:-:S04]  /*01f0*/  PLOP3.LUT P0, PT, PT, PT, UP1, 0x80, 0x8 ;  /* 0x000000000008781c */ /* 0x001fc80003f0f018 */
[----:B------:R-:W-:-:S04]  /*0200*/  SEL R0, RZ, 0xffffffff, !P0 ;  /* 0xffffffffff007807 */ /* 0x000fc80004000000 */
[----:B------:R-:W-:Y:S01]  /*0210*/  ISETP.NE.AND P0, PT, R0, RZ, PT ;  /* 0x000000ff0000720c */ /* 0x000fe20003f05270 */
[----:B------:R-:W-:-:S12]  /*0220*/  IMAD.U32 R0, RZ, RZ, UR5 ;  /* 0x00000005ff007e24 */ /* 0x000fd8000f8e00ff */
[----:B------:R-:W-:Y:S05]  /*0230*/  @!P0 BRA `(.L_x_4) ;  /* 0xfffffffc00dc8947 */ /* 0x000fea000383ffff */
.L_x_3:
[C---:B------:R-:W-:Y:S01]  /*0240*/  VIADD R4, R0.reuse, 0x10 ;  /* 0x0000001000047836 */ /* 0x040fe20000000000 */
[----:B------:R-:W-:Y:S01]  /*0250*/  UMOV UR5, 0x50 ;  /* 0x0000005000057882 */ /* 0x000fe20000000000 */
[----:B------:R-:W-:Y:S01]  /*0260*/  SHF.L.U32 R3, R3, R0, RZ ;  /* 0x0000000003037219 */ /* 0x000fe200000006ff */
[----:B------:R-:W-:Y:S01]  /*0270*/  ULEA UR5, UR6, UR5, 0x18 ;  /* 0x0000000506057291 */ /* 0x000fe2000f8ec0ff */
[----:B------:R-:W-:Y:S01]  /*0280*/  IMAD.SHL.U32 R0, R0, 0x20, RZ ;  /* 0x0000002000007824 */ /* 0x000fe200078e00ff */
[----:B------:R-:W-:-:S04]  /*0290*/  SHF.L.U32 R4, R5, R4, RZ ;  /* 0x0000000405047219 */ /* 0x000fc800000006ff */
[----:B------:R-:W-:-:S05]  /*02a0*/  LOP3.LUT R3, R4, R3, RZ, 0xfc, !PT ;  /* 0x0000000304037212 */ /* 0x000fca00078efcff */
[----:B------:R0:W-:Y:S04]  /*02b0*/  ATOMS.OR RZ, [UR5], R3 ;  /* 0x00000003ffff798c */ /* 0x0001e8000b000005 */
[----:B------:R0:W-:Y:S01]  /*02c0*/  STS [UR4], R0 ;  /* 0x00000000ff007988 */ /* 0x0001e20008000804 */
[----:B------:R-:W-:Y:S05]  /*02d0*/  BRA `(.L_x_2) ;  /* 0x0000000000107947 */ /* 0x000fea0003800000 */
.L_x_1:
[----:B------:R-:W-:Y:S01]  /*02e0*/  IMAD.MOV.U32 R0, RZ, RZ, -0x1 ;  /* 0xffffffffff007424 */ /* 0x000fe200078e00ff */
[----:B------:R-:W-:-:S04]  /*02f0*/  MOV R4, 0x320 ;  /* 0x0000032000047802 */ /* 0x000fc80000000f00 */
[----:B------:R0:W-:Y:S03]  /*0300*/  STS [UR4], R0 ;  /* 0x00000000ff007988 */ /* 0x0001e60008000804 */
[----:B0-----:R-:W-:Y:S05]  /*0310*/  CALL.REL.NOINC `($__internal_1_$__cuda_sm10x_tcgen05_guardrail_trap_phase_invalid_during_alloc) ;  /* 0x0000025c00587944 */ /* 0x001fea0003c00000 */
.L_x_2:
[----:B------:R-:W-:Y:S05]  /*0320*/  WARPSYNC.ALL ;  /* 0x0000000000007948 */ /* 0x000fea0003800000 */
[----:B------:R-:W-:Y:S01]  /*0330*/  NOP ;  /* 0x0000000000007918 */ /* 0x000fe20000000000 */
.L_x_0:
[----:B------:R-:W1:Y:S08]  /*0340*/  LDC.64 R28, c[0x0][0x398] ;  /* 0x0000e600ff1c7b82 */ /* 0x000e700000000a00 */
[----:B------:R-:W2:Y:S02]  /*0350*/  S2UR UR5, SR_CgaSize ;  /* 0x00000000000579c3 */ /* 0x000ea40000008a00 */
[----:B--2---:R-:W-:-:S12]  /*0360*/  UIMAD UR5, UR5, -0xa0, URZ ;  /* 0xffffff60050578a4 */ /* 0x004fd8000f8e02ff */
[----:B------:R-:W2:Y:S01]  /*0370*/  LDCU UR5, c[0x0][UR5+0x2b0] ;  /* 0x00005600050577ac */ /* 0x000ea20008000800 */
[----:B------:R-:W-:Y:S01]  /*0380*/  LOP3.LUT R107, R2, 0x7f, RZ, 0xc0, !PT ;  /* 0x0000007f026b7812 */ /* 0x000fe200078ec0ff */
[----:B------:R-:W-:Y:S01]  /*0390*/  UMOV UR9, 0x400 ;  /* 0x0000040000097882 */ /* 0x000fe20000000000 */
[----:B------:R-:W3:Y:S01]  /*03a0*/  LDCU UR11, c[0x0][0x3a4] ;  /* 0x00007480ff0b77ac */ /* 0x000ee20008000800 */
[----:B------:R-:W4:Y:S01]  /*03b0*/  S2UR UR4, SR_CTAID.X ;  /* 0x00000000000479c3 */ /* 0x000f220000002500 */
[----:B------:R-:W0:Y:S01]  /*03c0*/  LDCU.64 UR18, c[0x0][0x358] ;  /* 0x00006b00ff1277ac */ /* 0x000e220008000a00 */
[----:B------:R-:W0:Y:S06]  /*03d0*/  LDCU.128 UR12, c[0x0][0x380] ;  /* 0x00007000ff0c77ac */ /* 0x000e2c0008000c00 */
[----:B------:R-:W0:Y:S02]  /*03e0*/  LDC.64 R36, c[0x0][0x3a8] ;  /* 0x0000ea00ff247b82 */ /* 0x000e240000000a00 */
[----:B01----:R-:W-:Y:S01]  /*03f0*/  VIADD R0, R29, 0xff ;  /* 0x000000ff1d007836 */ /* 0x003fe20000000000 */
[----:B------:R-:W-:-:S05]  /*0400*/  IABS R39, R29 ;  /* 0x0000001d00277213 */ /* 0x000fca0000000000 */
[----:B------:R-:W-:Y:S01]  /*0410*/  BAR.SYNC.DEFER_BLOCKING 0x0 ;  /* 0x0000000000007b1d */ /* 0x000fe20000010000 */
[----:B------:R-:W-:Y:S02]  /*0420*/  ISETP.NE.AND P3, PT, R28, RZ, PT ;  /* 0x000000ff1c00720c */ /* 0x000fe40003f65270 */
[----:B------:R-:W-:-:S04]  /*0430*/  SHF.R.S32.HI R3, RZ, 0x1f, R0 ;  /* 0x0000001fff037819 */ /* 0x000fc80000011400 */
[----:B------:R-:W-:-:S04]  /*0440*/  LEA.HI R3, R3, R0, RZ, 0x8 ;  /* 0x0000000003037211 */ /* 0x000fc800078f40ff */
[----:B------:R-:W-:-:S05]  /*0450*/  SHF.R.S32.HI R3, RZ, 0x8, R3 ;  /* 0x00000008ff037819 */ /* 0x000fca0000011403 */
[----:B------:R-:W-:Y:S01]  /*0460*/  IMAD.SHL.U32 R6, R3, 0x8, RZ ;  /* 0x0000000803067824 */ /* 0x000fe200078e00ff */
[----:B----4-:R-:W-:-:S04]  /*0470*/  I2FP.F32.U32 R3, UR4 ;  /* 0x0000000400037c45 */ /* 0x010fc80008201000 */
[----:B------:R-:W-:Y:S01]  /*0480*/  IABS R9, R6 ;  /* 0x0000000600097213 */ /* 0x000fe20000000000 */
[----:B--2---:R-:W-:Y:S01]  /*0490*/  FMUL R3, R3, UR5 ;  /* 0x0000000503037c20 */ /* 0x004fe20008400000 */
[----:B------:R-:W0:Y:S02]  /*04a0*/  S2UR UR5, SR_CgaCtaId ;  /* 0x00000000000579c3 */ /* 0x000e240000008800 */
[----:B------:R-:W1:Y:S08]  /*04b0*/  I2F.RP R0, R9 ;  /* 0x0000000900007306 */ /* 0x000e700000209400 */
[----:B------:R-:W-:Y:S08]  /*04c0*/  F2I.U32.TRUNC.NTZ R7, R3 ;  /* 0x0000000300077305 */ /* 0x000ff0000020f000 */
[----:B-1----:R-:W1:Y:S01]  /*04d0*/  MUFU.RCP R0, R0 ;  /* 0x0000000000007308 */ /* 0x002e620000001000 */
[----:B0-----:R-:W-:-:S02]  /*04e0*/  ULEA UR9, UR5, UR9, 0x18 ;  /* 0x0000000905097291 */ /* 0x001fc4000f8ec0ff */
[----:B------:R-:W-:-:S04]  /*04f0*/  USHF.L.U32 UR4, UR5, 0x7, URZ ;  /* 0x0000000705047899 */ /* 0x000fc800080006ff */
[----:B------:R-:W-:Y:S01]  /*0500*/  ULOP3.LUT UR4, UR4, 0x80, URZ, 0xc0, !UPT ;  /* 0x0000008004047892 */ /* 0x000fe2000f8ec0ff */
[----:B-1----:R-:W-:Y:S01]  /*0510*/  VIADD R4, R0, 0xffffffe ;  /* 0x0ffffffe00047836 */ /* 0x002fe20000000000 */
[----:B------:R-:W-:-:S03]  /*0520*/  IABS R0, R7 ;  /* 0x0000000700007213 */ /* 0x000fc60000000000 */
[----:B------:R0:W1:Y:S02]  /*0530*/  F2I.FTZ.U32.TRUNC.NTZ R5, R4 ;  /* 0x0000000400057305 */ /* 0x000064000021f000 */
[----:B0-----:R-:W-:Y:S02]  /*0540*/  IMAD.MOV.U32 R4, RZ, RZ, RZ ;  /* 0x000000ffff047224 */ /* 0x001fe400078e00ff */
[----:B-1----:R-:W-:-:S04]  /*0550*/  IMAD.MOV R8, RZ, RZ, -R5 ;  /* 0x000000ffff087224 */ /* 0x002fc800078e0a05 */
[----:B------:R-:W-:Y:S01]  /*0560*/  IMAD R11, R8, R9, RZ ;  /* 0x00000009080b7224 */ /* 0x000fe200078e02ff */
[----:B------:R-:W-:-:S03]  /*0570*/  IABS R8, R6 ;  /* 0x0000000600087213 */ /* 0x000fc60000000000 */
[----:B------:R-:W-:-:S04]  /*0580*/  IMAD.HI.U32 R5, R5, R11, R4 ;  /* 0x0000000b05057227 */ /* 0x000fc800078e0004 */
[----:B------:R-:W-:Y:S02]  /*0590*/  IMAD.MOV R4, RZ, RZ, -R8 ;  /* 0x000000ffff047224 */ /* 0x000fe400078e0a08 */
[----:B------:R-:W-:-:S04]  /*05a0*/  IMAD.HI.U32 R5, R5, R0, RZ ;  /* 0x0000000005057227 */ /* 0x000fc800078e00ff */
[----:B------:R-:W-:-:S05]  /*05b0*/  IMAD R0, R5, R4, R0 ;  /* 0x0000000405007224 */ /* 0x000fca00078e0200 */
[----:B------:R-:W-:-:S13]  /*05c0*/  ISETP.GT.U32.AND P1, PT, R9, R0, PT ;  /* 0x000000000900720c */ /* 0x000fda0003f24070 */
[----:B------:R-:W-:Y:S02]  /*05d0*/  @!P1 IMAD.IADD R0, R0, 0x1, -R9 ;  /* 0x0000000100009824 */ /* 0x000fe400078e0a09 */
[----:B------:R-:W-:Y:S01]  /*05e0*/  @!P1 VIADD R5, R5, 0x1 ;  /* 0x0000000105059836 */ /* 0x000fe20000000000 */
[----:B------:R-:W-:Y:S02]  /*05f0*/  ISETP.NE.AND P1, PT, R6, RZ, PT ;  /* 0x000000ff0600720c */ /* 0x000fe40003f25270 */
[----:B------:R-:W-:Y:S02]  /*0600*/  ISETP.GE.U32.AND P0, PT, R0, R9, PT ;  /* 0x000000090000720c */ /* 0x000fe40003f06070 */
[----:B------:R-:W-:-:S04]  /*0610*/  LOP3.LUT R0, R7, R6, RZ, 0x3c, !PT ;  /* 0x0000000607007212 */ /* 0x000fc800078e3cff */
[----:B------:R-:W-:Y:S01]  /*0620*/  ISETP.GE.AND P2, PT, R0, RZ, PT ;  /* 0x000000ff0000720c */ /* 0x000fe20003f46270 */
[----:B------:R-:W-:-:S05]  /*0630*/  VIADD R0, R28, 0xff ;  /* 0x000000ff1c007836 */ /* 0x000fca0000000000 */
[----:B------:R-:W-:Y:S01]  /*0640*/  SHF.R.S32.HI R3, RZ, 0x1f, R0 ;  /* 0x0000001fff037819 */ /* 0x000fe20000011400 */
[----:B------:R-:W-:-:S03]  /*0650*/  @P0 VIADD R5, R5, 0x1 ;  /* 0x0000000105050836 */ /* 0x000fc60000000000 */
[----:B------:R-:W-:Y:S01]  /*0660*/  LEA.HI R3, R3, R0, RZ, 0x8 ;  /* 0x0000000003037211 */ /* 0x000fe200078f40ff */
[----:B------:R-:W-:-:S04]  /*0670*/  IMAD.MOV.U32 R4, RZ, RZ, R5 ;  /* 0x000000ffff047224 */ /* 0x000fc800078e0005 */
[----:B------:R-:W-:Y:S01]  /*0680*/  @!P2 IMAD.MOV R4, RZ, RZ, -R4 ;  /* 0x000000ffff04a224 */ /* 0x000fe200078e0a04 */
[----:B------:R-:W-:-:S05]  /*0690*/  @!P1 LOP3.LUT R4, RZ, R6, RZ, 0x33, !PT ;  /* 0x00000006ff049212 */ /* 0x000fca00078e33ff */
[----:B------:R-:W-:Y:S02]  /*06a0*/  IMAD.SHL.U32 R10, R4, 0x8, RZ ;  /* 0x00000008040a7824 */ /* 0x000fe400078e00ff */
[----:B------:R-:W-:-:S03]  /*06b0*/  IMAD.MOV R4, RZ, RZ, -R4 ;  /* 0x000000ffff047224 */ /* 0x000fc600078e0a04 */
[----:B------:R-:W-:Y:S01]  /*06c0*/  LEA.HI.SX32 R3, R3, -R10, 0x18 ;  /* 0x8000000a03037211 */ /* 0x000fe200078fc2ff */
[----:B------:R-:W-:Y:S02]  /*06d0*/  IMAD R8, R6, R4, R7 ;  /* 0x0000000406087224 */ /* 0x000fe400078e0207 */
[----:B------:R-:W-:Y:S01]  /*06e0*/  IMAD.MOV.U32 R4, RZ, RZ, RZ ;  /* 0x000000ffff047224 */ /* 0x000fe200078e00ff */
[----:B------:R-:W-:Y:S02]  /*06f0*/  VIMNMX R11, PT, PT, R3, 0x8, PT ;  /* 0x00000008030b7848 */ /* 0x000fe40003fe0100 */
[----:B------:R-:W-:Y:S02]  /*0700*/  IABS R6, R8 ;  /* 0x0000000800067213 */ /* 0x000fe40000000000 */
[-C--:B------:R-:W-:Y:S02]  /*0710*/  IABS R9, R11.reuse ;  /* 0x0000000b00097213 */ /* 0x080fe40000000000 */
[----:B------:R-:W-:-:S02]  /*0720*/  IABS R7, R11 ;  /* 0x0000000b00077213 */ /* 0x000fc40000000000 */
[----:B------:R-:W0:Y:S08]  /*0730*/  I2F.RP R0, R9 ;  /* 0x0000000900007306 */ /* 0x000e300000209400 */
[----:B0-----:R-:W0:Y:S02]  /*0740*/  MUFU.RCP R0, R0 ;  /* 0x0000000000007308 */ /* 0x001e240000001000 */
[----:B0-----:R-:W-:-:S02]  /*0750*/  VIADD R5, R0, 0xffffffe ;  /* 0x0ffffffe00057836 */ /* 0x001fc40000000000 */
[----:B------:R-:W-:-:S04]  /*0760*/  IMAD.MOV R0, RZ, RZ, -R7 ;  /* 0x000000ffff007224 */ /* 0x000fc800078e0a07 */
[----:B------:R-:W0:Y:S02]  /*0770*/  F2I.FTZ.U32.TRUNC.NTZ R5, R5 ;  /* 0x0000000500057305 */ /* 0x000e24000021f000 */
[----:B0-----:R-:W-:-:S04]  /*0780*/  IMAD.MOV R12, RZ, RZ, -R5 ;  /* 0x000000ffff0c7224 */ /* 0x001fc800078e0a05 */
[----:B------:R-:W-:-:S04]  /*0790*/  IMAD R3, R12, R9, RZ ;  /* 0x000000090c037224 */ /* 0x000fc800078e02ff */
[----:B------:R-:W-:Y:S01]  /*07a0*/  IMAD.HI.U32 R4, R5, R3, R4 ;  /* 0x0000000305047227 */ /* 0x000fe200078e0004 */
[----:B------:R-:W-:-:S03]  /*07b0*/  IABS R5, R28 ;  /* 0x0000001c00057213 */ /* 0x000fc60000000000 */
[----:B------:R-:W-:Y:S02]  /*07c0*/  IMAD.MOV.U32 R3, RZ, RZ, R6 ;  /* 0x000000ffff037224 */ /* 0x000fe400078e0006 */
[----:B------:R-:W0:Y:S02]  /*07d0*/  I2F.RP R6, R39 ;  /* 0x0000002700067306 */ /* 0x000e240000209400 */
[----:B------:R-:W-:-:S04]  /*07e0*/  IMAD.HI.U32 R4, R4, R3, RZ ;  /* 0x0000000304047227 */ /* 0x000fc800078e00ff */
[----:B------:R-:W-:Y:S02]  /*07f0*/  IMAD R0, R4, R0, R3 ;  /* 0x0000000004007224 */ /* 0x000fe400078e0203 */
[----:B------:R-:W-:-:S03]  /*0800*/  IMAD.MOV.U32 R3, RZ, RZ, R5 ;  /* 0x000000ffff037224 */ /* 0x000fc600078e0005 */
[----:B------:R-:W-:Y:S01]  /*0810*/  ISETP.GT.U32.AND P1, PT, R9, R0, PT ;  /* 0x000000000900720c */ /* 0x000fe20003f24070 */
[----:B------:R-:W1:Y:S08]  /*0820*/  I2F.RP R5, R3 ;  /* 0x0000000300057306 */ /* 0x000e700000209400 */
[----:B0-----:R-:W0:Y:S04]  /*0830*/  MUFU.RCP R6, R6 ;  /* 0x0000000600067308 */ /* 0x001e280000001000 */
[----:B------:R-:W-:-:S02]  /*0840*/  @!P1 IMAD.IADD R0, R0, 0x1, -R9 ;  /* 0x0000000100009824 */ /* 0x000fc400078e0a09 */
[----:B------:R-:W-:Y:S01]  /*0850*/  @!P1 VIADD R4, R4, 0x1 ;  /* 0x0000000104049836 */ /* 0x000fe20000000000 */
[----:B------:R-:W-:Y:S01]  /*0860*/  ISETP.NE.AND P1, PT, R11, RZ, PT ;  /* 0x000000ff0b00720c */ /* 0x000fe20003f25270 */
[----:B-1----:R-:W1:Y:S01]  /*0870*/  MUFU.RCP R5, R5 ;  /* 0x0000000500057308 */ /* 0x002e620000001000 */
[----:B------:R-:W-:Y:S02]  /*0880*/  ISETP.GE.U32.AND P0, PT, R0, R9, PT ;  /* 0x000000090000720c */ /* 0x000fe40003f06070 */
[----:B------:R-:W-:Y:S01]  /*0890*/  LOP3.LUT R0, R8, R11, RZ, 0x3c, !PT ;  /* 0x0000000b08007212 */ /* 0x000fe200078e3cff */
[----:B------:R-:W2:Y:S01]  /*08a0*/  LDS R9, [UR9] ;  /* 0x00000009ff097984 */ /* 0x000ea20008000800 */
[----:B------:R-:W-:Y:S01]  /*08b0*/  BAR.SYNC.DEFER_BLOCKING 0x0 ;  /* 0x0000000000007b1d */ /* 0x000fe20000010000 */
[----:B0-----:R-:W-:Y:S01]  /*08c0*/  VIADD R40, R6, 0xffffffe ;  /* 0x0ffffffe06287836 */ /* 0x001fe20000000000 */
[----:B------:R-:W-:-:S04]  /*08d0*/  ISETP.GE.AND P2, PT, R0, RZ, PT ;  /* 0x000000ff0000720c */ /* 0x000fc80003f46270 */
[----:B------:R0:W4:Y:S03]  /*08e0*/  F2I.FTZ.U32.TRUNC.NTZ R41, R40 ;  /* 0x0000002800297305 */ /* 0x000126000021f000 */
[----:B------:R-:W-:Y:S02]  /*08f0*/  @P0 VIADD R4, R4, 0x1 ;  /* 0x0000000104040836 */ /* 0x000fe40000000000 */
[----:B-1----:R-:W-:-:S04]  /*0900*/  VIADD R5, R5, 0xffffffe ;  /* 0x0ffffffe05057836 */ /* 0x002fc80000000000 */
[----:B------:R-:W-:Y:S01]  /*0910*/  @!P2 IMAD.MOV R4, RZ, RZ, -R4 ;  /* 0x000000ffff04a224 */ /* 0x000fe200078e0a04 */
[----:B------:R-:W-:Y:S01]  /*0920*/  @!P1 LOP3.LUT R4, RZ, R11, RZ, 0x33, !PT ;  /* 0x0000000bff049212 */ /* 0x000fe200078e33ff */
[----:B0-----:R-:W-:Y:S01]  /*0930*/  IMAD.MOV.U32 R40, RZ, RZ, RZ ;  /* 0x000000ffff287224 */ /* 0x001fe200078e00ff */
[----:B------:R-:W0:Y:S01]  /*0940*/  F2I.FTZ.U32.TRUNC.NTZ R5, R5 ;  /* 0x0000000500057305 */ /* 0x000e22000021f000 */
[----:B------:R-:W-:Y:S01]  /*0950*/  ISETP.NE.U32.AND P1, PT, R107, RZ, PT ;  /* 0x000000ff6b00720c */ /* 0x000fe20003f25070 */
[--C-:B----4-:R-:W-:Y:S01]  /*0960*/  IMAD.MOV R6, RZ, RZ, -R41.reuse ;  /* 0x000000ffff067224 */ /* 0x110fe200078e0a29 */
[----:B------:R-:W-:Y:S01]  /*0970*/  LEA R0, R4, UR4, 0x8 ;  /* 0x0000000404007c11 */ /* 0x000fe2000f8e40ff */
[----:B------:R-:W-:Y:S02]  /*0980*/  USHF.L.U32 UR4, UR5, 0x6, URZ ;  /* 0x0000000605047899 */ /* 0x000fe400080006ff */
[----:B------:R-:W-:Y:S01]  /*0990*/  IMAD R7, R6, R39, RZ ;  /* 0x0000002706077224 */ /* 0x000fe200078e02ff */
[----:B------:R-:W-:Y:S01]  /*09a0*/  SHF.R.U32.HI R6, RZ, 0x5, R2 ;  /* 0x00000005ff067819 */ /* 0x000fe20000011602 */
[----:B------:R-:W-:Y:S01]  /*09b0*/  VIADD R101, R0, 0x1 ;  /* 0x0000000100657836 */ /* 0x000fe20000000000 */
[----:B------:R-:W-:Y:S01]  /*09c0*/  IABS R47, R0 ;  /* 0x00000000002f7213 */ /* 0x000fe20000000000 */
[----:B------:R-:W-:Y:S01]  /*09d0*/  IMAD.HI.U32 R40, R41, R7, R40 ;  /* 0x0000000729287227 */ /* 0x000fe200078e0028 */
[----:B------:R-:W-:Y:S01]  /*09e0*/  R2UR UR7, R6 ;  /* 0x00000000060772ca */ /* 0x000fe200000e0000 */
[----:B------:R-:W-:Y:S01]  /*09f0*/  ULOP3.LUT UR4, UR4, 0x80, URZ, 0xc0, !UPT ;  /* 0x0000008004047892 */ /* 0x000fe2000f8ec0ff */
[----:B------:R-:W-:Y:S01]  /*0a00*/  IABS R46, R101 ;  /* 0x00000065002e7213 */ /* 0x000fe20000000000 */
[----:B------:R-:W-:Y:S01]  /*0a10*/  IMAD.MOV R6, RZ, RZ, -R4 ;  /* 0x000000ffff067224 */ /* 0x000fe200078e0a04 */
[----:B------:R-:W-:Y:S01]  /*0a20*/  STL [R1+0x8e8], R101 ;  /* 0x0008e86501007387 */ /* 0x000fe20000100800 */
[----:B------:R-:W-:Y:S01]  /*0a30*/  VIADD R22, R0, 0x4 ;  /* 0x0000000400167836 */ /* 0x000fe20000000000 */
[----:B--2---:R-:W-:Y:S01]  /*0a40*/  R2UR UR8, R9 ;  /* 0x00000000090872ca */ /* 0x004fe200000e0000 */
[----:B------:R-:W-:-:S03]  /*0a50*/  IMAD.HI.U32 R4, R40, R47, RZ ;  /* 0x0000002f28047227 */ /* 0x000fc600078e00ff */
[----:B------:R-:W-:Y:S01]  /*0a60*/  IABS R43, R22 ;  /* 0x00000016002b7213 */ /* 0x000fe20000000000 */
[----:B------:R-:W-:Y:S02]  /*0a70*/  IMAD R6, R11, R6, R8 ;  /* 0x000000060b067224 */ /* 0x000fe400078e0208 */
[----:B------:R-:W-:Y:S02]  /*0a80*/  IMAD.MOV R8, RZ, RZ, -R4 ;  /* 0x000000ffff087224 */ /* 0x000fe400078e0a04 */
[C---:B------:R-:W-:Y:S02]  /*0a90*/  VIADD R15, R0.reuse, 0x3 ;  /* 0x00000003000f7836 */ /* 0x040fe40000000000 */
[----:B------:R-:W-:Y:S02]  /*0aa0*/  IMAD R47, R39, R8, R47 ;  /* 0x00000008272f7224 */ /* 0x000fe400078e022f */
[----:B------:R-:W-:Y:S01]  /*0ab0*/  VIADD R16, R0, 0xc ;  /* 0x0000000c00107836 */ /* 0x000fe20000000000 */
[----:B------:R-:W-:Y:S01]  /*0ac0*/  IABS R44, R15 ;  /* 0x0000000f002c7213 */ /* 0x000fe20000000000 */
[----:B------:R-:W-:-:S03]  /*0ad0*/  IMAD.HI.U32 R7, R40, R46, RZ ;  /* 0x0000002e28077227 */ /* 0x000fc600078e00ff */
[----:B------:R-:W-:Y:S01]  /*0ae0*/  IABS R32, R16 ;  /* 0x0000001000207213 */ /* 0x000fe20000000000 */
[----:B------:R-:W-:-:S04]  /*0af0*/  IMAD.HI.U32 R8, R40, R43, RZ ;  /* 0x0000002b28087227 */ /* 0x000fc800078e00ff */
[C---:B------:R-:W-:Y:S02]  /*0b00*/  VIADD R13, R0.reuse, 0x8 ;  /* 0x00000008000d7836 */ /* 0x040fe40000000000 */
[----:B0-----:R-:W-:Y:S02]  /*0b10*/  IMAD.MOV R12, RZ, RZ, -R5 ;  /* 0x000000ffff0c7224 */ /* 0x001fe400078e0a05 */
[----:B------:R-:W-:Y:S01]  /*0b20*/  IMAD.MOV R7, RZ, RZ, -R7 ;  /* 0x000000ffff077224 */ /* 0x000fe200078e0a07 */
[----:B------:R-:W-:Y:S01]  /*0b30*/  IABS R42, R13 ;  /* 0x0000000d002a7213 */ /* 0x000fe20000000000 */
[C---:B------:R-:W-:Y:S02]  /*0b40*/  VIADD R25, R0.reuse, 0x2 ;  /* 0x0000000200197836 */ /* 0x040fe40000000000 */
[----:B------:R-:W-:Y:S02]  /*0b50*/  VIADD R14, R0, 0x9 ;  /* 0x00000009000e7836 */ /* 0x000fe40000000000 */
[----:B------:R-:W-:Y:S01]  /*0b60*/  IMAD.MOV R8, RZ, RZ, -R8 ;  /* 0x000000ffff087224 */ /* 0x000fe200078e0a08 */
[----:B------:R-:W-:Y:S01]  /*0b70*/  STL [R1+0x8e4], R25 ;  /* 0x0008e41901007387 */ /* 0x000fe20000100800 */
[----:B------:R-:W-:Y:S01]  /*0b80*/  IMAD R9, R12, R3, RZ ;  /* 0x000000030c097224 */ /* 0x000fe200078e02ff */
[----:B------:R-:W-:Y:S01]  /*0b90*/  IABS R41, R14 ;  /* 0x0000000e00297213 */ /* 0x000fe20000000000 */
[----:B------:R-:W-:Y:S01]  /*0ba0*/  IMAD.MOV.U32 R4, RZ, RZ, RZ ;  /* 0x000000ffff047224 */ /* 0x000fe200078e00ff */
[----:B------:R0:W-:Y:S01]  /*0bb0*/  STL [R1+0x8e0], R15 ;  /* 0x0008e00f01007387 */ /* 0x0001e20000100800 */
[C---:B------:R-:W-:Y:S01]  /*0bc0*/  IMAD R46, R39.reuse, R7, R46 ;  /* 0x00000007272e7224 */ /* 0x040fe200078e022e */
[----:B------:R-:W-:Y:S01]  /*0bd0*/  IABS R45, R25 ;  /* 0x00000019002d7213 */ /* 0x000fe20000000000 */
[----:B------:R-:W-:Y:S01]  /*0be0*/  IMAD R43, R39, R8, R43 ;  /* 0x00000008272b7224 */ /* 0x000fe200078e022b */
[----:B------:R-:W-:Y:S01]  /*0bf0*/  STL [R1+0x8ec], R22 ;  /* 0x0008ec1601007387 */ /* 0x000fe20000100800 */
[----:B------:R-:W-:-:S02]  /*0c00*/  VIADD R18, R0, 0xb ;  /* 0x0000000b00127836 */ /* 0x000fc40000000000 */
[----:B------:R-:W-:Y:S01]  /*0c10*/  VIADD R103, R0, 0x30 ;  /* 0x0000003000677836 */ /* 0x000fe20000000000 */
[----:B------:R-:W-:Y:S01]  /*0c20*/  STL [R1+0x8f0], R13 ;  /* 0x0008f00d01007387 */ /* 0x000fe20000100800 */
[----:B------:R-:W-:Y:S01]  /*0c30*/  IMAD.HI.U32 R7, R40, R44, RZ ;  /* 0x0000002c28077227 */ /* 0x000fe200078e00ff */
[----:B------:R-:W-:Y:S02]  /*0c40*/  IABS R33, R18 ;  /* 0x0000001200217213 */ /* 0x000fe40000000000 */
[----:B------:R1:W-:Y:S01]  /*0c50*/  STL [R1+0x8f4], R14 ;  /* 0x0008f40e01007387 */ /* 0x0003e20000100800 */
[----:B------:R-:W-:Y:S01]  /*0c60*/  VIADD R165, R0, 0xa ;  /* 0x0000000a00a57836 */ /* 0x000fe20000000000 */
[----:B------:R-:W-:Y:S01]  /*0c70*/  IABS R84, R103 ;  /* 0x0000006700547213 */ /* 0x000fe20000000000 */
[----:B------:R-:W-:-:S03]  /*0c80*/  IMAD.HI.U32 R8, R40, R32, RZ ;  /* 0x0000002028087227 */ /* 0x000fc600078e00ff */
[----:B------:R-:W-:Y:S01]  /*0c90*/  STL [R1+0x8f8], R165 ;  /* 0x0008f8a501007387 */ /* 0x000fe20000100800 */
[----:B------:R-:W-:Y:S01]  /*0ca0*/  IMAD.HI.U32 R4, R5, R9, R4 ;  /* 0x0000000905047227 */ /* 0x000fe200078e0004 */
[----:B------:R-:W-:Y:S02]  /*0cb0*/  IABS R34, R165 ;  /* 0x000000a500227213 */ /* 0x000fe40000000000 */
[----:B------:R-:W-:Y:S01]  /*0cc0*/  STL [R1+0x8fc], R18 ;  /* 0x0008fc1201007387 */ /* 0x000fe20000100800 */
[----:B------:R-:W-:Y:S02]  /*0cd0*/  VIADD R104, R0, 0x10 ;  /* 0x0000001000687836 */ /* 0x000fe40000000000 */
[----:B------:R-:W-:Y:S01]  /*0ce0*/  IMAD.IADD R5, R10, 0x1, R6 ;  /* 0x000000010a057824 */ /* 0x000fe200078e0206 */
[----:B------:R-:W-:Y:S01]  /*0cf0*/  STL [R1+0x900], R16 ;  /* 0x0009001001007387 */ /* 0x000fe20000100800 */
[----:B------:R-:W-:Y:S01]  /*0d00*/  IMAD.HI.U32 R9, R40, R42, RZ ;  /* 0x0000002a28097227 */ /* 0x000fe200078e00ff */
[----:B------:R-:W-:-:S02]  /*0d10*/  IABS R100, R104 ;  /* 0x0000006800647213 */ /* 0x000fc40000000000 */
[----:B------:R-:W-:Y:S01]  /*0d20*/  STL [R1+0x904], R104 ;  /* 0x0009046801007387 */ /* 0x000fe20000100800 */
[----:B------:R-:W-:Y:S01]  /*0d30*/  IMAD.MOV R7, RZ, RZ, -R7 ;  /* 0x000000ffff077224 */ /* 0x000fe200078e0a07 */
[----:B------:R-:W-:Y:S01]  /*0d40*/  LEA R5, R5, UR4, 0x8 ;  /* 0x0000000405057c11 */ /* 0x000fe2000f8e40ff */
[----:B------:R-:W-:Y:S01]  /*0d50*/  VIADD R24, R0, 0x18 ;  /* 0x0000001800187836 */ /* 0x000fe20000000000 */
[----:B------:R-:W-:Y:S01]  /*0d60*/  USHF.L.U32 UR4, UR7, 0x15, URZ ;  /* 0x0000001507047899 */ /* 0x000fe200080006ff */
[----:B------:R-:W-:Y:S02]  /*0d70*/  IMAD.MOV R8, RZ, RZ, -R8 ;  /* 0x000000ffff087224 */ /* 0x000fe400078e0a08 */
[----:B------:R-:W-:Y:S01]  /*0d80*/  IMAD.HI.U32 R10, R40, R41, RZ ;  /* 0x00000029280a7227 */ /* 0x000fe200078e00ff */
[----:B------:R-:W-:Y:S01]  /*0d90*/  STL [R1+0x914], R24 ;  /* 0x0009141801007387 */ /* 0x000fe20000100800 */
[----:B------:R-:W-:Y:S01]  /*0da0*/  IABS R96, R24 ;  /* 0x0000001800607213 */ /* 0x000fe20000000000 */
[----:B------:R-:W-:Y:S01]  /*0db0*/  ULOP3.LUT UR10, UR4, 0x600000, URZ, 0xc0, !UPT ;  /* 0x00600000040a7892 */ /* 0x000fe2000f8ec0ff */
[----:B0-----:R-:W-:-:S02]  /*0dc0*/  VIADD R15, R0, 0x20 ;  /* 0x00000020000f7836 */ /* 0x001fc40000000000 */
[C---:B-1----:R-:W-:Y:S01]  /*0dd0*/  VIADD R14, R0.reuse, 0x28 ;  /* 0x00000028000e7836 */ /* 0x042fe20000000000 */
[----:B------:R-:W-:Y:S01]  /*0de0*/  UMOV UR4, 0x1 ;  /* 0x0000000100047882 */ /* 0x000fe20000000000 */
[----:B------:R-:W-:Y:S01]  /*0df0*/  IMAD.MOV R9, RZ, RZ, -R9 ;  /* 0x000000ffff097224 */ /* 0x000fe200078e0a09 */
[----:B------:R-:W-:Y:S01]  /*0e00*/  STL [R1+0x930], R15 ;  /* 0x0009300f01007387 */ /* 0x000fe20000100800 */
[C---:B------:R-:W-:Y:S01]  /*0e10*/  IMAD R44, R39.reuse, R7, R44 ;  /* 0x00000007272c7224 */ /* 0x040fe200078e022c */
[----:B------:R-:W-:Y:S01]  /*0e20*/  IABS R88, R14 ;  /* 0x0000000e00587213 */ /* 0x000fe20000000000 */
[----:B------:R-:W-:Y:S01]  /*0e30*/  IMAD R32, R39, R8, R32 ;  /* 0x0000000827207224 */ /* 0x000fe200078e0220 */
[----:B------:R-:W-:Y:S01]  /*0e40*/  STL [R1+0x934], R14 ;  /* 0x0009340e01007387 */ /* 0x000fe20000100800 */
[C---:B------:R-:W-:Y:S01]  /*0e50*/  VIADD R11, R0.reuse, 0x38 ;  /* 0x00000038000b7836 */ /* 0x040fe20000000000 */
[----:B------:R-:W-:Y:S01]  /*0e60*/  IABS R92, R15 ;  /* 0x0000000f005c7213 */ /* 0x000fe20000000000 */
[----:B------:R-:W-:Y:S01]  /*0e70*/  VIADD R157, R0, 0x58 ;  /* 0x00000058009d7836 */ /* 0x000fe20000000000 */
[----:B------:R-:W-:Y:S01]  /*0e80*/  STL [R1+0x944], R103 ;  /* 0x0009446701007387 */ /* 0x000fe20000100800 */
[----:B------:R-:W-:Y:S01]  /*0e90*/  IMAD.MOV R10, RZ, RZ, -R10 ;  /* 0x000000ffff0a7224 */ /* 0x000fe200078e0a0a */
[----:B------:R-:W-:Y:S01]  /*0ea0*/  IABS R80, R11 ;  /* 0x0000000b00507213 */ /* 0x000fe20000000000 */
[----:B------:R-:W-:Y:S01]  /*0eb0*/  IMAD.HI.U32 R7, R40, R33, RZ ;  /* 0x0000002128077227 */ /* 0x000fe200078e00ff */
[----:B------:R0:W-:Y:S01]  /*0ec0*/  STL [R1+0x964], R11 ;  /* 0x0009640b01007387 */ /* 0x0001e20000100800 */
[----:B------:R-:W-:-:S02]  /*0ed0*/  IABS R64, R157 ;  /* 0x0000009d00407213 */ /* 0x000fc40000000000 */
[----:B------:R-:W-:-:S04]  /*0ee0*/  IMAD.HI.U32 R8, R40, R84, RZ ;  /* 0x0000005428087227 */ /* 0x000fc800078e00ff */
[C---:B------:R-:W-:Y:S02]  /*0ef0*/  VIADD R17, R0.reuse, 0x40 ;  /* 0x0000004000117836 */ /* 0x040fe40000000000 */
[C---:B------:R-:W-:Y:S02]  /*0f00*/  IMAD R42, R39.reuse, R9, R42 ;  /* 0x00000009272a7224 */ /* 0x040fe400078e022a */
[----:B------:R-:W-:Y:S01]  /*0f10*/  VIADD R20, R0, 0x48 ;  /* 0x0000004800147836 */ /* 0x000fe20000000000 */
[----:B------:R-:W-:Y:S01]  /*0f20*/  STL [R1+0x994], R17 ;  /* 0x0009941101007387 */ /* 0x000fe20000100800 */
[----:B------:R-:W-:Y:S01]  /*0f30*/  IMAD R41, R39, R10, R41 ;  /* 0x0000000a27297224 */ /* 0x000fe200078e0229 */
[----:B------:R-:W-:Y:S01]  /*0f40*/  IABS R76, R17 ;  /* 0x00000011004c7213 */ /* 0x000fe20000000000 */
[----:B------:R-:W-:Y:S01]  /*0f50*/  IMAD.HI.U32 R9, R40, R100, RZ ;  /* 0x0000006428097227 */ /* 0x000fe200078e00ff */
[----:B------:R-:W-:Y:S01]  /*0f60*/  STL [R1+0x9c4], R20 ;  /* 0x0009c41401007387 */ /* 0x000fe20000100800 */
[----:B------:R-:W-:-:S02]  /*0f70*/  IABS R72, R20 ;  /* 0x0000001400487213 */ /* 0x000fc40000000000 */
[----:B------:R-:W-:Y:S02]  /*0f80*/  IMAD.MOV R12, RZ, RZ, -R7 ;  /* 0x000000ffff0c7224 */ /* 0x000fe400078e0a07 */
[----:B------:R-:W-:Y:S02]  /*0f90*/  IMAD.MOV R8, RZ, RZ, -R8 ;  /* 0x000000ffff087224 */ /* 0x000fe400078e0a08 */
[----:B------:R-:W-:Y:S02]  /*0fa0*/  VIADD R150, R0, 0x50 ;  /* 0x0000005000967836 */ /* 0x000fe40000000000 */
[----:B------:R-:W-:-:S03]  /*0fb0*/  IMAD.HI.U32 R10, R40, R96, RZ ;  /* 0x00000060280a7227 */ /* 0x000fc600078e00ff */
[----:B------:R-:W-:Y:S01]  /*0fc0*/  STL [R1+0x9cc], R150 ;  /* 0x0009cc9601007387 */ /* 0x000fe20000100800 */
[C---:B0-----:R-:W-:Y:S01]  /*0fd0*/  VIADD R11, R0.reuse, 0x60 ;  /* 0x00000060000b7836 */ /* 0x041fe20000000000 */
[----:B------:R-:W-:Y:S01]  /*0fe0*/  IABS R68, R150 ;  /* 0x0000009600447213 */ /* 0x000fe20000000000 */
[C---:B------:R-:W-:Y:S02]  /*0ff0*/  VIADD R156, R0.reuse, 0x68 ;  /* 0x00000068009c7836 */ /* 0x040fe40000000000 */
[----:B------:R-:W-:Y:S01]  /*1000*/  IMAD.MOV R9, RZ, RZ, -R9 ;  /* 0x000000ffff097224 */ /* 0x000fe200078e0a09 */
[----:B------:R0:W-:Y:S01]  /*1010*/  STL [R1+0x99c], R11 ;  /* 0x00099c0b01007387 */ /* 0x0001e20000100800 */
        /* <DEDUP_REMOVED lines=11> */
[----:B------:R-:W-:Y:S01]  /*10d0*/  STL [R1+0x978], R14 ;  /* 0x0009780e01007387 */ /* 0x000fe20000100800 */
[----:B------:R-:W-:-:S02]  /*10e0*/  IABS R91, R21 ;  /* 0x00000015005b7213 */ /* 0x000fc40000000000 */
[C---:B------:R-:W-:Y:S02]  /*10f0*/  VIADD R12, R0.reuse, 0x78 ;  /* 0x00000078000c7836 */ /* 0x040fe40000000000 */
[C---:B------:R-:W-:Y:S02]  /*1100*/  VIADD R102, R0.reuse, 0x11 ;  /* 0x0000001100667836 */ /* 0x040fe40000000000 */
[----:B0-----:R-:W-:Y:S01]  /*1110*/  VIADD R11, R0, 0x19 ;  /* 0x00000019000b7836 */ /* 0x001fe20000000000 */
[----:B------:R-:W-:Y:S01]  /*1120*/  STL [R1+0x95c], R12 ;  /* 0x00095c0c01007387 */ /* 0x000fe20000100800 */
[----:B------:R-:W-:Y:S01]  /*1130*/  IMAD R100, R39, R9, R100 ;  /* 0x0000000927647224 */ /* 0x000fe200078e0264 */
[----:B------:R-:W-:Y:S01]  /*1140*/  IABS R50, R12 ;  /* 0x0000000c00327213 */ /* 0x000fe20000000000 */
[----:B------:R-:W-:Y:S01]  /*1150*/  IMAD.HI.U32 R6, R40, R45, RZ ;  /* 0x0000002d28067227 */ /* 0x000fe200078e00ff */
[----:B------:R-:W-:Y:S01]  /*1160*/  STL [R1+0x908], R102 ;  /* 0x0009086601007387 */ /* 0x000fe20000100800 */
[----:B------:R-:W-:-:S02]  /*1170*/  IABS R95, R11 ;  /* 0x0000000b005f7213 */ /* 0x000fc40000000000 */
[----:B------:R-:W-:Y:S01]  /*1180*/  IMAD R96, R39, R10, R96 ;  /* 0x0000000a27607224 */ /* 0x000fe200078e0260 */
[----:B------:R0:W-:Y:S01]  /*1190*/  STL [R1+0x918], R11 ;  /* 0x0009180b01007387 */ /* 0x0001e20000100800 */
[C---:B------:R-:W-:Y:S01]  /*11a0*/  IMAD.HI.U32 R9, R40.reuse, R80, RZ ;  /* 0x0000005028097227 */ /* 0x040fe200078e00ff */
[----:B------:R-:W-:Y:S02]  /*11b0*/  IABS R99, R102 ;  /* 0x0000006600637213 */ /* 0x000fe40000000000 */
[----:B------:R-:W-:Y:S01]  /*11c0*/  STL [R1+0x92c], R21 ;  /* 0x00092c1501007387 */ /* 0x000fe20000100800 */
[----:B------:R-:W-:Y:S02]  /*11d0*/  IMAD.MOV R8, RZ, RZ, -R8 ;  /* 0x000000ffff087224 */ /* 0x000fe400078e0a08 */
[----:B------:R-:W-:-:S04]  /*11e0*/  IMAD.HI.U32 R10, R40, R76, RZ ;  /* 0x0000004c280a7227 */ /* 0x000fc800078e00ff */
[----:B------:R-:W-:-:S04]  /*11f0*/  IMAD.HI.U32 R7, R40, R88, RZ ;  /* 0x0000005828077227 */ /* 0x000fc800078e00ff */
[----:B------:R-:W-:Y:S02]  /*1200*/  IMAD.MOV R6, RZ, RZ, -R6 ;  /* 0x000000ffff067224 */ /* 0x000fe400078e0a06 */
[----:B------:R-:W-:Y:S02]  /*1210*/  IMAD.MOV R9, RZ, RZ, -R9 ;  /* 0x000000ffff097224 */ /* 0x000fe400078e0a09 */
[----:B------:R-:W-:Y:S02]  /*1220*/  IMAD R64, R39, R8, R64 ;  /* 0x0000000827407224 */ /* 0x000fe400078e0240 */
[----:B0-----:R-:W-:Y:S02]  /*1230*/  VIADD R11, R0, 0x39 ;  /* 0x00000039000b7836 */ /* 0x001fe40000000000 */
[----:B------:R-:W-:Y:S02]  /*1240*/  IMAD.MOV R10, RZ, RZ, -R10 ;  /* 0x000000ffff0a7224 */ /* 0x000fe400078e0a0a */
[----:B------:R-:W-:Y:S01]  /*1250*/  IMAD.HI.U32 R8, R40, R91, RZ ;  /* 0x0000005b28087227 */ /* 0x000fe200078e00ff */
[----:B------:R-:W-:-:S03]  /*1260*/  IABS R79, R11 ;  /* 0x0000000b004f7213 */ /* 0x000fc60000000000 */
[----:B------:R-:W-:Y:S02]  /*1270*/  IMAD.MOV R7, RZ, RZ, -R7 ;  /* 0x000000ffff077224 */ /* 0x000fe400078e0a07 */
[----:B------:R-:W-:Y:S02]  /*1280*/  VIADD R15, R0, 0x29 ;  /* 0x00000029000f7836 */ /* 0x000fe40000000000 */
[C---:B------:R-:W-:Y:S02]  /*1290*/  IMAD R45, R39.reuse, R6, R45 ;  /* 0x00000006272d7224 */ /* 0x040fe400078e022d */
[----:B------:R-:W-:Y:S01]  /*12a0*/  IMAD R80, R39, R9, R80 ;  /* 0x0000000927507224 */ /* 0x000fe200078e0250 */
[----:B------:R0:W-:Y:S01]  /*12b0*/  STL [R1+0x938], R15 ;  /* 0x0009380f01007387 */ /* 0x0001e20000100800 */
[----:B------:R-:W-:Y:S01]  /*12c0*/  IMAD.HI.U32 R6, R40, R34, RZ ;  /* 0x0000002228067227 */ /* 0x000fe200078e00ff */
[----:B------:R-:W-:-:S03]  /*12d0*/  IABS R87, R15 ;  /* 0x0000000f00577213 */ /* 0x000fc60000000000 */
[----:B------:R-:W-:Y:S02]  /*12e0*/  IMAD R76, R39, R10, R76 ;  /* 0x0000000a274c7224 */ /* 0x000fe400078e024c */
[----:B------:R-:W-:-:S04]  /*12f0*/  IMAD.HI.U32 R9, R40, R60, RZ ;  /* 0x0000003c28097227 */ /* 0x000fc800078e00ff */
[----:B------:R-:W-:Y:S02]  /*1300*/  IMAD.MOV R8, RZ, RZ, -R8 ;  /* 0x000000ffff087224 */ /* 0x000fe400078e0a08 */
[----:B------:R-:W-:Y:S02]  /*1310*/  VIADD R14, R0, 0x31 ;  /* 0x00000031000e7836 */ /* 0x000fe40000000000 */
[----:B------:R-:W-:Y:S02]  /*1320*/  IMAD R88, R39, R7, R88 ;  /* 0x0000000727587224 */ /* 0x000fe400078e0258 */
[C---:B------:R-:W-:Y:S01]  /*1330*/  IMAD.HI.U32 R10, R40.reuse, R56, RZ ;  /* 0x00000038280a7227 */ /* 0x040fe200078e00ff */
[----:B------:R-:W-:Y:S01]  /*1340*/  STL [R1+0x948], R14 ;  /* 0x0009480e01007387 */ /* 0x000fe20000100800 */
[----:B------:R-:W-:Y:S02]  /*1350*/  IABS R83, R14 ;  /* 0x0000000e00537213 */ /* 0x000fe40000000000 */
[----:B------:R-:W-:Y:S01]  /*1360*/  IMAD.HI.U32 R7, R40, R68, RZ ;  /* 0x0000004428077227 */ /* 0x000fe200078e00ff */
[----:B------:R1:W-:Y:S03]  /*1370*/  STL [R1+0x968], R11 ;  /* 0x0009680b01007387 */ /* 0x0003e60000100800 */
[----:B------:R-:W-:-:S02]  /*1380*/  VIADD R158, R0, 0x41 ;  /* 0x00000041009e7836 */ /* 0x000fc40000000000 */
[C---:B------:R-:W-:Y:S02]  /*1390*/  VIADD R118, R0.reuse, 0x49 ;  /* 0x0000004900767836 */ /* 0x040fe40000000000 */
[----:B------:R-:W-:Y:S01]  /*13a0*/  IMAD.MOV R6, RZ, RZ, -R6 ;  /* 0x000000ffff067224 */ /* 0x000fe200078e0a06 */
[----:B------:R-:W-:Y:S01]  /*13b0*/  STL [R1+0x998], R158 ;  /* 0x0009989e01007387 */ /* 0x000fe20000100800 */
[----:B------:R-:W-:Y:S01]  /*13c0*/  IMAD.MOV R9, RZ, RZ, -R9 ;  /* 0x000000ffff097224 */ /* 0x000fe200078e0a09 */
[----:B------:R-:W-:Y:S01]  /*13d0*/  IABS R71, R118 ;  /* 0x0000007600477213 */ /* 0x000fe20000000000 */
[----:B------:R-:W-:Y:S01]  /*13e0*/  IMAD R91, R39, R8, R91 ;  /* 0x00000008275b7224 */ /* 0x000fe200078e025b */
[----:B------:R-:W-:Y:S01]  /*13f0*/  STL [R1+0x9c8], R118 ;  /* 0x0009c87601007387 */ /* 0x000fe20000100800 */
[C---:B------:R-:W-:Y:S01]  /*1400*/  VIADD R105, R0.reuse, 0x51 ;  /* 0x0000005100697836 */ /* 0x040fe20000000000 */
[----:B------:R-:W-:Y:S01]  /*1410*/  IABS R75, R158 ;  /* 0x0000009e004b7213 */ /* 0x000fe20000000000 */
[----:B0-----:R-:W-:-:S02]  /*1420*/  VIADD R15, R0, 0x61 ;  /* 0x00000061000f7836 */ /* 0x001fc40000000000 */
[----:B------:R-:W-:Y:S01]  /*1430*/  IMAD.MOV R10, RZ, RZ, -R10 ;  /* 0x000000ffff0a7224 */ /* 0x000fe200078e0a0a */
[----:B------:R-:W-:Y:S01]  /*1440*/  STL [R1+0x9c0], R105 ;  /* 0x0009c06901007387 */ /* 0x000fe20000100800 */
[----:B------:R-:W-:Y:S01]  /*1450*/  IMAD.HI.U32 R8, R40, R79, RZ ;  /* 0x0000004f28087227 */ /* 0x000fe200078e00ff */
[----:B------:R-:W-:Y:S02]  /*1460*/  IABS R59, R15 ;  /* 0x0000000f003b7213 */ /* 0x000fe40000000000 */
[----:B------:R-:W-:Y:S01]  /*1470*/  IABS R67, R105 ;  /* 0x0000006900437213 */ /* 0x000fe20000000000 */
[C---:B------:R-:W-:Y:S02]  /*1480*/  VIADD R19, R0.reuse, 0x59 ;  /* 0x0000005900137836 */ /* 0x040fe40000000000 */
[----:B------:R-:W-:Y:S02]  /*1490*/  IMAD.MOV R7, RZ, RZ, -R7 ;  /* 0x000000ffff077224 */ /* 0x000fe400078e0a07 */
[----:B-1----:R-:W-:Y:S01]  /*14a0*/  VIADD R11, R0, 0x69 ;  /* 0x00000069000b7836 */ /* 0x002fe20000000000 */
[----:B------:R-:W-:Y:S01]  /*14b0*/  STL [R1+0x9b0], R19 ;  /* 0x0009b01301007387 */ /* 0x000fe20000100800 */
[C---:B------:R-:W-:Y:S01]  /*14c0*/  IMAD R34, R39.reuse, R6, R34 ;  /* 0x0000000627227224 */ /* 0x040fe200078e0222 */
[----:B------:R-:W-:Y:S01]  /*14d0*/  IABS R63, R19 ;  /* 0x00000013003f7213 */ /* 0x000fe20000000000 */
[----:B------:R-:W-:Y:S01]  /*14e0*/  IMAD R60, R39, R9, R60 ;  /* 0x00000009273c7224 */ /* 0x000fe200078e023c */
[----:B------:R-:W-:Y:S01]  /*14f0*/  STL [R1+0x990], R15 ;  /* 0x0009900f01007387 */ /* 0x000fe20000100800 */
[----:B------:R-:W-:Y:S01]  /*1500*/  IMAD.HI.U32 R6, R40, R92, RZ ;  /* 0x0000005c28067227 */ /* 0x000fe200078e00ff */
[----:B------:R-:W-:-:S02]  /*1510*/  IABS R55, R11 ;  /* 0x0000000b00377213 */ /* 0x000fc40000000000 */
[----:B------:R0:W-:Y:S01]  /*1520*/  STL [R1+0x980], R11 ;  /* 0x0009800b01007387 */ /* 0x0001e20000100800 */
[----:B------:R-:W-:Y:S02]  /*1530*/  IMAD R56, R39, R10, R56 ;  /* 0x0000000a27387224 */ /* 0x000fe400078e0238 */
[----:B------:R-:W-:-:S04]  /*1540*/  IMAD.HI.U32 R9, R40, R53, RZ ;  /* 0x0000003528097227 */ /* 0x000fc800078e00ff */
[----:B------:R-:W-:Y:S02]  /*1550*/  IMAD.MOV R8, RZ, RZ, -R8 ;  /* 0x000000ffff087224 */ /* 0x000fe400078e0a08 */
[----:B------:R-:W-:Y:S02]  /*1560*/  IMAD R68, R39, R7, R68 ;  /* 0x0000000727447224 */ /* 0x000fe400078e0244 */
        /* <DEDUP_REMOVED lines=10> */
[----:B------:R-:W-:-:S04]  /*1610*/  IMAD.HI.U32 R7, R40, R83, RZ ;  /* 0x0000005328077227 */ /* 0x000fc800078e00ff */
[----:B------:R-:W-:Y:S02]  /*1620*/  IMAD R92, R39, R6, R92 ;  /* 0x00000006275c7224 */ /* 0x000fe400078e025c */
[----:B------:R-:W-:-:S04]  /*1630*/  IMAD.HI.U32 R6, R40, R72, RZ ;  /* 0x0000004828067227 */ /* 0x000fc800078e00ff */
[----:B------:R-:W-:Y:S02]  /*1640*/  IMAD.MOV R8, RZ, RZ, -R8 ;  /* 0x000000ffff087224 */ /* 0x000fe400078e0a08 */
[----:B------:R-:W-:Y:S02]  /*1650*/  IMAD R53, R39, R12, R53 ;  /* 0x0000000c27357224 */ /* 0x000fe400078e0235 */
[----:B------:R-:W-:Y:S02]  /*1660*/  IMAD.MOV R12, RZ, RZ, -R7 ;  /* 0x000000ffff0c7224 */ /* 0x000fe400078e0a07 */
[----:B------:R-:W-:-:S04]  /*1670*/  IMAD.HI.U32 R7, R40, R63, RZ ;  /* 0x0000003f28077227 */ /* 0x000fc800078e00ff */
[----:B------:R-:W-:Y:S02]  /*1680*/  IMAD.MOV R6, RZ, RZ, -R6 ;  /* 0x000000ffff067224 */ /* 0x000fe400078e0a06 */
[C---:B------:R-:W-:Y:S02]  /*1690*/  VIADD R164, R0.reuse, 0x71 ;  /* 0x0000007100a47836 */ /* 0x040fe40000000000 */
[----:B------:R-:W-:Y:S02]  /*16a0*/  IMAD R59, R39, R8, R59 ;  /* 0x00000008273b7224 */ /* 0x000fe400078e023b */
[C---:B------:R-:W-:Y:S01]  /*16b0*/  VIADD R111, R0.reuse, 0x4a ;  /* 0x0000004a006f7836 */ /* 0x040fe20000000000 */
[----:B------:R-:W-:Y:S01]  /*16c0*/  STL [R1+0x96c], R164 ;  /* 0x00096ca401007387 */ /* 0x000fe20000100800 */
[----:B------:R-:W-:Y:S01]  /*16d0*/  VIADD R15, R0, 0x79 ;  /* 0x00000079000f7836 */ /* 0x000fe20000000000 */
[----:B------:R-:W-:Y:S01]  /*16e0*/  IABS R52, R164 ;  /* 0x000000a400347213 */ /* 0x000fe20000000000 */
[----:B------:R-:W-:Y:S01]  /*16f0*/  IMAD.HI.U32 R8, R40, R90, RZ ;  /* 0x0000005a28087227 */ /* 0x000fe200078e00ff */
[----:B------:R-:W-:-:S02]  /*1700*/  IABS R70, R111 ;  /* 0x0000006f00467213 */ /* 0x000fc40000000000 */
[----:B------:R0:W-:Y:S01]  /*1710*/  STL [R1+0x958], R15 ;  /* 0x0009580f01007387 */ /* 0x0001e20000100800 */
[C---:B------:R-:W-:Y:S01]  /*1720*/  IMAD R83, R39.reuse, R12, R83 ;  /* 0x0000000c27537224 */ /* 0x040fe200078e0253 */
[----:B------:R-:W-:Y:S01]  /*1730*/  IABS R49, R15 ;  /* 0x0000000f00317213 */ /* 0x000fe20000000000 */
[C---:B------:R-:W-:Y:S02]  /*1740*/  VIADD R27, R0.reuse, 0x12 ;  /* 0x00000012001b7836 */ /* 0x040fe40000000000 */
[----:B------:R-:W-:Y:S02]  /*1750*/  IMAD.MOV R12, RZ, RZ, -R7 ;  /* 0x000000ffff0c7224 */ /* 0x000fe400078e0a07 */
[----:B------:R-:W-:Y:S01]  /*1760*/  VIADD R146, R0, 0x1a ;  /* 0x0000001a00927836 */ /* 0x000fe20000000000 */
[----:B------:R-:W-:Y:S01]  /*1770*/  STL [R1+0x90c], R27 ;  /* 0x00090c1b01007387 */ /* 0x000fe20000100800 */
[C---:B------:R-:W-:Y:S01]  /*1780*/  IMAD R72, R39.reuse, R6, R72 ;  /* 0x0000000627487224 */ /* 0x040fe200078e0248 */
[----:B------:R-:W-:Y:S01]  /*1790*/  IABS R98, R27 ;  /* 0x0000001b00627213 */ /* 0x000fe20000000000 */
[----:B------:R-:W-:Y:S01]  /*17a0*/  IMAD.HI.U32 R6, R40, R99, RZ ;  /* 0x0000006328067227 */ /* 0x000fe200078e00ff */
[----:B------:R-:W-:Y:S01]  /*17b0*/  STL [R1+0x91c], R146 ;  /* 0x00091c9201007387 */ /* 0x000fe20000100800 */
[----:B------:R-:W-:Y:S01]  /*17c0*/  IABS R94, R146 ;  /* 0x00000092005e7213 */ /* 0x000fe20000000000 */
[----:B0-----:R-:W0:Y:S01]  /*17d0*/  LDC R15, c[0x0][0x3a0] ;  /* 0x0000e800ff0f7b82 */ /* 0x001e220000000800 */
[----:B------:R-:W-:Y:S01]  /*17e0*/  IMAD.MOV R8, RZ, RZ, -R8 ;  /* 0x000000ffff087224 */ /* 0x000fe200078e0a08 */
[----:B------:R1:W-:Y:S01]  /*17f0*/  STL [R1+0x928], R11 ;  /* 0x0009280b01007387 */ /* 0x0003e20000100800 */
[----:B------:R-:W-:-:S02]  /*1800*/  IMAD R63, R39, R12, R63 ;  /* 0x0000000c273f7224 */ /* 0x000fc400078e023f */
[C---:B------:R-:W-:Y:S02]  /*1810*/  VIADD R35, R0.reuse, 0x2a ;  /* 0x0000002a00237836 */ /* 0x040fe40000000000 */
[C---:B------:R-:W-:Y:S02]  /*1820*/  VIADD R12, R0.reuse, 0x32 ;  /* 0x00000032000c7836 */ /* 0x040fe40000000000 */
[----:B------:R-:W-:Y:S01]  /*1830*/  IMAD.MOV R6, RZ, RZ, -R6 ;  /* 0x000000ffff067224 */ /* 0x000fe200078e0a06 */
[----:B------:R-:W-:Y:S01]  /*1840*/  STL [R1+0x940], R35 ;  /* 0x0009402301007387 */ /* 0x000fe20000100800 */
[----:B------:R-:W-:Y:S01]  /*1850*/  IMAD R90, R39, R8, R90 ;  /* 0x00000008275a7224 */ /* 0x000fe200078e025a */
[----:B------:R-:W-:Y:S01]  /*1860*/  IABS R86, R35 ;  /* 0x0000002300567213 */ /* 0x000fe20000000000 */
[C---:B------:R-:W-:Y:S01]  /*1870*/  VIADD R31, R0.reuse, 0x3a ;  /* 0x0000003a001f7836 */ /* 0x040fe20000000000 */
[----:B------:R-:W-:Y:S01]  /*1880*/  STL [R1+0x950], R12 ;  /* 0x0009500c01007387 */ /* 0x000fe20000100800 */
[C---:B------:R-:W-:Y:S01]  /*1890*/  VIADD R163, R0.reuse, 0x72 ;  /* 0x0000007200a37836 */ /* 0x040fe20000000000 */
[----:B------:R-:W-:Y:S01]  /*18a0*/  IABS R82, R12 ;  /* 0x0000000c00527213 */ /* 0x000fe20000000000 */
[----:B-1----:R-:W-:Y:S01]  /*18b0*/  VIADD R11, R0, 0x42 ;  /* 0x00000042000b7836 */ /* 0x002fe20000000000 */
[----:B------:R-:W-:Y:S01]  /*18c0*/  STL [R1+0x974], R31 ;  /* 0x0009741f01007387 */ /* 0x000fe20000100800 */
[----:B------:R-:W-:Y:S01]  /*18d0*/  IMAD.HI.U32 R8, R40, R70, RZ ;  /* 0x0000004628087227 */ /* 0x000fe200078e00ff */
[----:B------:R-:W-:-:S02]  /*18e0*/  IABS R51, R163 ;  /* 0x000000a300337213 */ /* 0x000fc40000000000 */
[----:B------:R1:W-:Y:S01]  /*18f0*/  STL [R1+0x9a4], R11 ;  /* 0x0009a40b01007387 */ /* 0x0003e20000100800 */
[C---:B------:R-:W-:Y:S01]  /*1900*/  VIADD R19, R0.reuse, 0x52 ;  /* 0x0000005200137836 */ /* 0x040fe20000000000 */
[----:B------:R-:W-:Y:S01]  /*1910*/  IABS R74, R11 ;  /* 0x0000000b004a7213 */ /* 0x000fe20000000000 */
[----:B------:R-:W-:Y:S01]  /*1920*/  IMAD R99, R39, R6, R99 ;  /* 0x0000000627637224 */ /* 0x000fe200078e0263 */
[----:B------:R-:W-:Y:S01]  /*1930*/  STL [R1+0x9d4], R111 ;  /* 0x0009d46f01007387 */ /* 0x000fe20000100800 */
[----:B------:R-:W-:Y:S01]  /*1940*/  VIADD R38, R0, 0x5a ;  /* 0x0000005a00267836 */ /* 0x000fe20000000000 */
[----:B------:R-:W-:Y:S01]  /*1950*/  IABS R66, R19 ;  /* 0x0000001300427213 */ /* 0x000fe20000000000 */
[----:B------:R-:W-:Y:S01]  /*1960*/  IMAD.HI.U32 R6, R40, R87, RZ ;  /* 0x0000005728067227 */ /* 0x000fe200078e00ff */
[----:B------:R-:W-:Y:S01]  /*1970*/  STL [R1+0x9bc], R19 ;  /* 0x0009bc1301007387 */ /* 0x000fe20000100800 */
[----:B------:R-:W-:Y:S02]  /*1980*/  IABS R78, R31 ;  /* 0x0000001f004e7213 */ /* 0x000fe40000000000 */
[----:B------:R-:W-:Y:S01]  /*1990*/  IMAD.MOV R8, RZ, RZ, -R8 ;  /* 0x000000ffff087224 */ /* 0x000fe200078e0a08 */
[----:B------:R-:W-:Y:S01]  /*19a0*/  STL [R1+0x9ac], R38 ;  /* 0x0009ac2601007387 */ /* 0x000fe20000100800 */
[C---:B------:R-:W-:Y:S01]  /*19b0*/  VIADD R30, R0.reuse, 0x62 ;  /* 0x00000062001e7836 */ /* 0x040fe20000000000 */
[----:B------:R-:W-:Y:S01]  /*19c0*/  IABS R62, R38 ;  /* 0x00000026003e7213 */ /* 0x000fe20000000000 */
[----:B------:R-:W-:-:S02]  /*19d0*/  VIADD R123, R0, 0x6a ;  /* 0x0000006a007b7836 */ /* 0x000fc40000000000 */
[----:B-1----:R-:W-:Y:S01]  /*19e0*/  VIADD R11, R0, 0x7a ;  /* 0x0000007a000b7836 */ /* 0x002fe20000000000 */
[----:B------:R-:W-:Y:S01]  /*19f0*/  STL [R1+0x98c], R30 ;  /* 0x00098c1e01007387 */ /* 0x000fe20000100800 */
[----:B------:R-:W-:Y:S01]  /*1a00*/  IMAD.MOV R6, RZ, RZ, -R6 ;  /* 0x000000ffff067224 */ /* 0x000fe200078e0a06 */
[----:B------:R-:W-:Y:S01]  /*1a10*/  IABS R58, R30 ;  /* 0x0000001e003a7213 */ /* 0x000fe20000000000 */
[C---:B------:R-:W-:Y:S01]  /*1a20*/  IMAD R70, R39.reuse, R8, R70 ;  /* 0x0000000827467224 */ /* 0x040fe200078e0246 */
[----:B------:R-:W-:Y:S01]  /*1a30*/  STL [R1+0x960], R163 ;  /* 0x000960a301007387 */ /* 0x000fe20000100800 */
[C---:B------:R-:W-:Y:S01]  /*1a40*/  IMAD.HI.U32 R8, R40.reuse, R51, RZ ;  /* 0x0000003328087227 */ /* 0x040fe200078e00ff */
[----:B------:R-:W-:Y:S02]  /*1a50*/  IABS R48, R11 ;  /* 0x0000000b00307213 */ /* 0x000fe40000000000 */
[----:B------:R-:W-:Y:S01]  /*1a60*/  STL [R1+0x97c], R123 ;  /* 0x00097c7b01007387 */ /* 0x000fe20000100800 */
[C---:B------:R-:W-:Y:S01]  /*1a70*/  IMAD R95, R39.reuse, R10, R95 ;  /* 0x0000000a275f7224 */ /* 0x040fe200078e025f */
[----:B------:R-:W-:Y:S01]  /*1a80*/  IABS R54, R123 ;  /* 0x0000007b00367213 */ /* 0x000fe20000000000 */
[----:B------:R-:W-:Y:S01]  /*1a90*/  IMAD.HI.U32 R10, R40, R71, RZ ;  /* 0x00000047280a7227 */ /* 0x000fe200078e00ff */
[----:B------:R1:W-:Y:S03]  /*1aa0*/  STL [R1+0x954], R11 ;  /* 0x0009540b01007387 */ /* 0x0003e60000100800 */
[----:B------:R-:W-:-:S02]  /*1ab0*/  IMAD R87, R39, R6, R87 ;  /* 0x0000000627577224 */ /* 0x000fc400078e0257 */
[----:B------:R-:W-:Y:S02]  /*1ac0*/  VIADD R139, R0, 0x13 ;  /* 0x00000013008b7836 */ /* 0x000fe40000000000 */
[----:B------:R-:W-:-:S03]  /*1ad0*/  IMAD.HI.U32 R6, R40, R67, RZ ;  /* 0x0000004328067227 */ /* 0x000fc600078e00ff */
[----:B------:R-:W-:Y:S01]  /*1ae0*/  IABS R97, R139 ;  /* 0x0000008b00617213 */ /* 0x000fe20000000000 */
[----:B------:R-:W-:Y:S01]  /*1af0*/  IMAD.MOV R8, RZ, RZ, -R8 ;  /* 0x000000ffff087224 */ /* 0x000fe200078e0a08 */
[----:B------:R2:W-:Y:S01]  /*1b00*/  STL [R1+0x910], R139 ;  /* 0x0009108b01007387 */ /* 0x0005e20000100800 */
[----:B-1----:R-:W-:Y:S02]  /*1b10*/  IMAD.IADD R11, R107, 0x1, R5 ;  /* 0x000000016b0b7824 */ /* 0x002fe400078e0205 */
[----:B------:R-:W-:Y:S02]  /*1b20*/  IMAD R50, R39, R9, R50 ;  /* 0x0000000927327224 */ /* 0x000fe400078e0232 */
[----:B------:R-:W-:Y:S01]  /*1b30*/  IMAD.HI.U32 R9, R40, R75, RZ ;  /* 0x0000004b28097227 */ /* 0x000fe200078e00ff */
[----:B------:R-:W-:-:S03]  /*1b40*/  ISETP.GE.AND P6, PT, R11, RZ, PT ;  /* 0x000000ff0b00720c */ /* 0x000fc60003fc6270 */
[----:B------:R-:W-:Y:S02]  /*1b50*/  IMAD.MOV R10, RZ, RZ, -R10 ;  /* 0x000000ffff0a7224 */ /* 0x000fe400078e0a0a */
[----:B------:R-:W-:Y:S02]  /*1b60*/  IMAD.MOV R6, RZ, RZ, -R6 ;  /* 0x000000ffff067224 */ /* 0x000fe400078e0a06 */
[C---:B------:R-:W-:Y:S01]  /*1b70*/  IMAD R51, R39.reuse, R8, R51 ;  /* 0x0000000827337224 */ /* 0x040fe200078e0233 */
[----:B------:R-:W-:Y:S01]  /*1b80*/  IABS R8, R11 ;  /* 0x0000000b00087213 */ /* 0x000fe20000000000 */
[----:B------:R-:W-:Y:S02]  /*1b90*/  IMAD.MOV R14, RZ, RZ, -R9 ;  /* 0x000000ffff0e7224 */ /* 0x000fe400078e0a09 */
[----:B------:R-:W-:Y:S02]  /*1ba0*/  IMAD R71, R39, R10, R71 ;  /* 0x0000000a27477224 */ /* 0x000fe400078e0247 */
[----:B------:R-:W-:-:S04]  /*1bb0*/  IMAD.HI.U32 R9, R40, R55, RZ ;  /* 0x0000003728097227 */ /* 0x000fc800078e00ff */
[----:B------:R-:W-:-:S04]  /*1bc0*/  IMAD.HI.U32 R10, R40, R52, RZ ;  /* 0x00000034280a7227 */ /* 0x000fc800078e00ff */
[----:B------:R-:W-:Y:S02]  /*1bd0*/  IMAD R67, R39, R6, R67 ;  /* 0x0000000627437224 */ /* 0x000fe400078e0243 */
[----:B------:R-:W-:-:S04]  /*1be0*/  IMAD.HI.U32 R6, R40, R98, RZ ;  /* 0x0000006228067227 */ /* 0x000fc800078e00ff */
[----:B------:R-:W-:-:S04]  /*1bf0*/  IMAD.HI.U32 R2, R40, R97, RZ ;  /* 0x0000006128027227 */ /* 0x000fc800078e00ff */
[----:B------:R-:W-:-:S04]  /*1c00*/  IMAD.HI.U32 R4, R4, R8, RZ ;  /* 0x0000000804047227 */ /* 0x000fc800078e00ff */
[----:B------:R-:W-:Y:S02]  /*1c10*/  IMAD R75, R39, R14, R75 ;  /* 0x0000000e274b7224 */ /* 0x000fe400078e024b */
[----:B------:R-:W-:Y:S02]  /*1c20*/  IMAD.MOV R14, RZ, RZ, -R9 ;  /* 0x000000ffff0e7224 */ /* 0x000fe400078e0a09 */
[----:B------:R-:W-:Y:S02]  /*1c30*/  IMAD.MOV R10, RZ, RZ, -R10 ;  /* 0x000000ffff0a7224 */ /* 0x000fe400078e0a0a */
[----:B------:R-:W-:-:S04]  /*1c40*/  IMAD.HI.U32 R9, R40, R49, RZ ;  /* 0x0000003128097227 */ /* 0x000fc800078e00ff */
[----:B------:R-:W-:Y:S02]  /*1c50*/  IMAD.MOV R6, RZ, RZ, -R6 ;  /* 0x000000ffff067224 */ /* 0x000fe400078e0a06 */
[----:B------:R-:W-:Y:S02]  /*1c60*/  IMAD.MOV R2, RZ, RZ, -R2 ;  /* 0x000000ffff027224 */ /* 0x000fe400078e0a02 */
[----:B------:R-:W-:Y:S02]  /*1c70*/  IMAD.MOV R4, RZ, RZ, -R4 ;  /* 0x000000ffff047224 */ /* 0x000fe400078e0a04 */
[C---:B------:R-:W-:Y:S02]  /*1c80*/  IMAD R52, R39.reuse, R10, R52 ;  /* 0x0000000a27347224 */ /* 0x040fe400078e0234 */
[----:B------:R-:W-:Y:S02]  /*1c90*/  IMAD.MOV R10, RZ, RZ, -R9 ;  /* 0x000000ffff0a7224 */ /* 0x000fe400078e0a09 */
[----:B------:R-:W-:-:S02]  /*1ca0*/  IMAD R98, R39, R6, R98 ;  /* 0x0000000627627224 */ /* 0x000fc400078e0262 */
[----:B------:R-:W-:Y:S02]  /*1cb0*/  IMAD R97, R39, R2, R97 ;  /* 0x0000000227617224 */ /* 0x000fe400078e0261 */
[----:B------:R-:W-:-:S04]  /*1cc0*/  IMAD.HI.U32 R9, R40, R86, RZ ;  /* 0x0000005628097227 */ /* 0x000fc800078e00ff */
[----:B------:R-:W-:-:S04]  /*1cd0*/  IMAD.HI.U32 R6, R40, R82, RZ ;  /* 0x0000005228067227 */ /* 0x000fc800078e00ff */
[----:B------:R-:W-:Y:S02]  /*1ce0*/  IMAD R2, R3, R4, R8 ;  /* 0x0000000403027224 */ /* 0x000fe400078e0208 */
[----:B------:R-:W-:Y:S02]  /*1cf0*/  IMAD R49, R39, R10, R49 ;  /* 0x0000000a27317224 */ /* 0x000fe400078e0231 */
[----:B------:R-:W-:Y:S01]  /*1d00*/  IMAD.MOV R9, RZ, RZ, -R9 ;  /* 0x000000ffff097224 */ /* 0x000fe200078e0a09 */
[----:B------:R-:W-:Y:S01]  /*1d10*/  ISETP.GT.U32.AND P0, PT, R3, R2, PT ;  /* 0x000000020300720c */ /* 0x000fe20003f04070 */
[----:B------:R-:W-:Y:S02]  /*1d20*/  IMAD.MOV R10, RZ, RZ, -R6 ;  /* 0x000000ffff0a7224 */ /* 0x000fe400078e0a06 */
[----:B------:R-:W-:-:S04]  /*1d30*/  IMAD.HI.U32 R6, R40, R74, RZ ;  /* 0x0000004a28067227 */ /* 0x000fc800078e00ff */
[----:B------:R-:W-:Y:S02]  /*1d40*/  IMAD R86, R39, R9, R86 ;  /* 0x0000000927567224 */ /* 0x000fe400078e0256 */
[----:B------:R-:W-:-:S04]  /*1d50*/  IMAD.HI.U32 R9, R40, R66, RZ ;  /* 0x0000004228097227 */ /* 0x000fc800078e00ff */
[----:B------:R-:W-:Y:S02]  /*1d60*/  IMAD.MOV R6, RZ, RZ, -R6 ;  /* 0x000000ffff067224 */ /* 0x000fe400078e0a06 */
[----:B------:R-:W-:-:S04]  /*1d70*/  IMAD.HI.U32 R7, R40, R94, RZ ;  /* 0x0000005e28077227 */ /* 0x000fc800078e00ff */
[----:B------:R-:W-:Y:S02]  /*1d80*/  IMAD.MOV R9, RZ, RZ, -R9 ;  /* 0x000000ffff097224 */ /* 0x000fe400078e0a09 */
[----:B------:R-:W-:Y:S02]  /*1d90*/  IMAD R74, R39, R6, R74 ;  /* 0x00000006274a7224 */ /* 0x000fe400078e024a */
[----:B------:R-:W-:-:S04]  /*1da0*/  IMAD.HI.U32 R6, R40, R62, RZ ;  /* 0x0000003e28067227 */ /* 0x000fc800078e00ff */
[C---:B------:R-:W-:Y:S02]  /*1db0*/  VIADD R26, R0.reuse, 0x1b ;  /* 0x0000001b001a7836 */ /* 0x040fe40000000000 */
[----:B------:R-:W-:Y:S02]  /*1dc0*/  IMAD.MOV R7, RZ, RZ, -R7 ;  /* 0x000000ffff077224 */ /* 0x000fe400078e0a07 */
[C---:B------:R-:W-:Y:S01]  /*1dd0*/  IMAD R66, R39.reuse, R9, R66 ;  /* 0x0000000927427224 */ /* 0x040fe200078e0242 */
[----:B------:R-:W-:Y:S01]  /*1de0*/  IABS R93, R26 ;  /* 0x0000001a005d7213 */ /* 0x000fe20000000000 */
[C---:B------:R-:W-:Y:S01]  /*1df0*/  VIADD R119, R0.reuse, 0x23 ;  /* 0x0000002300777836 */ /* 0x040fe20000000000 */
[----:B------:R2:W-:Y:S01]  /*1e00*/  STL [R1+0x920], R26 ;  /* 0x0009201a01007387 */ /* 0x0005e20000100800 */
[----:B------:R-:W-:Y:S02]  /*1e10*/  IMAD.MOV R9, RZ, RZ, -R6 ;  /* 0x000000ffff097224 */ /* 0x000fe400078e0a06 */
[----:B------:R-:W-:Y:S01]  /*1e20*/  VIADD R106, R0, 0x2b ;  /* 0x0000002b006a7836 */ /* 0x000fe20000000000 */
[----:B------:R2:W-:Y:S01]  /*1e30*/  STL [R1+0x924], R119 ;  /* 0x0009247701007387 */ /* 0x0005e20000100800 */
[----:B------:R-:W-:Y:S01]  /*1e40*/  @!P0 IMAD.IADD R2, R2, 0x1, -R3 ;  /* 0x0000000102028824 */ /* 0x000fe200078e0a03 */
[----:B------:R-:W-:Y:S01]  /*1e50*/  IABS R89, R119 ;  /* 0x0000007700597213 */ /* 0x000fe20000000000 */
[----:B------:R-:W-:Y:S01]  /*1e60*/  IMAD R94, R39, R7, R94 ;  /* 0x00000007275e7224 */ /* 0x000fe200078e025e */
[----:B------:R2:W-:Y:S01]  /*1e70*/  STL [R1+0x93c], R106 ;  /* 0x00093c6a01007387 */ /* 0x0005e20000100800 */
[----:B------:R-:W-:Y:S01]  /*1e80*/  IMAD.HI.U32 R6, R40, R58, RZ ;  /* 0x0000003a28067227 */ /* 0x000fe200078e00ff */
[----:B------:R-:W-:-:S02]  /*1e90*/  ISETP.GT.U32.AND P0, PT, R3, R2, PT ;  /* 0x000000020300720c */ /* 0x000fc40003f04070 */
[----:B------:R2:W-:Y:S01]  /*1ea0*/  STL [R1+0x8a4], R11 ;  /* 0x0008a40b01007387 */ /* 0x0005e20000100800 */
[C---:B------:R-:W-:Y:S01]  /*1eb0*/  VIADD R117, R0.reuse, 0x33 ;  /* 0x0000003300757836 */ /* 0x040fe20000000000 */
[----:B------:R-:W-:Y:S01]  /*1ec0*/  IABS R85, R106 ;  /* 0x0000006a00557213 */ /* 0x000fe20000000000 */
[----:B------:R-:W-:Y:S02]  /*1ed0*/  VIADD R116, R0, 0x3b ;  /* 0x0000003b00747836 */ /* 0x000fe40000000000 */
[----:B------:R-:W-:Y:S01]  /*1ee0*/  IMAD.HI.U32 R7, R40, R78, RZ ;  /* 0x0000004e28077227 */ /* 0x000fe200078e00ff */
[----:B------:R-:W-:Y:S01]  /*1ef0*/  IABS R81, R117 ;  /* 0x0000007500517213 */ /* 0x000fe20000000000 */
[----:B------:R2:W-:Y:S01]  /*1f00*/  STL [R1+0x94c], R117 ;  /* 0x00094c7501007387 */ /* 0x0005e20000100800 */
[----:B------:R-:W-:Y:S01]  /*1f10*/  IABS R77, R116 ;  /* 0x00000074004d7213 */ /* 0x000fe20000000000 */
[C---:B------:R-:W-:Y:S02]  /*1f20*/  VIADD R115, R0.reuse, 0x43 ;  /* 0x0000004300737836 */ /* 0x040fe40000000000 */
[----:B------:R-:W-:Y:S01]  /*1f30*/  IMAD.MOV R6, RZ, RZ, -R6 ;  /* 0x000000ffff067224 */ /* 0x000fe200078e0a06 */
[----:B------:R2:W-:Y:S01]  /*1f40*/  STL [R1+0x970], R116 ;  /* 0x0009707401007387 */ /* 0x0005e20000100800 */
[----:B------:R-:W-:Y:S01]  /*1f50*/  VIADD R114, R0, 0x4b ;  /* 0x0000004b00727836 */ /* 0x000fe20000000000 */
[----:B------:R-:W-:Y:S01]  /*1f60*/  IABS R73, R115 ;  /* 0x0000007300497213 */ /* 0x000fe20000000000 */
[----:B------:R-:W-:Y:S01]  /*1f70*/  IMAD.MOV R7, RZ, RZ, -R7 ;  /* 0x000000ffff077224 */ /* 0x000fe200078e0a07 */
[----:B------:R2:W-:Y:S01]  /*1f80*/  STL [R1+0x9a0], R115 ;  /* 0x0009a07301007387 */ /* 0x0005e20000100800 */
[----:B------:R-:W-:Y:S01]  /*1f90*/  IMAD.HI.U32 R5, R40, R93, RZ ;  /* 0x0000005d28057227 */ /* 0x000fe200078e00ff */
[----:B------:R-:W-:-:S02]  /*1fa0*/  IABS R69, R114 ;  /* 0x0000007200457213 */ /* 0x000fc40000000000 */
[----:B------:R2:W-:Y:S01]  /*1fb0*/  STL [R1+0x9d0], R114 ;  /* 0x0009d07201007387 */ /* 0x0005e20000100800 */
[C---:B------:R-:W-:Y:S02]  /*1fc0*/  VIADD R113, R0.reuse, 0x53 ;  /* 0x0000005300717836 */ /* 0x040fe40000000000 */
[C---:B------:R-:W-:Y:S02]  /*1fd0*/  VIADD R109, R0.reuse, 0x5b ;  /* 0x0000005b006d7836 */ /* 0x040fe40000000000 */
[----:B------:R-:W-:Y:S01]  /*1fe0*/  VIADD R108, R0, 0x63 ;  /* 0x00000063006c7836 */ /* 0x000fe20000000000 */
[----:B------:R2:W-:Y:S01]  /*1ff0*/  STL [R1+0x9b8], R113 ;  /* 0x0009b87101007387 */ /* 0x0005e20000100800 */
[C---:B------:R-:W-:Y:S01]  /*2000*/  IMAD R82, R39.reuse, R10, R82 ;  /* 0x0000000a27527224 */ /* 0x040fe200078e0252 */
[----:B------:R-:W-:Y:S01]  /*2010*/  IABS R65, R113 ;  /* 0x0000007100417213 */ /* 0x000fe20000000000 */
[C---:B------:R-:W-:Y:S01]  /*2020*/  IMAD R58, R39.reuse, R6, R58 ;  /* 0x00000006273a7224 */ /* 0x040fe200078e023a */
[----:B------:R2:W-:Y:S01]  /*2030*/  STL [R1+0x9a8], R109 ;  /* 0x0009a86d01007387 */ /* 0x0005e20000100800 */
[----:B------:R-:W-:Y:S01]  /*2040*/  IMAD R78, R39, R7, R78 ;  /* 0x00000007274e7224 */ /* 0x000fe200078e024e */
[----:B------:R-:W-:Y:S01]  /*2050*/  IABS R61, R109 ;  /* 0x0000006d003d7213 */ /* 0x000fe20000000000 */
[----:B------:R-:W-:Y:S01]  /*2060*/  IMAD.HI.U32 R6, R40, R89, RZ ;  /* 0x0000005928067227 */ /* 0x000fe200078e00ff */
[----:B------:R2:W-:Y:S01]  /*2070*/  STL [R1+0x988], R108 ;  /* 0x0009886c01007387 */ /* 0x0005e20000100800 */
[----:B------:R-:W-:-:S02]  /*2080*/  IABS R57, R108 ;  /* 0x0000006c00397213 */ /* 0x000fc40000000000 */
[----:B------:R-:W-:Y:S02]  /*2090*/  IMAD.MOV R10, RZ, RZ, -R5 ;  /* 0x000000ffff0a7224 */ /* 0x000fe400078e0a05 */
[----:B------:R-:W-:-:S04]  /*20a0*/  IMAD.HI.U32 R7, R40, R54, RZ ;  /* 0x0000003628077227 */ /* 0x000fc800078e00ff */
[----:B------:R-:W-:-:S04]  /*20b0*/  IMAD.HI.U32 R4, R40, R81, RZ ;  /* 0x0000005128047227 */ /* 0x000fc800078e00ff */
[----:B------:R-:W-:-:S04]  /*20c0*/  IMAD.HI.U32 R5, R40, R77, RZ ;  /* 0x0000004d28057227 */ /* 0x000fc800078e00ff */
[----:B------:R-:W-:Y:S02]  /*20d0*/  IMAD.MOV R6, RZ, RZ, -R6 ;  /* 0x000000ffff067224 */ /* 0x000fe400078e0a06 */
[----:B------:R-:W-:Y:S02]  /*20e0*/  IMAD R93, R39, R10, R93 ;  /* 0x0000000a275d7224 */ /* 0x000fe400078e025d */
[----:B------:R-:W-:Y:S02]  /*20f0*/  IMAD.MOV R7, RZ, RZ, -R7 ;  /* 0x000000ffff077224 */ /* 0x000fe400078e0a07 */
[----:B------:R-:W-:Y:S02]  /*2100*/  IMAD.MOV R8, RZ, RZ, -R4 ;  /* 0x000000ffff087224 */ /* 0x000fe400078e0a04 */
[----:B------:R-:W-:Y:S02]  /*2110*/  IMAD.MOV R10, RZ, RZ, -R5 ;  /* 0x000000ffff0a7224 */ /* 0x000fe400078e0a05 */
[----:B------:R-:W-:-:S04]  /*2120*/  IMAD.HI.U32 R4, R40, R65, RZ ;  /* 0x0000004128047227 */ /* 0x000fc800078e00ff */
[----:B0-----:R-:W-:Y:S02]  /*2130*/  VIADD R5, R15, 0xffffffff ;  /* 0xffffffff0f057836 */ /* 0x001fe40000000000 */
[----:B------:R-:W-:Y:S02]  /*2140*/  IMAD R89, R39, R6, R89 ;  /* 0x0000000627597224 */ /* 0x000fe400078e0259 */
[----:B------:R-:W-:Y:S01]  /*2150*/  @!P0 IMAD.IADD R2, R2, 0x1, -R3 ;  /* 0x0000000102028824 */ /* 0x000fe200078e0a03 */
[----:B------:R-:W-:Y:S01]  /*2160*/  ISETP.GE.U32.AND P2, PT, R5, 0x7fffff80, PT ;  /* 0x7fffff800500780c */ /* 0x000fe20003f46070 */
[----:B------:R-:W-:Y:S02]  /*2170*/  IMAD R54, R39, R7, R54 ;  /* 0x0000000727367224 */ /* 0x000fe400078e0236 */
[----:B------:R-:W-:-:S04]  /*2180*/  IMAD.HI.U32 R6, R40, R73, RZ ;  /* 0x0000004928067227 */ /* 0x000fc800078e00ff */
[----:B------:R-:W-:Y:S02]  /*2190*/  VIADD R3, R15, 0xffffffef ;  /* 0xffffffef0f037836 */ /* 0x000fe40000000000 */
[----:B------:R-:W-:-:S03]  /*21a0*/  IMAD.HI.U32 R7, R40, R85, RZ ;  /* 0x0000005528077227 */ /* 0x000fc600078e00ff */
[----:B------:R-:W-:Y:S01]  /*21b0*/  ISETP.GE.U32.AND P4, PT, R3, 0x7fffff70, PT ;  /* 0x7fffff700300780c */ /* 0x000fe20003f86070 */
[----:B------:R-:W-:Y:S02]  /*21c0*/  IMAD.MOV R4, RZ, RZ, -R4 ;  /* 0x000000ffff047224 */ /* 0x000fe400078e0a04 */
[----:B------:R-:W-:Y:S02]  /*21d0*/  VIADD R5, R15, 0xffffffe7 ;  /* 0xffffffe70f057836 */ /* 0x000fe40000000000 */
[----:B------:R-:W-:Y:S02]  /*21e0*/  IMAD.MOV R6, RZ, RZ, -R6 ;  /* 0x000000ffff067224 */ /* 0x000fe400078e0a06 */
[----:B------:R-:W-:Y:S01]  /*21f0*/  IMAD R62, R39, R9, R62 ;  /* 0x00000009273e7224 */ /* 0x000fe200078e023e */
[----:B------:R-:W-:Y:S01]  /*2200*/  ISETP.GE.U32.AND P5, PT, R5, 0x7fffff68, PT ;  /* 0x7fffff680500780c */ /* 0x000fe20003fa6070 */
[----:B------:R-:W-:Y:S02]  /*2210*/  IMAD.MOV R12, RZ, RZ, -R7 ;  /* 0x000000ffff0c7224 */ /* 0x000fe400078e0a07 */
[----:B------:R-:W-:-:S02]  /*2220*/  IMAD R65, R39, R4, R65 ;  /* 0x0000000427417224 */ /* 0x000fc400078e0241 */
[----:B------:R-:W-:-:S04]  /*2230*/  IMAD.HI.U32 R9, R40, R48, RZ ;  /* 0x0000003028097227 */ /* 0x000fc800078e00ff */
[----:B------:R-:W-:-:S04]  /*2240*/  IMAD.HI.U32 R7, R40, R69, RZ ;  /* 0x0000004528077227 */ /* 0x000fc800078e00ff */
[----:B------:R-:W-:-:S04]  /*2250*/  IMAD.HI.U32 R3, R40, R61, RZ ;  /* 0x0000003d28037227 */ /* 0x000fc800078e00ff */
[----:B------:R-:W-:-:S04]  /*2260*/  IMAD.HI.U32 R4, R40, R57, RZ ;  /* 0x0000003928047227 */ /* 0x000fc800078e00ff */
[C---:B------:R-:W-:Y:S02]  /*2270*/  IMAD R73, R39.reuse, R6, R73 ;  /* 0x0000000627497224 */ /* 0x040fe400078e0249 */
[----:B------:R-:W-:Y:S02]  /*2280*/  IMAD R85, R39, R12, R85 ;  /* 0x0000000c27557224 */ /* 0x000fe400078e0255 */
[----:B------:R-:W-:Y:S02]  /*2290*/  VIADD R6, R15, 0xfffffff7 ;  /* 0xfffffff70f067836 */ /* 0x000fe40000000000 */
[----:B------:R-:W-:Y:S02]  /*22a0*/  IMAD.MOV.U32 R5, RZ, RZ, R2 ;  /* 0x000000ffff057224 */ /* 0x000fe400078e0002 */
[----:B------:R-:W-:Y:S01]  /*22b0*/  IMAD.MOV R9, RZ, RZ, -R9 ;  /* 0x000000ffff097224 */ /* 0x000fe200078e0a09 */
[----:B------:R-:W-:Y:S01]  /*22c0*/  ISETP.GE.U32.AND P0, PT, R6, 0x7fffff78, PT ;  /* 0x7fffff780600780c */ /* 0x000fe20003f06070 */
[----:B------:R-:W-:-:S02]  /*22d0*/  IMAD.MOV R12, RZ, RZ, -R7 ;  /* 0x000000ffff0c7224 */ /* 0x000fc400078e0a07 */
[----:B------:R-:W-:Y:S02]  /*22e0*/  IMAD.MOV R2, RZ, RZ, -R3 ;  /* 0x000000ffff027224 */ /* 0x000fe400078e0a03 */
[----:B------:R-:W-:Y:S02]  /*22f0*/  IMAD.MOV R4, RZ, RZ, -R4 ;  /* 0x000000ffff047224 */ /* 0x000fe400078e0a04 */
[----:B------:R-:W-:Y:S01]  /*2300*/  @!P6 IMAD.MOV R5, RZ, RZ, -R5 ;  /* 0x000000ffff05e224 */ /* 0x000fe200078e0a05 */
[----:B------:R-:W-:Y:S01]  /*2310*/  @!P3 LOP3.LUT R5, RZ, R28, RZ, 0x33, !PT ;  /* 0x0000001cff05b212 */ /* 0x000fe200078e33ff */
[C---:B------:R-:W-:Y:S02]  /*2320*/  IMAD R55, R39.reuse, R14, R55 ;  /* 0x0000000e27377224 */ /* 0x040fe400078e0237 */
[C---:B------:R-:W-:Y:S02]  /*2330*/  IMAD R48, R39.reuse, R9, R48 ;  /* 0x0000000927307224 */ /* 0x040fe400078e0230 */
[----:B------:R-:W-:-:S02]  /*2340*/  IMAD R81, R39, R8, R81 ;  /* 0x0000000827517224 */ /* 0x000fc400078e0251 */
[C---:B------:R-:W-:Y:S02]  /*2350*/  IMAD R77, R39.reuse, R10, R77 ;  /* 0x0000000a274d7224 */ /* 0x040fe400078e024d */
[C---:B------:R-:W-:Y:S02]  /*2360*/  IMAD R69, R39.reuse, R12, R69 ;  /* 0x0000000c27457224 */ /* 0x040fe400078e0245 */
[C---:B------:R-:W-:Y:S02]  /*2370*/  IMAD R61, R39.reuse, R2, R61 ;  /* 0x00000002273d7224 */ /* 0x040fe400078e023d */
[----:B------:R-:W-:Y:S02]  /*2380*/  IMAD R57, R39, R4, R57 ;  /* 0x0000000427397224 */ /* 0x000fe400078e0239 */
[----:B------:R-:W-:Y:S01]  /*2390*/  VIADD R3, R15, 0xffffffdf ;  /* 0xffffffdf0f037836 */ /* 0x000fe20000000000 */
[----:B--23--:R-:W-:Y:S06]  /*23a0*/  BRA.U UP0, `(.L_x_5) ;  /* 0x0000000100187547 */ /* 0x00cfec000b800000 */
[----:B------:R-:W-:Y:S01]  /*23b0*/  ELECT P3, URZ, PT ;  /* 0x0000000000ff782f */ /* 0x000fe20003860000 */
[----:B------:R-:W-:Y:S01]  /*23c0*/  IMAD.MOV.U32 R2, RZ, RZ, 0x1 ;  /* 0x00000001ff027424 */ /* 0x000fe200078e00ff */
[----:B------:R-:W-:Y:S01]  /*23d0*/  UMOV UR6, 0x40 ;  /* 0x0000004000067882 */ /* 0x000fe20000000000 */
[----:B------:R-:W-:Y:S01]  /*23e0*/  UVIRTCOUNT.DEALLOC.SMPOOL 0x80 ;  /* 0x000000800000784c */ /* 0x000fe20000000000 */
[----:B------:R-:W-:-:S09]  /*23f0*/  ULEA UR6, UR5, UR6, 0x18 ;  /* 0x0000000605067291 */ /* 0x000fd2000f8ec0ff */
[----:B------:R0:W-:Y:S03]  /*2400*/  @P3 STS.U8 [UR6], R2 ;  /* 0x00000002ff003988 */ /* 0x0001e60008000006 */
.L_x_5:
[----:B------:R-:W-:Y:S01]  /*2410*/  UIADD3 UR10, UPT, UPT, UR8, UR10, URZ ;  /* 0x0000000a080a7290 */ /* 0x000fe2000fffe0ff */
[----:B------:R-:W-:Y:S01]  /*2420*/  ISETP.GE.U32.AND P3, PT, R3, 0x7fffff60, PT ;  /* 0x7fffff600300780c */ /* 0x000fe20003f66070 */
[----:B------:R-:W-:Y:S01]  /*2430*/  VOTEU.ALL UP1, P1 ;  /* 0x0000000000ff7886 */ /* 0x000fe20000820000 */
[----:B------:R-:W-:Y:S01]  /*2440*/  UIADD3 UR6, UPT, UPT, UR9, 0x10000, URZ ;  /* 0x0001000009067890 */ /* 0x000fe2000fffe0ff */
[----:B------:R-:W-:Y:S01]  /*2450*/  IMAD R3, R5, UR11, RZ ;  /* 0x0000000b05037c24 */ /* 0x000fe2000f8e02ff */
[----:B------:R-:W-:Y:S01]  /*2460*/  VOTEU.ALL UP2, P1 ;  /* 0x0000000000ff7886 */ /* 0x000fe20000840000 */
[----:B------:R-:W-:Y:S01]  /*2470*/  IMAD.SHL.U32 R5, R36, 0x8, RZ ;  /* 0x0000000824057824 */ /* 0x000fe200078e00ff */
[----:B------:R-:W-:-:S04]  /*2480*/  @!UP1 UIADD3 UR16, UPT, UPT, -UR4, 0x100000, URZ ;  /* 0x0010000004109890 */ /* 0x000fc8000fffe1ff */
[----:B------:R-:W-:Y:S02]  /*2490*/  @!UP1 USHF.L.U32 UR17, UR16, 0xb, URZ ;  /* 0x0000000b10119899 */ /* 0x000fe400080006ff */
[----:B------:R-:W-:Y:S01]  /*24a0*/  @!UP1 USHF.L.U32 UR16, UR16, 0x1, URZ ;  /* 0x0000000110109899 */ /* 0x000fe200080006ff */
[----:B------:R-:W-:Y:S01]  /*24b0*/  STL [R1+0xc58], R66 ;  /* 0x000c584201007387 */ /* 0x000fe20000100800 */
[C---:B0-----:R-:W-:Y:S01]  /*24c0*/  IADD3 R2, P6, PT, R3.reuse, UR12, RZ ;  /* 0x0000000c03027c10 */ /* 0x041fe2000ffde0ff */
[----:B------:R-:W-:Y:S01]  /*24d0*/  IMAD.SHL.U32 R125, R36, 0x10, RZ ;  /* 0x00000010247d7824 */ /* 0x000fe200078e00ff */
[----:B------:R-:W-:Y:S01]  /*24e0*/  PRMT R8, RZ, 0x7610, R8 ;  /* 0x00007610ff087816 */ /* 0x000fe20000000008 */
[----:B------:R-:W-:Y:S01]  /*24f0*/  STTM.x128 tmem[UR10], RZ ;  /* 0x000000ff000079ed */ /* 0x000fe200083c000a */
[----:B------:R-:W0:Y:S02]  /*2500*/  FENCE.VIEW.ASYNC.T ;  /* 0x00000000000073c6 */ /* 0x000e240000000200 */
[----:B0-----:R-:W-:Y:S01]  /*2510*/  BAR.SYNC.DEFER_BLOCKING 0x0 ;  /* 0x0000000000007b1d */ /* 0x001fe20000010000 */
[----:B------:R-:W-:Y:S01]  /*2520*/  LEA.HI.X.SX32 R3, R3, UR13, 0x1, P6 ;  /* 0x0000000d03037c11 */ /* 0x000fe2000b0f0eff */
[----:B------:R-:W-:Y:S01]  /*2530*/  VIADD R6, R15, 0xffffffd7 ;  /* 0xffffffd70f067836 */ /* 0x000fe20000000000 */
[----:B------:R-:W-:-:S02]  /*2540*/  IADD3 R4, P6, PT, R5, R2, RZ ;  /* 0x0000000205047210 */ /* 0x000fc40007fde0ff */
[----:B------:R-:W-:Y:S02]  /*2550*/  PRMT R7, RZ, 0x7610, R7 ;  /* 0x00007610ff077816 */ /* 0x000fe40000000007 */
[----:B------:R-:W-:Y:S01]  /*2560*/  PRMT R10, RZ, 0x7610, R10 ;  /* 0x00007610ff0a7816 */ /* 0x000fe2000000000a */
[----:B------:R-:W-:Y:S01]  /*2570*/  STL [R1+0xc54], R62 ;  /* 0x000c543e01007387 */ /* 0x000fe20000100800 */
[----:B------:R-:W-:Y:S01]  /*2580*/  LEA.HI.X.SX32 R5, R5, R3, 0x1, P6 ;  /* 0x0000000305057211 */ /* 0x000fe200030f0eff */
[----:B------:R-:W-:Y:S01]  /*2590*/  VIADD R9, R15, 0xffffffc7 ;  /* 0xffffffc70f097836 */ /* 0x000fe20000000000 */
[----:B------:R-:W-:Y:S01]  /*25a0*/  PRMT R132, RZ, 0x7610, R132 ;  /* 0x00007610ff847816 */ /* 0x000fe20000000084 */
[----:B------:R0:W-:Y:S01]  /*25b0*/  STL [R1+0xc50], R58 ;  /* 0x000c503a01007387 */ /* 0x0001e20000100800 */
[----:B------:R-:W-:Y:S01]  /*25c0*/  PRMT R130, RZ, 0x7610, R130 ;  /* 0x00007610ff827816 */ /* 0x000fe20000000082 */
[----:B------:R-:W1:Y:S02]  /*25d0*/  LDCU UR11, c[0x0][0x3b0] ;  /* 0x00007600ff0b77ac */ /* 0x000e640008000800 */
[----:B------:R2:W-:Y:S01]  /*25e0*/  STL [R1+0xc4c], R54 ;  /* 0x000c4c3601007387 */ /* 0x0005e20000100800 */
[----:B------:R-:W-:Y:S01]  /*25f0*/  PRMT R11, RZ, 0x7610, R11 ;  /* 0x00007610ff0b7816 */ /* 0x000fe2000000000b */
[----:B------:R-:W3:Y:S02]  /*2600*/  LDCU UR5, c[0x0][0x3b0] ;  /* 0x00007600ff0577ac */ /* 0x000ee40008000800 */
[----:B------:R-:W-:Y:S01]  /*2610*/  STL [R1+0xc48], R51 ;  /* 0x000c483301007387 */ /* 0x000fe20000100800 */
[----:B------:R-:W-:Y:S01]  /*2620*/  PRMT R12, RZ, 0x7610, R12 ;  /* 0x00007610ff0c7816 */ /* 0x000fe2000000000c */
[----:B------:R-:W4:Y:S02]  /*2630*/  LDCU UR21, c[0x0][0x3b0] ;  /* 0x00007600ff1577ac */ /* 0x000f240008000800 */
[----:B------:R-:W0:Y:S02]  /*2640*/  FENCE.VIEW.ASYNC.S ;  /* 0x00000000000073c6 */ /* 0x000e240000000000 */
[----:B0-----:R0:W0:Y:S02]  /*2650*/  @!UP2 SYNCS.EXCH.64 URZ, [UR6], UR16 ;  /* 0x0000001006ffa5b2 */ /* 0x0010240008000100 */
[----:B0-----:R-:W-:Y:S01]  /*2660*/  BAR.SYNC.DEFER_BLOCKING 0x0 ;  /* 0x0000000000007b1d */ /* 0x001fe20000010000 */
[----:B------:R-:W-:-:S02]  /*2670*/  PRMT R138, RZ, 0x7610, R138 ;  /* 0x00007610ff8a7816 */ /* 0x000fc4000000008a */
[----:B------:R-:W-:Y:S02]  /*2680*/  PRMT R135, RZ, 0x7610, R135 ;  /* 0x00007610ff877816 */ /* 0x000fe40000000087 */
[----:B------:R-:W-:Y:S01]  /*2690*/  PRMT R28, RZ, 0x7610, R28 ;  /* 0x00007610ff1c7816 */ /* 0x000fe2000000001c */
[----:B------:R-:W0:Y:S01]  /*26a0*/  LDCU UR25, c[0x0][0x3b0] ;  /* 0x00007600ff1977ac */ /* 0x000e220008000800 */
[----:B------:R-:W-:Y:S01]  /*26b0*/  STL [R1+0xc44], R48 ;  /* 0x000c443001007387 */ /* 0x000fe20000100800 */
[----:B------:R-:W-:Y:S01]  /*26c0*/  IADD3 R126, P6, PT, R125, R2, RZ ;  /* 0x000000027d7e7210 */ /* 0x000fe20007fde0ff */
[----:B------:R-:W0:Y:S02]  /*26d0*/  LDCU UR29, c[0x0][0x3b0] ;  /* 0x00007600ff1d77ac */ /* 0x000e240008000800 */
[----:B------:R-:W-:Y:S01]  /*26e0*/  STL [R1+0xc40], R97 ;  /* 0x000c406101007387 */ /* 0x000fe20000100800 */
[----:B------:R-:W-:Y:S01]  /*26f0*/  PRMT R58, RZ, 0x7610, R58 ;  /* 0x00007610ff3a7816 */ /* 0x000fe2000000003a */
[----:B------:R-:W0:Y:S02]  /*2700*/  LDCU UR16, c[0x0][0x3b0] ;  /* 0x00007600ff1077ac */ /* 0x000e240008000800 */
[----:B------:R-:W-:Y:S01]  /*2710*/  STL [R1+0xc3c], R93 ;  /* 0x000c3c5d01007387 */ /* 0x000fe20000100800 */
[----:B--2---:R-:W-:Y:S01]  /*2720*/  PRMT R54, RZ, 0x7610, R54 ;  /* 0x00007610ff367816 */ /* 0x004fe20000000036 */
[----:B------:R-:W2:Y:S02]  /*2730*/  LDCU UR17, c[0x0][0x3b0] ;  /* 0x00007600ff1177ac */ /* 0x000ea40008000800 */
[----:B------:R-:W-:Y:S01]  /*2740*/  STL [R1+0xc38], R89 ;  /* 0x000c385901007387 */ /* 0x000fe20000100800 */
[----:B------:R-:W-:Y:S01]  /*2750*/  PRMT R14, RZ, 0x7610, R14 ;  /* 0x00007610ff0e7816 */ /* 0x000fe2000000000e */
[----:B------:R-:W0:Y:S02]  /*2760*/  LDCU UR33, c[0x0][0x3b0] ;  /* 0x00007600ff2177ac */ /* 0x000e240008000800 */
[----:B------:R-:W2:Y:S01]  /*2770*/  @!P2 LDG.E.U8 R8, desc[UR18][R2.64] ;  /* 0x000000120208a981 */ /* 0x000ea2000c1e1100 */
[----:B------:R-:W-:Y:S01]  /*2780*/  PRMT R23, RZ, 0x7610, R23 ;  /* 0x00007610ff177816 */ /* 0x000fe20000000017 */
[----:B------:R-:W0:Y:S02]  /*2790*/  LDCU UR12, c[0x0][0x3b0] ;  /* 0x00007600ff0c77ac */ /* 0x000e240008000800 */
[----:B------:R-:W3:Y:S01]  /*27a0*/  @!P0 LDG.E.U8 R7, desc[UR18][R4.64] ;  /* 0x0000001204078981 */ /* 0x000ee2000c1e1100 */
[----:B------:R-:W-:Y:S01]  /*27b0*/  PRMT R110, RZ, 0x7610, R110 ;  /* 0x00007610ff6e7816 */ /* 0x000fe2000000006e */
[----:B------:R-:W0:Y:S02]  /*27c0*/  LDCU UR37, c[0x0][0x3b0] ;  /* 0x00007600ff2577ac */ /* 0x000e240008000800 */
[----:B------:R-:W-:Y:S01]  /*27d0*/  STL [R1+0xc34], R85 ;  /* 0x000c345501007387 */ /* 0x000fe20000100800 */
[----:B------:R-:W-:Y:S01]  /*27e0*/  PRMT R112, RZ, 0x7610, R112 ;  /* 0x00007610ff707816 */ /* 0x000fe20000000070 */
[----:B------:R-:W0:Y:S02]  /*27f0*/  LDCU UR41, c[0x0][0x3b0] ;  /* 0x00007600ff2977ac */ /* 0x000e240008000800 */
[----:B------:R-:W-:Y:S01]  /*2800*/  STL [R1+0xc30], R81 ;  /* 0x000c305101007387 */ /* 0x000fe20000100800 */
[----:B------:R-:W0:Y:S03]  /*2810*/  LDCU UR45, c[0x0][0x3b0] ;  /* 0x00007600ff2d77ac */ /* 0x000e260008000800 */
        /* <DEDUP_REMOVED lines=77> */
[----:B------:R-:W-:Y:S01]  /*2cf0*/  ISETP.GE.U32.AND P2, PT, R6, 0x7fffff58, PT ;  /* 0x7fffff580600780c */ /* 0x000fe20003f46070 */
[----:B------:R-:W0:Y:S02]  /*2d00*/  LDCU UR52, c[0x0][0x3b0] ;  /* 0x00007600ff3477ac */ /* 0x000e240008000800 */
[----:B------:R-:W-:Y:S01]  /*2d10*/  STL [R1+0xb00], R128 ;  /* 0x000b008001007387 */ /* 0x000fe20000100800 */
[----:B------:R-:W-:Y:S01]  /*2d20*/  VIADD R6, R15, 0xffffffcf ;  /* 0xffffffcf0f067836 */ /* 0x000fe20000000000 */
[----:B------:R-:W0:Y:S02]  /*2d30*/  LDCU UR56, c[0x0][0x3b0] ;  /* 0x00007600ff3877ac */ /* 0x000e240008000800 */
[----:B------:R-:W-:Y:S01]  /*2d40*/  STL [R1+0xafc], R127 ;  /* 0x000afc7f01007387 */ /* 0x000fe20000100800 */
[----:B------:R-:W-:Y:S01]  /*2d50*/  LEA.HI.X.SX32 R125, R125, R3, 0x1, P6 ;  /* 0x000000037d7d7211 */ /* 0x000fe200030f0eff */
[----:B------:R-:W0:Y:S02]  /*2d60*/  LDCU UR60, c[0x0][0x3b0] ;  /* 0x00007600ff3c77ac */ /* 0x000e240008000800 */
[----:B------:R-:W-:Y:S01]  /*2d70*/  STL [R1+0xaf8], R124 ;  /* 0x000af87c01007387 */ /* 0x000fe20000100800 */
[----:B------:R-:W0:Y:S03]  /*2d80*/  LDCU UR64, c[0x0][0x3b0] ;  /* 0x00007600ff4077ac */ /* 0x000e260008000800 */
[----:B------:R-:W-:Y:S01]  /*2d90*/  STL [R1+0xaf4], R122 ;  /* 0x000af47a01007387 */ /* 0x000fe20000100800 */
[----:B------:R-:W0:Y:S03]  /*2da0*/  LDCU UR68, c[0x0][0x3b0] ;  /* 0x00007600ff4477ac */ /* 0x000e260008000800 */
[----:B------:R-:W-:Y:S04]  /*2db0*/  STL [R1+0xaf0], R121 ;  /* 0x000af07901007387 */ /* 0x000fe80000100800 */
[----:B------:R-:W-:Y:S01]  /*2dc0*/  STL [R1+0xaec], R120 ;  /* 0x000aec7801007387 */ /* 0x000fe20000100800 */
[----:B------:R-:W-:-:S03]  /*2dd0*/  ISETP.GE.U32.AND P0, PT, R6, 0x7fffff50, PT ;  /* 0x7fffff500600780c */ /* 0x000fc60003f06070 */
[----:B------:R-:W-:Y:S01]  /*2de0*/  STL [R1+0x9dc], R4 ;  /* 0x0009dc0401007387 */ /* 0x000fe20000100800 */
[----:B------:R-:W-:-:S03]  /*2df0*/  @!P4 IMAD.MOV.U32 R6, RZ, RZ, R126 ;  /* 0x000000ffff06c224 */ /* 0x000fc600078e007e */
[----:B------:R-:W-:Y:S04]  /*2e00*/  STL [R1+0x9d8], R5 ;  /* 0x0009d80501007387 */ /* 0x000fe80000100800 */
[----:B--2---:R-:W-:Y:S04]  /*2e10*/  STL [R1+0x2f0], R8 ;  /* 0x0002f00801007387 */ /* 0x004fe80000100800 */
[----:B---3--:R2:W-:Y:S02]  /*2e20*/  STL [R1+0x2f4], R7 ;  /* 0x0002f40701007387 */ /* 0x0085e40000100800 */
[----:B--2---:R-:W-:-:S05]  /*2e30*/  @!P4 IMAD.MOV.U32 R7, RZ, RZ, R125 ;  /* 0x000000ffff07c224 */ /* 0x004fca00078e007d */
[----:B------:R2:W3:Y:S01]  /*2e40*/  @!P4 LDG.E.U8 R10, desc[UR18][R6.64] ;  /* 0x00000012060ac981 */ /* 0x0004e2000c1e1100 */
[----:B------:R-:W-:-:S05]  /*2e50*/  IMAD R8, R36, 0x18, RZ ;  /* 0x0000001824087824 */ /* 0x000fca00078e02ff */
[----:B------:R-:W-:-:S04]  /*2e60*/  IADD3 R66, P6, PT, R8, R2, RZ ;  /* 0x0000000208427210 */ /* 0x000fc80007fde0ff */
[----:B--2---:R-:W-:Y:S01]  /*2e70*/  LEA.HI.X.SX32 R7, R8, R3, 0x1, P6 ;  /* 0x0000000308077211 */ /* 0x004fe200030f0eff */
[----:B------:R-:W-:-:S05]  /*2e80*/  @!P5 IMAD.MOV.U32 R6, RZ, RZ, R66 ;  /* 0x000000ffff06d224 */ /* 0x000fca00078e0042 */
[----:B------:R2:W4:Y:S01]  /*2e90*/  @!P5 LDG.E.U8 R58, desc[UR18][R6.64] ;  /* 0x00000012063ad981 */ /* 0x000522000c1e1100 */
[----:B------:R-:W-:Y:S01]  /*2ea0*/  ISETP.GE.U32.AND P4, PT, R9, 0x7fffff48, PT ;  /* 0x7fffff480900780c */ /* 0x000fe20003f86070 */
[----:B------:R-:W-:Y:S02]  /*2eb0*/  IMAD.SHL.U32 R9, R36, 0x20, RZ ;  /* 0x0000002024097824 */ /* 0x000fe400078e00ff */
[----:B------:R-:W-:Y:S03]  /*2ec0*/  STL [R1+0x9e4], R126 ;  /* 0x0009e47e01007387 */ /* 0x000fe60000100800 */
[----:B------:R-:W-:Y:S01]  /*2ed0*/  IADD3 R62, P6, PT, R9, R2, RZ ;  /* 0x00000002093e7210 */ /* 0x000fe20007fde0ff */
[----:B------:R-:W-:Y:S01]  /*2ee0*/  STL [R1+0x9e0], R125 ;  /* 0x0009e07d01007387 */ /* 0x000fe20000100800 */
[----:B------:R-:W-:-:S03]  /*2ef0*/  PRMT R97, RZ, 0x7610, R97 ;  /* 0x00007610ff617816 */ /* 0x000fc60000000061 */
[----:B------:R0:W-:Y:S01]  /*2f00*/  STL [R1+0x18], R66 ;  /* 0x0000184201007387 */ /* 0x0001e20000100800 */
[----:B--2---:R-:W-:-:S03]  /*2f10*/  @!P3 IMAD.MOV.U32 R6, RZ, RZ, R62 ;  /* 0x000000ffff06b224 */ /* 0x004fc600078e003e */
[----:B---3--:R-:W-:Y:S04]  /*2f20*/  STL [R1+0x2fc], R10 ;  /* 0x0002fc0a01007387 */ /* 0x008fe80000100800 */
[----:B------:R2:W-:Y:S01]  /*2f30*/  STL [R1+0x14], R7 ;  /* 0x0000140701007387 */ /* 0x0005e20000100800 */
[----:B------:R-:W-:-:S03]  /*2f40*/  IMAD R8, R36, 0x28, RZ ;  /* 0x0000002824087824 */ /* 0x000fc600078e02ff */
[----:B0-----:R-:W3:Y:S01]  /*2f50*/  LDL.LU R66, [R1+0xc58] ;  /* 0x000c580001427983 */ /* 0x001ee20000300800 */
[----:B--2---:R-:W-:-:S05]  /*2f60*/  LEA.HI.X.SX32 R7, R9, R3, 0x1, P6 ;  /* 0x0000000309077211 */ /* 0x004fca00030f0eff */
[----:B------:R0:W2:Y:S04]  /*2f70*/  @!P3 LDG.E.U8 R97, desc[UR18][R6.64] ;  /* 0x000000120661b981 */ /* 0x0000a8000c1e1100 */
[----:B------:R-:W-:Y:S04]  /*2f80*/  STL [R1+0xcc], R62 ;  /* 0x0000cc3e01007387 */ /* 0x000fe80000100800 */
[----:B----4-:R4:W-:Y:S02]  /*2f90*/  STL [R1+0x328], R58 ;  /* 0x0003283a01007387 */ /* 0x0109e40000100800 */
[----:B----4-:R-:W-:-:S04]  /*2fa0*/  IADD3 R58, P6, PT, R8, R2, RZ ;  /* 0x00000002083a7210 */ /* 0x010fc80007fde0ff */
[----:B------:R-:W-:Y:S01]  /*2fb0*/  LEA.HI.X.SX32 R8, R8, R3, 0x1, P6 ;  /* 0x0000000308087211 */ /* 0x000fe200030f0eff */
[----:B------:R4:W-:Y:S01]  /*2fc0*/  STL [R1+0xc8], R7 ;  /* 0x0000c80701007387 */ /* 0x0009e20000100800 */
[----:B0-----:R-:W-:-:S03]  /*2fd0*/  @!P2 IMAD.MOV.U32 R6, RZ, RZ, R58 ;  /* 0x000000ffff06a224 */ /* 0x001fc600078e003a */
[----:B----4-:R-:W-:-:S05]  /*2fe0*/  @!P2 IMAD.MOV.U32 R7, RZ, RZ, R8 ;  /* 0x000000ffff07a224 */ /* 0x010fca00078e0008 */
[----:B------:R0:W4:Y:S01]  /*2ff0*/  @!P2 LDG.E.U8 R54, desc[UR18][R6.64] ;  /* 0x000000120636a981 */ /* 0x000122000c1e1100 */
[----:B------:R-:W-:-:S03]  /*3000*/  IMAD R9, R36, 0x30, RZ ;  /* 0x0000003024097824 */ /* 0x000fc600078e02ff */
[----:B------:R-:W-:Y:S04]  /*3010*/  STL [R1+0x53c], R58 ;  /* 0x00053c3a01007387 */ /* 0x000fe80000100800 */
[----:B------:R-:W3:Y:S04]  /*3020*/  LDL.LU R62, [R1+0xc54] ;  /* 0x000c5400013e7983 */ /* 0x000ee80000300800 */
[----:B------:R0:W-:Y:S01]  /*3030*/  STL [R1+0x538], R8 ;  /* 0x0005380801007387 */ /* 0x0001e20000100800 */
[----:B------:R-:W-:-:S03]  /*3040*/  PRMT R48, RZ, 0x7610, R48 ;  /* 0x00007610ff307816 */ /* 0x000fc60000000030 */
[----:B--2---:R2:W-:Y:S01]  /*3050*/  STL [R1+0x330], R97 ;  /* 0x0003306101007387 */ /* 0x0045e20000100800 */
[----:B------:R-:W-:Y:S02]  /*3060*/  VIADD R10, R15, 0xffffffbf ;  /* 0xffffffbf0f0a7836 */ /* 0x000fe40000000000 */
[----:B0-----:R-:W-:Y:S01]  /*3070*/  IMAD R8, R36, 0x38, RZ ;  /* 0x0000003824087824 */ /* 0x001fe200078e02ff */
[----:B------:R-:W3:Y:S01]  /*3080*/  LDL.LU R58, [R1+0xc50] ;  /* 0x000c5000013a7983 */ /* 0x000ee20000300800 */
[----:B--2---:R-:W-:-:S04]  /*3090*/  IADD3 R97, P6, PT, R9, R2, RZ ;  /* 0x0000000209617210 */ /* 0x004fc80007fde0ff */
[----:B------:R-:W-:Y:S01]  /*30a0*/  LEA.HI.X.SX32 R7, R9, R3, 0x1, P6 ;  /* 0x0000000309077211 */ /* 0x000fe200030f0eff */
[----:B------:R-:W-:-:S05]  /*30b0*/  @!P0 IMAD.MOV.U32 R6, RZ, RZ, R97 ;  /* 0x000000ffff068224 */ /* 0x000fca00078e0061 */
[----:B------:R0:W2:Y:S01]  /*30c0*/  @!P0 LDG.E.U8 R48, desc[UR18][R6.64] ;  /* 0x0000001206308981 */ /* 0x0000a2000c1e1100 */
[----:B------:R-:W-:Y:S01]  /*30d0*/  ISETP.GE.U32.AND P5, PT, R10, 0x7fffff40, PT ;  /* 0x7fffff400a00780c */ /* 0x000fe20003fa6070 */
[----:B------:R-:W-:-:S05]  /*30e0*/  VIADD R10, R15, 0xffffffb7 ;  /* 0xffffffb70f0a7836 */ /* 0x000fca0000000000 */
[----:B------:R-:W-:Y:S01]  /*30f0*/  ISETP.GE.U32.AND P3, PT, R10, 0x7fffff38, PT ;  /* 0x7fffff380a00780c */ /* 0x000fe20003f66070 */
[----:B------:R-:W-:Y:S01]  /*3100*/  VIADD R10, R15, 0xffffffaf ;  /* 0xffffffaf0f0a7836 */ /* 0x000fe20000000000 */
[----:B----4-:R4:W-:Y:S04]  /*3110*/  STL [R1+0x364], R54 ;  /* 0x0003643601007387 */ /* 0x0109e80000100800 */
[----:B------:R-:W-:Y:S01]  /*3120*/  ISETP.GE.U32.AND P2, PT, R10, 0x7fffff30, PT ;  /* 0x7fffff300a00780c */ /* 0x000fe20003f46070 */
[----:B------:R-:W-:Y:S01]  /*3130*/  IMAD.SHL.U32 R10, R36, 0x40, RZ ;  /* 0x00000040240a7824 */ /* 0x000fe200078e00ff */
[----:B----4-:R-:W4:Y:S04]  /*3140*/  LDL.LU R54, [R1+0xc4c] ;  /* 0x000c4c0001367983 */ /* 0x010f280000300800 */
[----:B------:R-:W-:Y:S04]  /*3150*/  STL [R1+0x57c], R97 ;  /* 0x00057c6101007387 */ /* 0x000fe80000100800 */
[----:B------:R0:W-:Y:S02]  /*3160*/  STL [R1+0x578], R7 ;  /* 0x0005780701007387 */ /* 0x0001e40000100800 */
[----:B0-----:R-:W-:-:S04]  /*3170*/  IADD3 R7, P6, PT, R8, R2, RZ ;  /* 0x0000000208077210 */ /* 0x001fc80007fde0ff */
[----:B------:R-:W-:Y:S01]  /*3180*/  LEA.HI.X.SX32 R6, R8, R3, 0x1, P6 ;  /* 0x0000000308067211 */ /* 0x000fe200030f0eff */
[----:B------:R0:W-:Y:S01]  /*3190*/  STL [R1+0x5bc], R7 ;  /* 0x0005bc0701007387 */ /* 0x0001e20000100800 */
[----:B------:R-:W-:-:S03]  /*31a0*/  IADD3 R97, P6, PT, R10, R2, RZ ;  /* 0x000000020a617210 */ /* 0x000fc60007fde0ff */
[----:B------:R1:W-:Y:S01]  /*31b0*/  STL [R1+0x5b8], R6 ;  /* 0x0005b80601007387 */ /* 0x0003e20000100800 */
[----:B0-----:R-:W-:-:S03]  /*31c0*/  @!P4 LOP3.LUT R7, R7, R6, RZ, 0x3c, !PT ;  /* 0x000000060707c212 */ /* 0x001fc600078e3cff */
[----:B------:R-:W-:Y:S01]  /*31d0*/  STL [R1+0x5fc], R97 ;  /* 0x0005fc6101007387 */ /* 0x000fe20000100800 */
[C---:B-1----:R-:W-:Y:S02]  /*31e0*/  @!P4 LOP3.LUT R6, R7.reuse, R6, RZ, 0x3c, !PT ;  /* 0x000000060706c212 */ /* 0x042fe400078e3cff */
[----:B------:R-:W-:Y:S02]  /*31f0*/  PRMT R51, RZ, 0x7610, R51 ;  /* 0x00007610ff337816 */ /* 0x000fe40000000033 */
[----:B------:R-:W-:Y:S02]  /*3200*/  @!P4 LOP3.LUT R7, R7, R6, RZ, 0x3c, !PT ;  /* 0x000000060707c212 */ /* 0x000fe400078e3cff */
[----:B------:R-:W-:-:S03]  /*3210*/  PRMT R93, RZ, 0x7610, R93 ;  /* 0x00007610ff5d7816 */ /* 0x000fc6000000005d */
[----:B------:R0:W3:Y:S02]  /*3220*/  @!P4 LDG.E.U8 R51, desc[UR18][R6.64] ;  /* 0x000000120633c981 */ /* 0x0000e4000c1e1100 */
[----:B0-----:R-:W-:Y:S02]  /*3230*/  @!P5 IMAD.MOV.U32 R6, RZ, RZ, R97 ;  /* 0x000000ffff06d224 */ /* 0x001fe400078e0061 */
[----:B--2---:R0:W-:Y:S02]  /*3240*/  STL [R1+0x338], R48 ;  /* 0x0003383001007387 */ /* 0x0041e40000100800 */
[----:B0-----:R-:W-:-:S05]  /*3250*/  LEA.HI.X.SX32 R48, R10, R3, 0x1, P6 ;  /* 0x000000030a307211 */ /* 0x001fca00030f0eff */
[----:B------:R-:W-:-:S05]  /*3260*/  @!P5 IMAD.MOV.U32 R7, RZ, RZ, R48 ;  /* 0x000000ffff07d224 */ /* 0x000fca00078e0030 */
[----:B------:R0:W2:Y:S01]  /*3270*/  @!P5 LDG.E.U8 R93, desc[UR18][R6.64] ;  /* 0x00000012065dd981 */ /* 0x0000a2000c1e1100 */
[----:B------:R-:W-:-:S05]  /*3280*/  VIADD R9, R15, 0xffffffa7 ;  /* 0xffffffa70f097836 */ /* 0x000fca0000000000 */
[----:B------:R-:W-:Y:S01]  /*3290*/  ISETP.GE.U32.AND P0, PT, R9, 0x7fffff28, PT ;  /* 0x7fffff280900780c */ /* 0x000fe20003f06070 */
[----:B------:R-:W-:-:S05]  /*32a0*/  IMAD R9, R36, 0x48, RZ ;  /* 0x0000004824097824 */ /* 0x000fca00078e02ff */
[----:B------:R-:W-:Y:S01]  /*32b0*/  IADD3 R10, P6, PT, R9, R2, RZ ;  /* 0x00000002090a7210 */ /* 0x000fe20007fde0ff */
[----:B0-----:R-:W-:-:S03]  /*32c0*/  VIADD R6, R15, 0xffffff97 ;  /* 0xffffff970f067836 */ /* 0x001fc60000000000 */
[----:B------:R-:W-:Y:S01]  /*32d0*/  LEA.HI.X.SX32 R9, R9, R3, 0x1, P6 ;  /* 0x0000000309097211 */ /* 0x000fe200030f0eff */
[----:B------:R-:W-:Y:S01]  /*32e0*/  IMAD.MOV.U32 R7, RZ, RZ, R10 ;  /* 0x000000ffff077224 */ /* 0x000fe200078e000a */
[----:B------:R-:W-:-:S03]  /*32f0*/  ISETP.GE.U32.AND P5, PT, R6, 0x7fffff18, PT ;  /* 0x7fffff180600780c */ /* 0x000fc60003fa6070 */
[----:B------:R-:W-:Y:S02]  /*3300*/  IMAD.MOV.U32 R6, RZ, RZ, R9 ;  /* 0x000000ffff067224 */ /* 0x000fe400078e0009 */
[----:B------:R-:W-:-:S03]  /*3310*/  VIADD R8, R15, 0xffffff9f ;  /* 0xffffff9f0f087836 */ /* 0x000fc60000000000 */
[-C--:B------:R-:W-:Y:S02]  /*3320*/  @!P3 LOP3.LUT R7, R7, R6.reuse, RZ, 0x3c, !PT ;  /* 0x000000060707b212 */ /* 0x080fe400078e3cff */
[----:B------:R-:W-:Y:S01]  /*3330*/  ISETP.GE.U32.AND P4, PT, R8, 0x7fffff20, PT ;  /* 0x7fffff200800780c */ /* 0x000fe20003f86070 */
[----:B------:R-:W-:Y:S01]  /*3340*/  IMAD R8, R36, 0x50, RZ ;  /* 0x0000005024087824 */ /* 0x000fe200078e02ff */
[C---:B------:R-:W-:Y:S02]  /*3350*/  @!P3 LOP3.LUT R6, R7.reuse, R6, RZ, 0x3c, !PT ;  /* 0x000000060706b212 */ /* 0x040fe400078e3cff */
[----:B------:R-:W-:Y:S02]  /*3360*/  PRMT R89, RZ, 0x7610, R89 ;  /* 0x00007610ff597816 */ /* 0x000fe40000000059 */
[----:B------:R-:W-:-:S05]  /*3370*/  @!P3 LOP3.LUT R7, R7, R6, RZ, 0x3c, !PT ;  /* 0x000000060707b212 */ /* 0x000fca00078e3cff */
[----:B------:R0:W4:Y:S04]  /*3380*/  @!P3 LDG.E.U8 R89, desc[UR18][R6.64] ;  /* 0x000000120659b981 */ /* 0x000128000c1e1100 */
[----:B---3--:R1:W-:Y:S04]  /*3390*/  STL [R1+0x334], R51 ;  /* 0x0003343301007387 */ /* 0x0083e80000100800 */
[----:B-1----:R-:W3:Y:S04]  /*33a0*/  LDL.LU R51, [R1+0xc48] ;  /* 0x000c480001337983 */ /* 0x002ee80000300800 */
[----:B------:R1:W-:Y:S04]  /*33b0*/  STL [R1+0x5f8], R48 ;  /* 0x0005f83001007387 */ /* 0x0003e80000100800 */
[----:B-1----:R-:W3:Y:S04]  /*33c0*/  LDL.LU R48, [R1+0xc44] ;  /* 0x000c440001307983 */ /* 0x002ee80000300800 */
[----:B------:R-:W3:Y:S01]  /*33d0*/  LDL.LU R97, [R1+0xc40] ;  /* 0x000c400001617983 */ /* 0x000ee20000300800 */
[----:B------:R-:W-:-:S03]  /*33e0*/  PRMT R85, RZ, 0x7610, R85 ;  /* 0x00007610ff557816 */ /* 0x000fc60000000055 */
[----:B--2---:R1:W-:Y:S04]  /*33f0*/  STL [R1+0x3a8], R93 ;  /* 0x0003a85d01007387 */ /* 0x0043e80000100800 */
[----:B-1----:R-:W2:Y:S04]  /*3400*/  LDL.LU R93, [R1+0xc3c] ;  /* 0x000c3c00015d7983 */ /* 0x002ea80000300800 */
[----:B------:R1:W-:Y:S02]  /*3410*/  STL [R1+0x63c], R10 ;  /* 0x00063c0a01007387 */ /* 0x0003e40000100800 */
[----:B-1----:R-:W-:-:S04]  /*3420*/  IADD3 R10, P6, PT, R8, R2, RZ ;  /* 0x00000002080a7210 */ /* 0x002fc80007fde0ff */
[----:B0-----:R-:W-:Y:S01]  /*3430*/  LEA.HI.X.SX32 R6, R8, R3, 0x1, P6 ;  /* 0x0000000308067211 */ /* 0x001fe200030f0eff */
[----:B------:R-:W-:Y:S01]  /*3440*/  IMAD.MOV.U32 R7, RZ, RZ, R10 ;  /* 0x000000ffff077224 */ /* 0x000fe200078e000a */
[----:B------:R-:W-:Y:S04]  /*3450*/  STL [R1+0x638], R9 ;  /* 0x0006380901007387 */ /* 0x000fe80000100800 */
[-C--:B------:R-:W-:Y:S01]  /*3460*/  @!P2 LOP3.LUT R7, R7, R6.reuse, RZ, 0x3c, !PT ;  /* 0x000000060707a212 */ /* 0x080fe200078e3cff */
[----:B------:R-:W-:Y:S04]  /*3470*/  STL [R1+0x67c], R10 ;  /* 0x00067c0a01007387 */ /* 0x000fe80000100800 */
[----:B------:R0:W-:Y:S02]  /*3480*/  STL [R1+0x678], R6 ;  /* 0x0006780601007387 */ /* 0x0001e40000100800 */
[----:B0-----:R-:W-:-:S04]  /*3490*/  @!P2 LOP3.LUT R6, R7, R6, RZ, 0x3c, !PT ;  /* 0x000000060706a212 */ /* 0x001fc800078e3cff */
[----:B------:R-:W-:-:S05]  /*34a0*/  @!P2 LOP3.LUT R7, R7, R6, RZ, 0x3c, !PT ;  /* 0x000000060707a212 */ /* 0x000fca00078e3cff */
[----:B------:R0:W2:Y:S01]  /*34b0*/  @!P2 LDG.E.U8 R85, desc[UR18][R6.64] ;  /* 0x000000120655a981 */ /* 0x0000a2000c1e1100 */
[----:B------:R-:W-:-:S05]  /*34c0*/  VIADD R9, R15, 0xffffff8f ;  /* 0xffffff8f0f097836 */ /* 0x000fca0000000000 */
[----:B------:R-:W-:Y:S01]  /*34d0*/  ISETP.GE.U32.AND P3, PT, R9, 0x7fffff10, PT ;  /* 0x7fffff100900780c */ /* 0x000fe20003f66070 */
[C---:B------:R-:W-:Y:S01]  /*34e0*/  IMAD R9, R36.reuse, 0x58, RZ ;  /* 0x0000005824097824 */ /* 0x040fe200078e02ff */
[----:B----4-:R1:W-:Y:S01]  /*34f0*/  STL [R1+0x340], R89 ;  /* 0x0003405901007387 */ /* 0x0103e20000100800 */
[----:B------:R-:W-:Y:S01]  /*3500*/  IMAD R8, R36, 0x60, RZ ;  /* 0x0000006024087824 */ /* 0x000fe200078e02ff */
[----:B------:R-:W-:Y:S02]  /*3510*/  PRMT R81, RZ, 0x7610, R81 ;  /* 0x00007610ff517816 */ /* 0x000fe40000000051 */
[----:B-1----:R-:W-:-:S04]  /*3520*/  IADD3 R89, P6, PT, R9, R2, RZ ;  /* 0x0000000209597210 */ /* 0x002fc80007fde0ff */
[----:B0-----:R-:W-:Y:S01]  /*3530*/  LEA.HI.X.SX32 R7, R9, R3, 0x1, P6 ;  /* 0x0000000309077211 */ /* 0x001fe200030f0eff */
[----:B------:R-:W-:Y:S01]  /*3540*/  STL [R1+0x6b4], R89 ;  /* 0x0006b45901007387 */ /* 0x000fe20000100800 */
[----:B------:R-:W-:-:S05]  /*3550*/  @!P0 IMAD.MOV.U32 R6, RZ, RZ, R89 ;  /* 0x000000ffff068224 */ /* 0x000fca00078e0059 */
[----:B------:R0:W4:Y:S04]  /*3560*/  @!P0 LDG.E.U8 R81, desc[UR18][R6.64] ;  /* 0x0000001206518981 */ /* 0x000128000c1e1100 */
[----:B--2---:R1:W-:Y:S02]  /*3570*/  STL [R1+0x374], R85 ;  /* 0x0003745501007387 */ /* 0x0043e40000100800 */
[----:B-1----:R-:W-:-:S04]  /*3580*/  IADD3 R85, P6, PT, R8, R2, RZ ;  /* 0x0000000208557210 */ /* 0x002fc80007fde0ff */
[----:B------:R-:W-:Y:S01]  /*3590*/  LEA.HI.X.SX32 R8, R8, R3, 0x1, P6 ;  /* 0x0000000308087211 */ /* 0x000fe200030f0eff */
[----:B------:R1:W-:Y:S01]  /*35a0*/  STL [R1+0x6b0], R7 ;  /* 0x0006b00701007387 */ /* 0x0003e20000100800 */
[----:B0-----:R-:W-:-:S03]  /*35b0*/  @!P4 IMAD.MOV.U32 R6, RZ, RZ, R85 ;  /* 0x000000ffff06c224 */ /* 0x001fc600078e0055 */
[----:B-1----:R-:W-:-:S05]  /*35c0*/  @!P4 IMAD.MOV.U32 R7, RZ, RZ, R8 ;  /* 0x000000ffff07c224 */ /* 0x002fca00078e0008 */
[----:B------:R0:W2:Y:S01]  /*35d0*/  @!P4 LDG.E.U8 R132, desc[UR18][R6.64] ;  /* 0x000000120684c981 */ /* 0x0000a2000c1e1100 */
[----:B------:R-:W-:Y:S02]  /*35e0*/  IMAD R9, R36, 0x68, RZ ;  /* 0x0000006824097824 */ /* 0x000fe400078e02ff */
[----:B------:R-:W-:Y:S01]  /*35f0*/  VIADD R10, R15, 0xffffff87 ;  /* 0xffffff870f0a7836 */ /* 0x000fe20000000000 */
[----:B------:R1:W-:Y:S04]  /*3600*/  STL [R1+0x6ec], R85 ;  /* 0x0006ec5501007387 */ /* 0x0003e80000100800 */
[----:B------:R-:W3:Y:S04]  /*3610*/  LDL.LU R89, [R1+0xc38] ;  /* 0x000c380001597983 */ /* 0x000ee80000300800 */
[----:B------:R-:W-:Y:S01]  /*3620*/  STL [R1+0x6e8], R8 ;  /* 0x0006e80801007387 */ /* 0x000fe20000100800 */
[----:B------:R-:W-:-:S03]  /*3630*/  ISETP.GE.U32.AND P2, PT, R10, 0x7fffff08, PT ;  /* 0x7fffff080a00780c */ /* 0x000fc60003f46070 */
[----:B----4-:R4:W-:Y:S01]  /*3640*/  STL [R1+0x36c], R81 ;  /* 0x00036c5101007387 */ /* 0x0109e20000100800 */
[C---:B------:R-:W-:Y:S02]  /*3650*/  VIADD R10, R15.reuse, 0xfffffff6 ;  /* 0xfffffff60f0a7836 */ /* 0x040fe40000000000 */
[----:B0-----:R-:W-:Y:S01]  /*3660*/  VIADD R6, R15, 0xffffffee ;  /* 0xffffffee0f067836 */ /* 0x001fe20000000000 */
[----:B-1----:R-:W3:Y:S01]  /*3670*/  LDL.LU R85, [R1+0xc34] ;  /* 0x000c340001557983 */ /* 0x002ee20000300800 */
[----:B----4-:R-:W-:Y:S01]  /*3680*/  IADD3 R81, P6, PT, R9, R2, RZ ;  /* 0x0000000209517210 */ /* 0x010fe20007fde0ff */
[----:B------:R-:W-:-:S03]  /*3690*/  IMAD R8, R36, 0x70, RZ ;  /* 0x0000007024087824 */ /* 0x000fc600078e02ff */
[----:B------:R-:W-:Y:S01]  /*36a0*/  LEA.HI.X.SX32 R7, R9, R3, 0x1, P6 ;  /* 0x0000000309077211 */ /* 0x000fe200030f0eff */
[----:B------:R-:W-:Y:S01]  /*36b0*/  STL [R1+0x724], R81 ;  /* 0x0007245101007387 */ /* 0x000fe20000100800 */
[----:B------:R-:W-:Y:S02]  /*36c0*/  ISETP.GE.U32.AND P0, PT, R10, 0x7fffff77, PT ;  /* 0x7fffff770a00780c */ /* 0x000fe40003f06070 */
[----:B------:R-:W-:Y:S01]  /*36d0*/  PRMT R10, RZ, 0x7610, R10 ;  /* 0x00007610ff0a7816 */ /* 0x000fe2000000000a */
[----:B------:R-:W-:Y:S01]  /*36e0*/  STL [R1+0x720], R7 ;  /* 0x0007200701007387 */ /* 0x000fe20000100800 */
[----:B------:R-:W-:Y:S01]  /*36f0*/  ISETP.GE.U32.AND P4, PT, R6, 0x7fffff6f, PT ;  /* 0x7fffff6f0600780c */ /* 0x000fe20003f86070 */
[----:B------:R-:W-:-:S05]  /*3700*/  @!P5 IMAD.MOV.U32 R6, RZ, RZ, R81 ;  /* 0x000000ffff06d224 */ /* 0x000fca00078e0051 */
[----:B------:R0:W4:Y:S04]  /*3710*/  @!P5 LDG.E.U8 R10, desc[UR18][R6.64] ;  /* 0x00000012060ad981 */ /* 0x000128000c1e1100 */
[----:B--2---:R1:W-:Y:S02]  /*3720*/  STL [R1+0x3f4], R132 ;  /* 0x0003f48401007387 */ /* 0x0043e40000100800 */
[----:B-1----:R-:W-:-:S04]  /*3730*/  IADD3 R132, P6, PT, R8, R2, RZ ;  /* 0x0000000208847210 */ /* 0x002fc80007fde0ff */
[----:B0-----:R-:W-:Y:S01]  /*3740*/  LEA.HI.X.SX32 R7, R8, R3, 0x1, P6 ;  /* 0x0000000308077211 */ /* 0x001fe200030f0eff */
[----:B------:R-:W-:-:S05]  /*3750*/  @!P3 IMAD.MOV.U32 R6, RZ, RZ, R132 ;  /* 0x000000ffff06b224 */ /* 0x000fca00078e0084 */
[----:B------:R0:W2:Y:S01]  /*3760*/  @!P3 LDG.E.U8 R130, desc[UR18][R6.64] ;  /* 0x000000120682b981 */ /* 0x0000a2000c1e1100 */
[----:B------:R-:W-:-:S05]  /*3770*/  VIADD R9, R15, 0xffffffe6 ;  /* 0xffffffe60f097836 */ /* 0x000fca0000000000 */
[----:B------:R-:W-:Y:S01]  /*3780*/  ISETP.GE.U32.AND P5, PT, R9, 0x7fffff67, PT ;  /* 0x7fffff670900780c */ /* 0x000fe20003fa6070 */
[C---:B------:R-:W-:Y:S02]  /*3790*/  IMAD R9, R36.reuse, 0x78, RZ ;  /* 0x0000007824097824 */ /* 0x040fe400078e02ff */
[----:B------:R-:W-:-:S03]  /*37a0*/  IMAD R8, R36, 0x9, RZ ;  /* 0x0000000924087824 */ /* 0x000fc600078e02ff */
[CC--:B------:R-:W-:Y:S01]  /*37b0*/  IADD3 R81, P6, PT, R9.reuse, R2.reuse, RZ ;  /* 0x0000000209517210 */ /* 0x0c0fe20007fde0ff */
[----:B------:R-:W-:Y:S03]  /*37c0*/  STL [R1+0x75c], R132 ;  /* 0x00075c8401007387 */ /* 0x000fe60000100800 */
[----:B------:R-:W-:Y:S02]  /*37d0*/  LEA.HI.X.SX32 R9, R9, R3, 0x1, P6 ;  /* 0x0000000309097211 */ /* 0x000fe400030f0eff */
[----:B0-----:R-:W-:Y:S01]  /*37e0*/  IADD3 R6, P6, PT, R8, R2, RZ ;  /* 0x0000000208067210 */ /* 0x001fe20007fde0ff */
[----:B----4-:R-:W-:Y:S04]  /*37f0*/  STL [R1+0x380], R10 ;  /* 0x0003800a01007387 */ /* 0x010fe80000100800 */
[----:B------:R0:W-:Y:S04]  /*3800*/  STL [R1+0x758], R7 ;  /* 0x0007580701007387 */ /* 0x0001e80000100800 */
[----:B------:R-:W-:Y:S01]  /*3810*/  STL [R1+0x794], R81 ;  /* 0x0007945101007387 */ /* 0x000fe20000100800 */
[----:B------:R-:W-:-:S03]  /*3820*/  PRMT R69, RZ, 0x7610, R69 ;  /* 0x00007610ff457816 */ /* 0x000fc60000000045 */
[----:B------:R-:W-:Y:S01]  /*3830*/  STL [R1+0x790], R9 ;  /* 0x0007900901007387 */ /* 0x000fe20000100800 */
[----:B0-----:R-:W-:Y:S01]  /*3840*/  LEA.HI.X.SX32 R7, R8, R3, 0x1, P6 ;  /* 0x0000000308077211 */ /* 0x001fe200030f0eff */
[----:B------:R-:W-:-:S04]  /*3850*/  @!P2 IMAD.MOV.U32 R8, RZ, RZ, R81 ;  /* 0x000000ffff08a224 */ /* 0x000fc800078e0051 */
[----:B------:R-:W4:Y:S04]  /*3860*/  @!P0 LDG.E.U8 R11, desc[UR18][R6.64] ;  /* 0x00000012060b8981 */ /* 0x000f28000c1e1100 */
[----:B------:R0:W3:Y:S01]  /*3870*/  @!P2 LDG.E.U8 R69, desc[UR18][R8.64] ;  /* 0x000000120845a981 */ /* 0x0000e2000c1e1100 */
[C---:B------:R-:W-:Y:S02]  /*3880*/  VIADD R10, R15.reuse, 0xffffffde ;  /* 0xffffffde0f0a7836 */ /* 0x040fe40000000000 */
[----:B0-----:R-:W-:-:S05]  /*3890*/  VIADD R8, R15, 0xffffffce ;  /* 0xffffffce0f087836 */ /* 0x001fca0000000000 */
[----:B------:R-:W-:Y:S02]  /*38a0*/  ISETP.GE.U32.AND P0, PT, R8, 0x7fffff4f, PT ;  /* 0x7fffff4f0800780c */ /* 0x000fe40003f06070 */
[----:B------:R-:W-:Y:S01]  /*38b0*/  ISETP.GE.U32.AND P3, PT, R10, 0x7fffff5f, PT ;  /* 0x7fffff5f0a00780c */ /* 0x000fe20003f66070 */
[----:B------:R-:W-:-:S05]  /*38c0*/  VIADD R10, R15, 0xffffffd6 ;  /* 0xffffffd60f0a7836 */ /* 0x000fca0000000000 */
[----:B------:R-:W-:Y:S01]  /*38d0*/  ISETP.GE.U32.AND P2, PT, R10, 0x7fffff57, PT ;  /* 0x7fffff570a00780c */ /* 0x000fe20003f46070 */
[C---:B------:R-:W-:Y:S01]  /*38e0*/  IMAD R10, R36.reuse, 0x19, RZ ;  /* 0x00000019240a7824 */ /* 0x040fe200078e02ff */
[----:B------:R-:W-:Y:S01]  /*38f0*/  PRMT R73, RZ, 0x7610, R73 ;  /* 0x00007610ff497816 */ /* 0x000fe20000000049 */
[----:B--2---:R0:W-:Y:S02]  /*3900*/  STL [R1+0x3b8], R130 ;  /* 0x0003b88201007387 */ /* 0x0041e40000100800 */
[----:B0-----:R-:W-:-:S05]  /*3910*/  IMAD R130, R36, 0x11, RZ ;  /* 0x0000001124827824 */ /* 0x001fca00078e02ff */
[----:B------:R-:W-:-:S04]  /*3920*/  IADD3 R132, P6, PT, R130, R2, RZ ;  /* 0x0000000282847210 */ /* 0x000fc80007fde0ff */
[----:B------:R-:W-:Y:S01]  /*3930*/  LEA.HI.X.SX32 R130, R130, R3, 0x1, P6 ;  /* 0x0000000382827211 */ /* 0x000fe200030f0eff */
[----:B------:R-:W-:-:S04]  /*3940*/  @!P4 IMAD.MOV.U32 R8, RZ, RZ, R132 ;  /* 0x000000ffff08c224 */ /* 0x000fc800078e0084 */
[----:B------:R-:W-:-:S05]  /*3950*/  @!P4 IMAD.MOV.U32 R9, RZ, RZ, R130 ;  /* 0x000000ffff09c224 */ /* 0x000fca00078e0082 */
[----:B------:R0:W2:Y:S01]  /*3960*/  @!P4 LDG.E.U8 R12, desc[UR18][R8.64] ;  /* 0x00000012080cc981 */ /* 0x0000a2000c1e1100 */
[----:B------:R-:W-:-:S04]  /*3970*/  IADD3 R81, P6, PT, R10, R2, RZ ;  /* 0x000000020a517210 */ /* 0x000fc80007fde0ff */
[----:B0-----:R-:W-:Y:S01]  /*3980*/  LEA.HI.X.SX32 R9, R10, R3, 0x1, P6 ;  /* 0x000000030a097211 */ /* 0x001fe200030f0eff */
[----:B------:R-:W-:-:S05]  /*3990*/  @!P5 IMAD.MOV.U32 R8, RZ, RZ, R81 ;  /* 0x000000ffff08d224 */ /* 0x000fca00078e0051 */
[----:B------:R0:W3:Y:S04]  /*39a0*/  @!P5 LDG.E.U8 R73, desc[UR18][R8.64] ;  /* 0x000000120849d981 */ /* 0x0000e8000c1e1100 */
[----:B------:R-:W-:Y:S04]  /*39b0*/  STL [R1+0x9ec], R6 ;  /* 0x0009ec0601007387 */ /* 0x000fe80000100800 */
[----:B------:R-:W-:Y:S04]  /*39c0*/  STL [R1+0x9e8], R7 ;  /* 0x0009e80701007387 */ /* 0x000fe80000100800 */
[----:B----4-:R1:W-:Y:S04]  /*39d0*/  STL [R1+0x428], R11 ;  /* 0x0004280b01007387 */ /* 0x0103e80000100800 */
[----:B------:R-:W-:Y:S01]  /*39e0*/  STL [R1+0x9f4], R132 ;  /* 0x0009f48401007387 */ /* 0x000fe20000100800 */
[----:B-1----:R-:W-:-:S03]  /*39f0*/  VIADD R11, R15, 0xffffffc6 ;  /* 0xffffffc60f0b7836 */ /* 0x002fc60000000000 */
[----:B------:R-:W-:Y:S02]  /*3a00*/  STL [R1+0x9f0], R130 ;  /* 0x0009f08201007387 */ /* 0x000fe40000100800 */
[----:B------:R-:W-:Y:S01]  /*3a10*/  ISETP.GE.U32.AND P4, PT, R11, 0x7fffff47, PT ;  /* 0x7fffff470b00780c */ /* 0x000fe20003f86070 */
[C---:B------:R-:W-:Y:S01]  /*3a20*/  IMAD R11, R36.reuse, 0x21, RZ ;  /* 0x00000021240b7824 */ /* 0x040fe200078e02ff */
[----:B------:R1:W-:Y:S01]  /*3a30*/  STL [R1+0x94], R81 ;  /* 0x0000945101007387 */ /* 0x0003e20000100800 */
[----:B------:R-:W-:Y:S01]  /*3a40*/  IMAD R10, R36, 0x29, RZ ;  /* 0x00000029240a7824 */ /* 0x000fe200078e02ff */
[----:B------:R-:W-:Y:S02]  /*3a50*/  PRMT R77, RZ, 0x7610, R77 ;  /* 0x00007610ff4d7816 */ /* 0x000fe4000000004d */
[----:B------:R-:W-:Y:S02]  /*3a60*/  PRMT R106, RZ, 0x7610, R106 ;  /* 0x00007610ff6a7816 */ /* 0x000fe4000000006a */
[----:B------:R-:W-:Y:S01]  /*3a70*/  PRMT R65, RZ, 0x7610, R65 ;  /* 0x00007610ff417816 */ /* 0x000fe20000000041 */
[----:B--2---:R-:W-:Y:S04]  /*3a80*/  STL [R1+0x3f0], R12 ;  /* 0x0003f00c01007387 */ /* 0x004fe80000100800 */
[----:B------:R-:W-:Y:S04]  /*3a90*/  STL [R1+0x2c], R9 ;  /* 0x00002c0901007387 */ /* 0x000fe80000100800 */
[----:B---3--:R2:W-:Y:S04]  /*3aa0*/  STL [R1+0x368], R69 ;  /* 0x0003684501007387 */ /* 0x0085e80000100800 */
[----:B-1----:R-:W3:Y:S01]  /*3ab0*/  LDL.LU R81, [R1+0xc30] ;  /* 0x000c300001517983 */ /* 0x002ee20000300800 */
[----:B--2---:R-:W-:-:S04]  /*3ac0*/  IADD3 R69, P6, PT, R11, R2, RZ ;  /* 0x000000020b457210 */ /* 0x004fc80007fde0ff */
[----:B0-----:R-:W-:Y:S01]  /*3ad0*/  LEA.HI.X.SX32 R8, R11, R3, 0x1, P6 ;  /* 0x000000030b087211 */ /* 0x001fe200030f0eff */
[----:B------:R-:W-:Y:S01]  /*3ae0*/  IMAD.MOV.U32 R9, RZ, RZ, R69 ;  /* 0x000000ffff097224 */ /* 0x000fe200078e0045 */
[----:B------:R0:W-:Y:S04]  /*3af0*/  STL [R1+0xd4], R69 ;  /* 0x0000d44501007387 */ /* 0x0001e80000100800 */
[----:B------:R-:W-:Y:S01]  /*3b00*/  @!P3 LOP3.LUT R9, R9, R8, RZ, 0x3c, !PT ;  /* 0x000000080909b212 */ /* 0x000fe200078e3cff */
[----:B------:R1:W-:Y:S01]  /*3b10*/  STL [R1+0xd0], R8 ;  /* 0x0000d00801007387 */ /* 0x0003e20000100800 */
[----:B0-----:R-:W-:Y:S02]  /*3b20*/  IADD3 R69, P6, PT, R10, R2, RZ ;  /* 0x000000020a457210 */ /* 0x001fe40007fde0ff */
[----:B-1----:R-:W-:-:S03]  /*3b30*/  @!P3 LOP3.LUT R8, R9, R8, RZ, 0x3c, !PT ;  /* 0x000000080908b212 */ /* 0x002fc600078e3cff */
[----:B------:R-:W-:Y:S01]  /*3b40*/  STL [R1+0x544], R69 ;  /* 0x0005444501007387 */ /* 0x000fe20000100800 */
[----:B------:R-:W-:-:S03]  /*3b50*/  @!P3 LOP3.LUT R9, R9, R8, RZ, 0x3c, !PT ;  /* 0x000000080909b212 */ /* 0x000fc600078e3cff */
[----:B------:R0:W-:Y:S04]  /*3b60*/  STL [R1+0x3ec], R73 ;  /* 0x0003ec4901007387 */ /* 0x0001e80000100800 */
[----:B------:R1:W2:Y:S01]  /*3b70*/  @!P3 LDG.E.U8 R77, desc[UR18][R8.64] ;  /* 0x00000012084db981 */ /* 0x0002a2000c1e1100 */
[----:B0-----:R-:W-:Y:S01]  /*3b80*/  LEA.HI.X.SX32 R73, R10, R3, 0x1, P6 ;  /* 0x000000030a497211 */ /* 0x001fe200030f0eff */
[----:B-1----:R-:W-:-:S04]  /*3b90*/  @!P2 IMAD.MOV.U32 R8, RZ, RZ, R69 ;  /* 0x000000ffff08a224 */ /* 0x002fc800078e0045 */
[----:B------:R-:W-:-:S05]  /*3ba0*/  @!P2 IMAD.MOV.U32 R9, RZ, RZ, R73 ;  /* 0x000000ffff09a224 */ /* 0x000fca00078e0049 */
[----:B------:R0:W4:Y:S01]  /*3bb0*/  @!P2 LDG.E.U8 R106, desc[UR18][R8.64] ;  /* 0x00000012086aa981 */ /* 0x000122000c1e1100 */
[----:B------:R-:W-:-:S05]  /*3bc0*/  IMAD R11, R36, 0x31, RZ ;  /* 0x00000031240b7824 */ /* 0x000fca00078e02ff */
[----:B------:R-:W-:Y:S01]  /*3bd0*/  IADD3 R10, P6, PT, R11, R2, RZ ;  /* 0x000000020b0a7210 */ /* 0x000fe20007fde0ff */
[----:B0-----:R-:W-:-:S03]  /*3be0*/  VIADD R8, R15, 0xffffffae ;  /* 0xffffffae0f087836 */ /* 0x001fc60000000000 */
[----:B------:R-:W-:Y:S01]  /*3bf0*/  LEA.HI.X.SX32 R11, R11, R3, 0x1, P6 ;  /* 0x000000030b0b7211 */ /* 0x000fe200030f0eff */
[----:B------:R-:W-:Y:S01]  /*3c00*/  IMAD.MOV.U32 R9, RZ, RZ, R10 ;  /* 0x000000ffff097224 */ /* 0x000fe200078e000a */
[----:B------:R-:W-:-:S03]  /*3c10*/  ISETP.GE.U32.AND P2, PT, R8, 0x7fffff2f, PT ;  /* 0x7fffff2f0800780c */ /* 0x000fc60003f46070 */
[----:B------:R-:W-:-:S05]  /*3c20*/  IMAD.MOV.U32 R8, RZ, RZ, R11 ;  /* 0x000000ffff087224 */ /* 0x000fca00078e000b */
[----:B------:R-:W-:-:S04]  /*3c30*/  @!P0 LOP3.LUT R9, R9, R8, RZ, 0x3c, !PT ;  /* 0x0000000809098212 */ /* 0x000fc800078e3cff */
[----:B------:R-:W-:-:S04]  /*3c40*/  @!P0 LOP3.LUT R8, R9, R8, RZ, 0x3c, !PT ;  /* 0x0000000809088212 */ /* 0x000fc800078e3cff */
[----:B------:R-:W-:-:S05]  /*3c50*/  @!P0 LOP3.LUT R9, R9, R8, RZ, 0x3c, !PT ;  /* 0x0000000809098212 */ /* 0x000fca00078e3cff */
[----:B------:R0:W3:Y:S01]  /*3c60*/  @!P0 LDG.E.U8 R65, desc[UR18][R8.64] ;  /* 0x0000001208418981 */ /* 0x0000e2000c1e1100 */
[----:B------:R-:W-:-:S05]  /*3c70*/  VIADD R12, R15, 0xffffffbe ;  /* 0xffffffbe0f0c7836 */ /* 0x000fca0000000000 */
[----:B------:R-:W-:Y:S01]  /*3c80*/  ISETP.GE.U32.AND P5, PT, R12, 0x7fffff3f, PT ;  /* 0x7fffff3f0c00780c */ /* 0x000fe20003fa6070 */
[----:B------:R-:W-:-:S05]  /*3c90*/  VIADD R12, R15, 0xffffffb6 ;  /* 0xffffffb60f0c7836 */ /* 0x000fca0000000000 */
[----:B------:R-:W-:Y:S02]  /*3ca0*/  ISETP.GE.U32.AND P3, PT, R12, 0x7fffff37, PT ;  /* 0x7fffff370c00780c */ /* 0x000fe40003f66070 */
[----:B------:R-:W-:Y:S02]  /*3cb0*/  PRMT R61, RZ, 0x7610, R61 ;  /* 0x00007610ff3d7816 */ /* 0x000fe4000000003d */
[----:B------:R-:W-:Y:S01]  /*3cc0*/  PRMT R160, RZ, 0x7610, R160 ;  /* 0x00007610ffa07816 */ /* 0x000fe200000000a0 */
[----:B--2---:R1:W-:Y:S04]  /*3cd0*/  STL [R1+0x3f8], R77 ;  /* 0x0003f84d01007387 */ /* 0x0043e80000100800 */
[----:B-1----:R-:W2:Y:S04]  /*3ce0*/  LDL.LU R77, [R1+0xc2c] ;  /* 0x000c2c00014d7983 */ /* 0x002ea80000300800 */
[----:B------:R1:W-:Y:S04]  /*3cf0*/  STL [R1+0x540], R73 ;  /* 0x0005404901007387 */ /* 0x0003e80000100800 */
[----:B-1----:R-:W2:Y:S04]  /*3d00*/  LDL.LU R73, [R1+0xc28] ;  /* 0x000c280001497983 */ /* 0x002ea80000300800 */
[----:B------:R-:W2:Y:S04]  /*3d10*/  LDL.LU R69, [R1+0xc24] ;  /* 0x000c240001457983 */ /* 0x000ea80000300800 */
[----:B----4-:R1:W-:Y:S04]  /*3d20*/  STL [R1+0x478], R106 ;  /* 0x0004786a01007387 */ /* 0x0103e80000100800 */
[----:B-1----:R-:W4:Y:S04]  /*3d30*/  LDL.LU R106, [R1+0xc20] ;  /* 0x000c2000016a7983 */ /* 0x002f280000300800 */
[----:B------:R1:W-:Y:S02]  /*3d40*/  STL [R1+0x584], R10 ;  /* 0x0005840a01007387 */ /* 0x0003e40000100800 */
[----:B-1----:R-:W-:-:S05]  /*3d50*/  IMAD R10, R36, 0x39, RZ ;  /* 0x00000039240a7824 */ /* 0x002fca00078e02ff */
[----:B------:R-:W-:-:S04]  /*3d60*/  IADD3 R12, P6, PT, R10, R2, RZ ;  /* 0x000000020a0c7210 */ /* 0x000fc80007fde0ff */
        /* <DEDUP_REMOVED lines=11> */
[----:B------:R-:W-:Y:S01]  /*3e20*/  IMAD R11, R36, 0x41, RZ ;  /* 0x00000041240b7824 */ /* 0x000fe200078e02ff */
[----:B---3--:R1:W-:Y:S04]  /*3e30*/  STL [R1+0x43c], R65 ;  /* 0x00043c4101007387 */ /* 0x0083e80000100800 */
[----:B-1----:R-:W-:-:S04]  /*3e40*/  IADD3 R65, P6, PT, R11, R2, RZ ;  /* 0x000000020b417210 */ /* 0x002fc80007fde0ff */
[----:B0-----:R-:W-:Y:S01]  /*3e50*/  LEA.HI.X.SX32 R9, R11, R3, 0x1, P6 ;  /* 0x000000030b097211 */ /* 0x001fe200030f0eff */
[----:B------:R-:W-:-:S05]  /*3e60*/  @!P5 IMAD.MOV.U32 R8, RZ, RZ, R65 ;  /* 0x000000ffff08d224 */ /* 0x000fca00078e0041 */
[----:B------:R0:W3:Y:S01]  /*3e70*/  @!P5 LDG.E.U8 R160, desc[UR18][R8.64] ;  /* 0x0000001208a0d981 */ /* 0x0000e2000c1e1100 */
[----:B------:R-:W-:-:S03]  /*3e80*/  IMAD R10, R36, 0x49, RZ ;  /* 0x00000049240a7824 */ /* 0x000fc600078e02ff */
[----:B------:R-:W-:Y:S01]  /*3e90*/  STL [R1+0x604], R65 ;  /* 0x0006044101007387 */ /* 0x000fe20000100800 */
[----:B------:R-:W-:Y:S02]  /*3ea0*/  VIADD R12, R15, 0xffffff9e ;  /* 0xffffff9e0f0c7836 */ /* 0x000fe40000000000 */
[----:B------:R-:W-:-:S03]  /*3eb0*/  IMAD R11, R36, 0x51, RZ ;  /* 0x00000051240b7824 */ /* 0x000fc600078e02ff */
[----:B------:R-:W-:Y:S01]  /*3ec0*/  ISETP.GE.U32.AND P4, PT, R12, 0x7fffff1f, PT ;  /* 0x7fffff1f0c00780c */ /* 0x000fe20003f86070 */
[----:B------:R-:W-:-:S05]  /*3ed0*/  VIADD R12, R15, 0xffffff96 ;  /* 0xffffff960f0c7836 */ /* 0x000fca0000000000 */
[----:B------:R-:W-:Y:S02]  /*3ee0*/  ISETP.GE.U32.AND P5, PT, R12, 0x7fffff17, PT ;  /* 0x7fffff170c00780c */ /* 0x000fe40003fa6070 */
[----:B------:R-:W-:Y:S01]  /*3ef0*/  PRMT R12, RZ, 0x7610, R12 ;  /* 0x00007610ff0c7816 */ /* 0x000fe2000000000c */
[----:B--2---:R1:W-:Y:S02]  /*3f00*/  STL [R1+0x434], R61 ;  /* 0x0004343d01007387 */ /* 0x0043e40000100800 */
[----:B-1----:R-:W-:-:S04]  /*3f10*/  IADD3 R61, P6, PT, R10, R2, RZ ;  /* 0x000000020a3d7210 */ /* 0x002fc80007fde0ff */
[----:B------:R-:W-:Y:S01]  /*3f20*/  LEA.HI.X.SX32 R10, R10, R3, 0x1, P6 ;  /* 0x000000030a0a7211 */ /* 0x000fe200030f0eff */
[----:B------:R1:W-:Y:S01]  /*3f30*/  STL [R1+0x600], R9 ;  /* 0x0006000901007387 */ /* 0x0003e20000100800 */
[----:B0-----:R-:W-:-:S03]  /*3f40*/  @!P3 IMAD.MOV.U32 R8, RZ, RZ, R61 ;  /* 0x000000ffff08b224 */ /* 0x001fc600078e003d */
[----:B-1----:R-:W-:-:S05]  /*3f50*/  @!P3 IMAD.MOV.U32 R9, RZ, RZ, R10 ;  /* 0x000000ffff09b224 */ /* 0x002fca00078e000a */
[----:B------:R0:W2:Y:S04]  /*3f60*/  @!P3 LDG.E.U8 R138, desc[UR18][R8.64] ;  /* 0x00000012088ab981 */ /* 0x0000a8000c1e1100 */
[----:B------:R1:W-:Y:S04]  /*3f70*/  STL [R1+0x644], R61 ;  /* 0x0006443d01007387 */ /* 0x0003e80000100800 */
[----:B------:R-:W4:Y:S01]  /*3f80*/  LDL.LU R65, [R1+0xc1c] ;  /* 0x000c1c0001417983 */ /* 0x000f220000300800 */
[----:B0-----:R-:W-:-:S03]  /*3f90*/  VIADD R8, R15, 0xffffff8e ;  /* 0xffffff8e0f087836 */ /* 0x001fc60000000000 */
[----:B------:R-:W-:Y:S04]  /*3fa0*/  STL [R1+0x640], R10 ;  /* 0x0006400a01007387 */ /* 0x000fe80000100800 */
[----:B---3--:R0:W-:Y:S01]  /*3fb0*/  STL [R1+0x468], R160 ;  /* 0x000468a001007387 */ /* 0x0081e20000100800 */
[----:B------:R-:W-:-:S03]  /*3fc0*/  ISETP.GE.U32.AND P3, PT, R8, 0x7fffff0f, PT ;  /* 0x7fffff0f0800780c */ /* 0x000fc60003f66070 */
[----:B-1----:R-:W3:Y:S01]  /*3fd0*/  LDL.LU R61, [R1+0xc18] ;  /* 0x000c1800013d7983 */ /* 0x002ee20000300800 */
[----:B0-----:R-:W-:-:S04]  /*3fe0*/  IADD3 R160, P6, PT, R11, R2, RZ ;  /* 0x000000020ba07210 */ /* 0x001fc80007fde0ff */
[----:B------:R-:W-:Y:S01]  /*3ff0*/  LEA.HI.X.SX32 R9, R11, R3, 0x1, P6 ;  /* 0x000000030b097211 */ /* 0x000fe200030f0eff */
[----:B------:R-:W-:-:S05]  /*4000*/  @!P2 IMAD.MOV.U32 R8, RZ, RZ, R160 ;  /* 0x000000ffff08a224 */ /* 0x000fca00078e00a0 */
[----:B------:R0:W3:Y:S01]  /*4010*/  @!P2 LDG.E.U8 R12, desc[UR18][R8.64] ;  /* 0x00000012080ca981 */ /* 0x0000e2000c1e1100 */
[----:B------:R-:W-:-:S03]  /*4020*/  IMAD R10, R36, 0x59, RZ ;  /* 0x00000059240a7824 */ /* 0x000fc600078e02ff */
[----:B------:R-:W-:Y:S04]  /*4030*/  STL [R1+0x684], R160 ;  /* 0x000684a001007387 */ /* 0x000fe80000100800 */
[----:B------:R-:W-:Y:S01]  /*4040*/  STL [R1+0x680], R9 ;  /* 0x0006800901007387 */ /* 0x000fe20000100800 */
[----:B------:R-:W-:-:S05]  /*4050*/  VIADD R11, R15, 0xffffff86 ;  /* 0xffffff860f0b7836 */ /* 0x000fca0000000000 */
[----:B------:R-:W-:Y:S01]  /*4060*/  ISETP.GE.U32.AND P2, PT, R11, 0x7fffff07, PT ;  /* 0x7fffff070b00780c */ /* 0x000fe20003f46070 */
[----:B------:R-:W-:Y:S01]  /*4070*/  IMAD R11, R36, 0x61, RZ ;  /* 0x00000061240b7824 */ /* 0x000fe200078e02ff */
[----:B--2---:R1:W-:Y:S02]  /*4080*/  STL [R1+0x4b4], R138 ;  /* 0x0004b48a01007387 */ /* 0x0043e40000100800 */
[----:B-1----:R-:W-:-:S04]  /*4090*/  IADD3 R138, P6, PT, R10, R2, RZ ;  /* 0x000000020a8a7210 */ /* 0x002fc80007fde0ff */
[----:B0-----:R-:W-:Y:S01]  /*40a0*/  LEA.HI.X.SX32 R9, R10, R3, 0x1, P6 ;  /* 0x000000030a097211 */ /* 0x001fe200030f0eff */
[----:B------:R-:W-:-:S05]  /*40b0*/  @!P0 IMAD.MOV.U32 R8, RZ, RZ, R138 ;  /* 0x000000ffff088224 */ /* 0x000fca00078e008a */
[----:B------:R0:W2:Y:S01]  /*40c0*/  @!P0 LDG.E.U8 R135, desc[UR18][R8.64] ;  /* 0x0000001208878981 */ /* 0x0000a2000c1e1100 */
[----:B------:R-:W-:-:S03]  /*40d0*/  IADD3 R160, P6, PT, R11, R2, RZ ;  /* 0x000000020ba07210 */ /* 0x000fc60007fde0ff */
[----:B------:R-:W-:Y:S02]  /*40e0*/  STL [R1+0x6bc], R138 ;  /* 0x0006bc8a01007387 */ /* 0x000fe40000100800 */
[----:B0-----:R-:W-:Y:S02]  /*40f0*/  @!P4 IMAD.MOV.U32 R8, RZ, RZ, R160 ;  /* 0x000000ffff08c224 */ /* 0x001fe400078e00a0 */
[----:B---3--:R-:W-:Y:S04]  /*4100*/  STL [R1+0x4a4], R12 ;  /* 0x0004a40c01007387 */ /* 0x008fe80000100800 */
[----:B------:R0:W-:Y:S02]  /*4110*/  STL [R1+0x6b8], R9 ;  /* 0x0006b80901007387 */ /* 0x0001e40000100800 */
[----:B0-----:R-:W-:-:S05]  /*4120*/  LEA.HI.X.SX32 R9, R11, R3, 0x1, P6 ;  /* 0x000000030b097211 */ /* 0x001fca00030f0eff */
[----:B------:R0:W3:Y:S01]  /*4130*/  @!P4 LDG.E.U8 R28, desc[UR18][R8.64] ;  /* 0x00000012081cc981 */ /* 0x0000e2000c1e1100 */
[----:B------:R-:W-:-:S03]  /*4140*/  IMAD R10, R36, 0x69, RZ ;  /* 0x00000069240a7824 */ /* 0x000fc600078e02ff */
[----:B------:R-:W-:Y:S01]  /*4150*/  STL [R1+0x6f4], R160 ;  /* 0x0006f4a001007387 */ /* 0x000fe20000100800 */
[----:B------:R-:W-:Y:S01]  /*4160*/  PRMT R115, RZ, 0x7610, R115 ;  /* 0x00007610ff737816 */ /* 0x000fe20000000073 */
[----:B------:R-:W-:Y:S02]  /*4170*/  IMAD R11, R36, 0x71, RZ ;  /* 0x00000071240b7824 */ /* 0x000fe400078e02ff */
[----:B------:R-:W-:-:S05]  /*4180*/  VIADD R12, R15, 0xfffffffe ;  /* 0xfffffffe0f0c7836 */ /* 0x000fca0000000000 */
        /* <DEDUP_REMOVED lines=9> */
[----:B-1----:R-:W-:Y:S01]  /*4220*/  @!P5 IMAD.MOV.U32 R9, RZ, RZ, R138 ;  /* 0x000000ffff09d224 */ /* 0x002fe200078e008a */
[----:B------:R-:W-:Y:S04]  /*4230*/  STL [R1+0x72c], R135 ;  /* 0x00072c8701007387 */ /* 0x000fe80000100800 */
[----:B------:R0:W2:Y:S04]  /*4240*/  @!P5 LDG.E.U8 R115, desc[UR18][R8.64] ;  /* 0x000000120873d981 */ /* 0x0000a8000c1e1100 */
[----:B------:R-:W-:Y:S04]  /*4250*/  STL [R1+0x728], R138 ;  /* 0x0007288a01007387 */ /* 0x000fe80000100800 */
[----:B---3--:R1:W-:Y:S01]  /*4260*/  STL [R1+0x4b0], R28 ;  /* 0x0004b01c01007387 */ /* 0x0083e20000100800 */
[----:B0-----:R-:W-:Y:S01]  /*4270*/  VIADD R8, R15, 0xfffffff5 ;  /* 0xfffffff50f087836 */ /* 0x001fe20000000000 */
[----:B-1----:R-:W-:-:S04]  /*4280*/  IADD3 R28, P6, PT, R11, R2, RZ ;  /* 0x000000020b1c7210 */ /* 0x002fc80007fde0ff */
[----:B------:R-:W-:Y:S02]  /*4290*/  LEA.HI.X.SX32 R135, R11, R3, 0x1, P6 ;  /* 0x000000030b877211 */ /* 0x000fe400030f0eff */
[----:B------:R-:W-:Y:S01]  /*42a0*/  ISETP.GE.U32.AND P5, PT, R8, 0x7fffff76, PT ;  /* 0x7fffff760800780c */ /* 0x000fe20003fa6070 */
[----:B------:R-:W-:Y:S02]  /*42b0*/  @!P3 IMAD.MOV.U32 R8, RZ, RZ, R28 ;  /* 0x000000ffff08b224 */ /* 0x000fe400078e001c */
[----:B------:R-:W-:-:S05]  /*42c0*/  @!P3 IMAD.MOV.U32 R9, RZ, RZ, R135 ;  /* 0x000000ffff09b224 */ /* 0x000fca00078e0087 */
[----:B------:R0:W3:Y:S01]  /*42d0*/  @!P3 LDG.E.U8 R12, desc[UR18][R8.64] ;  /* 0x00000012080cb981 */ /* 0x0000e2000c1e1100 */
[----:B------:R-:W-:-:S03]  /*42e0*/  IMAD R10, R36, 0x79, RZ ;  /* 0x00000079240a7824 */ /* 0x000fc600078e02ff */
[----:B------:R1:W-:Y:S04]  /*42f0*/  STL [R1+0x764], R28 ;  /* 0x0007641c01007387 */ /* 0x0003e80000100800 */
[----:B------:R-:W-:Y:S01]  /*4300*/  STL [R1+0x760], R135 ;  /* 0x0007608701007387 */ /* 0x000fe20000100800 */
[----:B------:R-:W-:Y:S01]  /*4310*/  VIADD R11, R15, 0xffffffed ;  /* 0xffffffed0f0b7836 */ /* 0x000fe20000000000 */
[----:B------:R-:W-:-:S04]  /*4320*/  PRMT R114, RZ, 0x7610, R114 ;  /* 0x00007610ff727816 */ /* 0x000fc80000000072 */
[----:B------:R-:W-:Y:S01]  /*4330*/  ISETP.GE.U32.AND P3, PT, R11, 0x7fffff6e, PT ;  /* 0x7fffff6e0b00780c */ /* 0x000fe20003f66070 */
[----:B-1----:R-:W-:Y:S02]  /*4340*/  IMAD.MOV.U32 R28, RZ, RZ, R13 ;  /* 0x000000ffff1c7224 */ /* 0x002fe400078e000d */
[----:B------:R-:W-:Y:S01]  /*4350*/  VIADD R13, R15, 0xffffffe5 ;  /* 0xffffffe50f0d7836 */ /* 0x000fe20000000000 */
[----:B------:R-:W-:Y:S01]  /*4360*/  PRMT R57, RZ, 0x7610, R57 ;  /* 0x00007610ff397816 */ /* 0x000fe20000000039 */
[----:B--2---:R1:W-:Y:S02]  /*4370*/  STL [R1+0x4ec], R115 ;  /* 0x0004ec7301007387 */ /* 0x0043e40000100800 */
[----:B-1----:R-:W-:-:S04]  /*4380*/  IADD3 R115, P6, PT, R10, R2, RZ ;  /* 0x000000020a737210 */ /* 0x002fc80007fde0ff */
[----:B------:R-:W-:Y:S02]  /*4390*/  LEA.HI.X.SX32 R10, R10, R3, 0x1, P6 ;  /* 0x000000030a0a7211 */ /* 0x000fe400030f0eff */
[----:B0-----:R-:W-:-:S04]  /*43a0*/  IADD3 R8, P6, PT, R2, R36, RZ ;  /* 0x0000002402087210 */ /* 0x001fc80007fde0ff */
[----:B------:R-:W-:Y:S01]  /*43b0*/  LEA.HI.X.SX32 R9, R36, R3, 0x1, P6 ;  /* 0x0000000324097211 */ /* 0x000fe200030f0eff */
[----:B------:R-:W-:Y:S01]  /*43c0*/  STL [R1+0x79c], R115 ;  /* 0x00079c7301007387 */ /* 0x000fe20000100800 */
[----:B------:R-:W-:-:S03]  /*43d0*/  @!P2 IMAD.MOV.U32 R11, RZ, RZ, R10 ;  /* 0x000000ffff0ba224 */ /* 0x000fc600078e000a */
[----:B------:R-:W2:Y:S04]  /*43e0*/  @!P0 LDG.E.U8 R14, desc[UR18][R8.64] ;  /* 0x00000012080e8981 */ /* 0x000ea8000c1e1100 */
[----:B------:R0:W-:Y:S04]  /*43f0*/  STL [R1+0x798], R10 ;  /* 0x0007980a01007387 */ /* 0x0001e80000100800 */
[----:B---3--:R1:W-:Y:S01]  /*4400*/  STL [R1+0x4e4], R12 ;  /* 0x0004e40c01007387 */ /* 0x0083e20000100800 */
[----:B0-----:R-:W-:Y:S02]  /*4410*/  @!P2 IMAD.MOV.U32 R10, RZ, RZ, R115 ;  /* 0x000000ffff0aa224 */ /* 0x001fe400078e0073 */
[----:B-1----:R-:W-:-:S03]  /*4420*/  IMAD.SHL.U32 R12, R36, 0x2, RZ ;  /* 0x00000002240c7824 */ /* 0x002fc600078e00ff */
[----:B------:R0:W3:Y:S01]  /*4430*/  @!P2 LDG.E.U8 R114, desc[UR18][R10.64] ;  /* 0x000000120a72a981 */ /* 0x0000e2000c1e1100 */
[----:B------:R-:W-:Y:S01]  /*4440*/  ISETP.GE.U32.AND P2, PT, R13, 0x7fffff66, PT ;  /* 0x7fffff660d00780c */ /* 0x000fe20003f46070 */
[----:B------:R-:W-:Y:S01]  /*4450*/  IMAD R13, R36, 0xa, RZ ;  /* 0x0000000a240d7824 */ /* 0x000fe200078e02ff */
[----:B0-----:R-:W-:-:S04]  /*4460*/  IADD3 R10, P6, PT, R12, R2, RZ ;  /* 0x000000020c0a7210 */ /* 0x001fc80007fde0ff */
[----:B------:R-:W-:Y:S02]  /*4470*/  LEA.HI.X.SX32 R11, R12, R3, 0x1, P6 ;  /* 0x000000030c0b7211 */ /* 0x000fe400030f0eff */
[----:B------:R-:W-:-:S04]  /*4480*/  IADD3 R12, P6, PT, R13, R2, RZ ;  /* 0x000000020d0c7210 */ /* 0x000fc80007fde0ff */
[----:B------:R-:W-:-:S05]  /*4490*/  LEA.HI.X.SX32 R13, R13, R3, 0x1, P6 ;  /* 0x000000030d0d7211 */ /* 0x000fca00030f0eff */
[----:B------:R0:W4:Y:S04]  /*44a0*/  @!P5 LDG.E.U8 R57, desc[UR18][R12.64] ;  /* 0x000000120c39d981 */ /* 0x000128000c1e1100 */
[----:B------:R-:W-:Y:S04]  /*44b0*/  STL [R1+0x9fc], R8 ;  /* 0x0009fc0801007387 */ /* 0x000fe80000100800 */
[----:B------:R-:W-:Y:S01]  /*44c0*/  STL [R1+0x9f8], R9 ;  /* 0x0009f80901007387 */ /* 0x000fe20000100800 */
[----:B------:R-:W-:Y:S01]  /*44d0*/  PRMT R113, RZ, 0x7610, R113 ;  /* 0x00007610ff717816 */ /* 0x000fe20000000071 */
[----:B------:R-:W-:-:S05]  /*44e0*/  IMAD R135, R36, 0x12, RZ ;  /* 0x0000001224877824 */ /* 0x000fca00078e02ff */
[----:B------:R-:W4:Y:S01]  /*44f0*/  @!P4 LDG.E.U8 R113, desc[UR18][R10.64] ;  /* 0x000000120a71c981 */ /* 0x000f22000c1e1100 */
[----:B------:R-:W-:-:S04]  /*4500*/  IADD3 R138, P6, PT, R135, R2, RZ ;  /* 0x00000002878a7210 */ /* 0x000fc80007fde0ff */
[----:B------:R-:W-:Y:S02]  /*4510*/  LEA.HI.X.SX32 R135, R135, R3, 0x1, P6 ;  /* 0x0000000387877211 */ /* 0x000fe400030f0eff */
[----:B------:R-:W-:Y:S01]  /*4520*/  PRMT R117, RZ, 0x7610, R117 ;  /* 0x00007610ff757816 */ /* 0x000fe20000000075 */
[----:B--2---:R1:W-:Y:S02]  /*4530*/  STL [R1+0x4f0], R14 ;  /* 0x0004f00e01007387 */ /* 0x0043e40000100800 */
[----:B-1----:R-:W-:-:S05]  /*4540*/  VIADD R14, R15, 0xffffffdd ;  /* 0xffffffdd0f0e7836 */ /* 0x002fca0000000000 */
[----:B------:R-:W-:Y:S01]  /*4550*/  ISETP.GE.U32.AND P0, PT, R14, 0x7fffff5e, PT ;  /* 0x7fffff5e0e00780c */ /* 0x000fe20003f06070 */
[----:B------:R-:W-:-:S05]  /*4560*/  VIADD R14, R15, 0xffffffd5 ;  /* 0xffffffd50f0e7836 */ /* 0x000fca0000000000 */
[----:B------:R-:W-:Y:S01]  /*4570*/  ISETP.GE.U32.AND P4, PT, R14, 0x7fffff56, PT ;  /* 0x7fffff560e00780c */ /* 0x000fe20003f86070 */
[----:B------:R-:W-:Y:S01]  /*4580*/  IMAD R14, R36, 0x1a, RZ ;  /* 0x0000001a240e7824 */ /* 0x000fe200078e02ff */
[----:B------:R-:W-:Y:S01]  /*4590*/  STL [R1+0xa04], R10 ;  /* 0x000a040a01007387 */ /* 0x000fe20000100800 */
[----:B------:R-:W-:-:S03]  /*45a0*/  VIADD R15, R15, 0xffffffcd ;  /* 0xffffffcd0f0f7836 */ /* 0x000fc60000000000 */
[----:B------:R-:W-:Y:S01]  /*45b0*/  IADD3 R160, P6, PT, R14, R2, RZ ;  /* 0x000000020ea07210 */ /* 0x000fe20007fde0ff */
[----:B------:R-:W-:Y:S04]  /*45c0*/  STL [R1+0xa00], R11 ;  /* 0x000a000b01007387 */ /* 0x000fe80000100800 */
[----:B---3--:R-:W-:Y:S04]  /*45d0*/  STL [R1+0x4c0], R114 ;  /* 0x0004c07201007387 */ /* 0x008fe80000100800 */
[----:B------:R0:W-:Y:S01]  /*45e0*/  STL [R1+0xa0c], R12 ;  /* 0x000a0c0c01007387 */ /* 0x0001e20000100800 */
[----:B------:R-:W-:-:S03]  /*45f0*/  ISETP.GE.U32.AND P5, PT, R15, 0x7fffff4e, PT ;  /* 0x7fffff4e0f00780c */ /* 0x000fc60003fa6070 */
[----:B------:R1:W-:Y:S01]  /*4600*/  STL [R1+0xa08], R13 ;  /* 0x000a080d01007387 */ /* 0x0003e20000100800 */
[----:B------:R-:W-:-:S03]  /*4610*/  @!P3 IMAD.MOV.U32 R15, RZ, RZ, R135 ;  /* 0x000000ffff0fb224 */ /* 0x000fc600078e0087 */
[----:B------:R-:W-:Y:S01]  /*4620*/  STL [R1+0x9c], R160 ;  /* 0x00009ca001007387 */ /* 0x000fe20000100800 */
[----:B0-----:R-:W0:Y:S03]  /*4630*/  LDC R12, c[0x0][0x3a0] ;  /* 0x0000e800ff0c7b82 */ /* 0x001e260000000800 */
[----:B----4-:R2:W-:Y:S01]  /*4640*/  STL [R1+0x4ac], R57 ;  /* 0x0004ac3901007387 */ /* 0x0105e20000100800 */
[----:B-1----:R-:W-:Y:S02]  /*4650*/  PRMT R13, RZ, 0x7610, R13 ;  /* 0x00007610ff0d7816 */ /* 0x002fe4000000000d */
[----:B--2---:R-:W-:Y:S01]  /*4660*/  LEA.HI.X.SX32 R57, R14, R3, 0x1, P6 ;  /* 0x000000030e397211 */ /* 0x004fe200030f0eff */
[----:B------:R-:W-:-:S05]  /*4670*/  @!P3 IMAD.MOV.U32 R14, RZ, RZ, R138 ;  /* 0x000000ffff0eb224 */ /* 0x000fca00078e008a */
[----:B------:R1:W2:Y:S02]  /*4680*/  @!P3 LDG.E.U8 R13, desc[UR18][R14.64] ;  /* 0x000000120e0db981 */ /* 0x0002a4000c1e1100 */
[----:B-1----:R-:W-:Y:S02]  /*4690*/  @!P2 IMAD.MOV.U32 R14, RZ, RZ, R160 ;  /* 0x000000ffff0ea224 */ /* 0x002fe400078e00a0 */
[----:B------:R-:W-:-:S05]  /*46a0*/  @!P2 IMAD.MOV.U32 R15, RZ, RZ, R57 ;  /* 0x000000ffff0fa224 */ /* 0x000fca00078e0039 */
[----:B------:R1:W3:Y:S01]  /*46b0*/  @!P2 LDG.E.U8 R117, desc[UR18][R14.64] ;  /* 0x000000120e75a981 */ /* 0x0002e2000c1e1100 */
[----:B------:R-:W-:Y:S02]  /*46c0*/  IMAD.MOV.U32 R114, RZ, RZ, R16 ;  /* 0x000000ffff727224 */ /* 0x000fe400078e0010 */
[----:B------:R-:W-:Y:S01]  /*46d0*/  IMAD R16, R36, 0x22, RZ ;  /* 0x0000002224107824 */ /* 0x000fe200078e02ff */
[----:B------:R-:W-:Y:S01]  /*46e0*/  STL [R1+0xa14], R138 ;  /* 0x000a148a01007387 */ /* 0x000fe20000100800 */
[----:B------:R-:W-:-:S03]  /*46f0*/  IMAD.MOV.U32 R115, RZ, RZ, R17 ;  /* 0x000000ffff737224 */ /* 0x000fc600078e0011 */
[----:B------:R-:W-:Y:S01]  /*4700*/  STL [R1+0xa10], R135 ;  /* 0x000a108701007387 */ /* 0x000fe20000100800 */
[----:B0-----:R-:W-:-:S03]  /*4710*/  VIADD R17, R12, 0xffffffc5 ;  /* 0xffffffc50c117836 */ /* 0x001fc60000000000 */
[----:B------:R-:W-:Y:S04]  /*4720*/  STL [R1+0x98], R57 ;  /* 0x0000983901007387 */ /* 0x000fe80000100800 */
[----:B------:R0:W-:Y:S01]  /*4730*/  STL [R1+0x4bc], R113 ;  /* 0x0004bc7101007387 */ /* 0x0001e20000100800 */
[----:B-1----:R-:W-:Y:S01]  /*4740*/  VIADD R14, R12, 0xffffffbd ;  /* 0xffffffbd0c0e7836 */ /* 0x002fe20000000000 */
[----:B------:R-:W-:Y:S01]  /*4750*/  ISETP.GE.U32.AND P3, PT, R17, 0x7fffff46, PT ;  /* 0x7fffff461100780c */ /* 0x000fe20003f66070 */
[----:B------:R-:W-:Y:S01]  /*4760*/  IMAD R17, R36, 0x2a, RZ ;  /* 0x0000002a24117824 */ /* 0x000fe200078e02ff */
[----:B0-----:R-:W-:-:S04]  /*4770*/  IADD3 R113, P6, PT, R16, R2, RZ ;  /* 0x0000000210717210 */ /* 0x001fc80007fde0ff */
[----:B------:R-:W-:Y:S02]  /*4780*/  LEA.HI.X.SX32 R160, R16, R3, 0x1, P6 ;  /* 0x0000000310a07211 */ /* 0x000fe400030f0eff */
[----:B------:R-:W-:Y:S02]  /*4790*/  PRMT R10, RZ, 0x7610, R10 ;  /* 0x00007610ff0a7816 */ /* 0x000fe4000000000a */
[----:B------:R-:W-:Y:S01]  /*47a0*/  ISETP.GE.U32.AND P2, PT, R14, 0x7fffff3e, PT ;  /* 0x7fffff3e0e00780c */ /* 0x000fe20003f46070 */
[----:B------:R-:W-:Y:S02]  /*47b0*/  @!P0 IMAD.MOV.U32 R14, RZ, RZ, R113 ;  /* 0x000000ffff0e8224 */ /* 0x000fe400078e0071 */
[----:B------:R-:W-:Y:S01]  /*47c0*/  @!P0 IMAD.MOV.U32 R15, RZ, RZ, R160 ;  /* 0x000000ffff0f8224 */ /* 0x000fe200078e00a0 */
[----:B------:R-:W-:-:S04]  /*47d0*/  PRMT R116, RZ, 0x7610, R116 ;  /* 0x00007610ff747816 */ /* 0x000fc80000000074 */
[----:B------:R0:W4:Y:S04]  /*47e0*/  @!P0 LDG.E.U8 R10, desc[UR18][R14.64] ;  /* 0x000000120e0a8981 */ /* 0x000128000c1e1100 */
[----:B--2---:R-:W-:Y:S04]  /*47f0*/  STL [R1+0xae8], R13 ;  /* 0x000ae80d01007387 */ /* 0x004fe80000100800 */
[----:B------:R-:W2:Y:S04]  /*4800*/  LDL.LU R57, [R1+0xc14] ;  /* 0x000c140001397983 */ /* 0x000ea80000300800 */
[----:B------:R-:W-:Y:S04]  /*4810*/  STL [R1+0xdc], R113 ;  /* 0x0000dc7101007387 */ /* 0x000fe80000100800 */
[----:B------:R-:W-:Y:S04]  /*4820*/  STL [R1+0xd8], R160 ;  /* 0x0000d8a001007387 */ /* 0x000fe80000100800 */
[----:B---3--:R1:W-:Y:S02]  /*4830*/  STL [R1+0x4e8], R117 ;  /* 0x0004e87501007387 */ /* 0x0083e40000100800 */
[----:B-1----:R-:W-:-:S04]  /*4840*/  IADD3 R117, P6, PT, R17, R2, RZ ;  /* 0x0000000211757210 */ /* 0x002fc80007fde0ff */
[----:B0-----:R-:W-:Y:S01]  /*4850*/  LEA.HI.X.SX32 R15, R17, R3, 0x1, P6 ;  /* 0x00000003110f7211 */ /* 0x001fe200030f0eff */
[----:B------:R-:W-:-:S05]  /*4860*/  @!P4 IMAD.MOV.U32 R14, RZ, RZ, R117 ;  /* 0x000000ffff0ec224 */ /* 0x000fca00078e0075 */
[----:B------:R0:W3:Y:S01]  /*4870*/  @!P4 LDG.E.U8 R116, desc[UR18][R14.64] ;  /* 0x000000120e74c981 */ /* 0x0000e2000c1e1100 */
[----:B------:R-:W-:-:S05]  /*4880*/  VIADD R16, R12, 0xffffffb5 ;  /* 0xffffffb50c107836 */ /* 0x000fca0000000000 */
[----:B------:R-:W-:Y:S01]  /*4890*/  ISETP.GE.U32.AND P0, PT, R16, 0x7fffff36, PT ;  /* 0x7fffff361000780c */ /* 0x000fe20003f06070 */
[C---:B------:R-:W-:Y:S01]  /*48a0*/  IMAD R16, R36.reuse, 0x32, RZ ;  /* 0x0000003224107824 */ /* 0x040fe200078e02ff */
[----:B------:R1:W-:Y:S01]  /*48b0*/  STL [R1+0x54c], R117 ;  /* 0x00054c7501007387 */ /* 0x0003e20000100800 */
[----:B------:R-:W-:-:S03]  /*48c0*/  IMAD R17, R36, 0x3a, RZ ;  /* 0x0000003a24117824 */ /* 0x000fc600078e02ff */
[C---:B------:R-:W-:Y:S02]  /*48d0*/  IADD3 R160, P6, PT, R16.reuse, R2, RZ ;  /* 0x0000000210a07210 */ /* 0x040fe40007fde0ff */
[----:B------:R-:W-:Y:S01]  /*48e0*/  PRMT R11, RZ, 0x7610, R11 ;  /* 0x00007610ff0b7816 */ /* 0x000fe2000000000b */
[----:B----4-:R-:W-:Y:S04]  /*48f0*/  STL [R1+0xb24], R10 ;  /* 0x000b240a01007387 */ /* 0x010fe80000100800 */
[----:B------:R0:W-:Y:S04]  /*4900*/  STL [R1+0x548], R15 ;  /* 0x0005480f01007387 */ /* 0x0001e80000100800 */
[----:B-1----:R-:W4:Y:S04]  /*4910*/  LDL.LU R117, [R1+0xc10] ;  /* 0x000c100001757983 */ /* 0x002f280000300800 */
[----:B------:R-:W-:Y:S01]  /*4920*/  STL [R1+0x58c], R160 ;  /* 0x00058ca001007387 */ /* 0x000fe20000100800 */
[----:B0-----:R-:W-:Y:S01]  /*4930*/  LEA.HI.X.SX32 R15, R16, R3, 0x1, P6 ;  /* 0x00000003100f7211 */ /* 0x001fe200030f0eff */
[----:B------:R-:W-:Y:S01]  /*4940*/  @!P5 IMAD.MOV.U32 R14, RZ, RZ, R160 ;  /* 0x000000ffff0ed224 */ /* 0x000fe200078e00a0 */
[----:B------:R-:W-:-:S04]  /*4950*/  PRMT R162, RZ, 0x7610, R162 ;  /* 0x00007610ffa27816 */ /* 0x000fc800000000a2 */
[----:B------:R0:W2:Y:S04]  /*4960*/  @!P5 LDG.E.U8 R11, desc[UR18][R14.64] ;  /* 0x000000120e0bd981 */ /* 0x0000a8000c1e1100 */
[----:B---3--:R1:W-:Y:S02]  /*4970*/  STL [R1+0x470], R116 ;  /* 0x0004707401007387 */ /* 0x0083e40000100800 */
[----:B-1----:R-:W-:-:S04]  /*4980*/  IADD3 R116, P6, PT, R17, R2, RZ ;  /* 0x0000000211747210 */ /* 0x002fc80007fde0ff */
[----:B------:R-:W-:Y:S01]  /*4990*/  LEA.HI.X.SX32 R17, R17, R3, 0x1, P6 ;  /* 0x0000000311117211 */ /* 0x000fe200030f0eff */
[----:B------:R1:W-:Y:S01]  /*49a0*/  STL [R1+0x588], R15 ;  /* 0x0005880f01007387 */ /* 0x0003e20000100800 */
[----:B0-----:R-:W-:-:S03]  /*49b0*/  @!P3 IMAD.MOV.U32 R14, RZ, RZ, R116 ;  /* 0x000000ffff0eb224 */ /* 0x001fc600078e0074 */
[----:B-1----:R-:W-:-:S05]  /*49c0*/  @!P3 IMAD.MOV.U32 R15, RZ, RZ, R17 ;  /* 0x000000ffff0fb224 */ /* 0x002fca00078e0011 */
[----:B------:R0:W3:Y:S01]  /*49d0*/  @!P3 LDG.E.U8 R162, desc[UR18][R14.64] ;  /* 0x000000120ea2b981 */ /* 0x0000e2000c1e1100 */
[----:B------:R-:W-:Y:S02]  /*49e0*/  IMAD.MOV.U32 R113, RZ, RZ, R114 ;  /* 0x000000ffff717224 */ /* 0x000fe400078e0072 */
[----:B------:R-:W-:Y:S02]  /*49f0*/  IMAD.MOV.U32 R114, RZ, RZ, R18 ;  /* 0x000000ffff727224 */ /* 0x000fe400078e0012 */
[----:B------:R-:W-:Y:S02]  /*4a00*/  VIADD R18, R12, 0xffffffad ;  /* 0xffffffad0c127836 */ /* 0x000fe40000000000 */
[----:B------:R-:W-:-:S03]  /*4a10*/  IMAD R16, R36, 0x42, RZ ;  /* 0x0000004224107824 */ /* 0x000fc600078e02ff */
[----:B------:R-:W-:Y:S01]  /*4a20*/  ISETP.GE.U32.AND P4, PT, R18, 0x7fffff2e, PT ;  /* 0x7fffff2e1200780c */ /* 0x000fe20003f86070 */
[----:B------:R-:W-:Y:S01]  /*4a30*/  VIADD R18, R12, 0xffffffa5 ;  /* 0xffffffa50c127836 */ /* 0x000fe20000000000 */
[----:B------:R-:W-:Y:S01]  /*4a40*/  IADD3 R160, P6, PT, R16, R2, RZ ;  /* 0x0000000210a07210 */ /* 0x000fe20007fde0ff */
[----:B------:R1:W-:Y:S01]  /*4a50*/  STL [R1+0x5cc], R116 ;  /* 0x0005cc7401007387 */ /* 0x0003e20000100800 */
[----:B0-----:R-:W-:Y:S02]  /*4a60*/  VIADD R14, R12, 0xffffff9d ;  /* 0xffffff9d0c0e7836 */ /* 0x001fe40000000000 */
[----:B------:R-:W-:Y:S01]  /*4a70*/  ISETP.GE.U32.AND P5, PT, R18, 0x7fffff26, PT ;  /* 0x7fffff261200780c */ /* 0x000fe20003fa6070 */
[----:B--2---:R-:W-:Y:S01]  /*4a80*/  STL [R1+0xb4c], R11 ;  /* 0x000b4c0b01007387 */ /* 0x004fe20000100800 */
[----:B------:R-:W-:-:S03]  /*4a90*/  LEA.HI.X.SX32 R18, R16, R3, 0x1, P6 ;  /* 0x0000000310127211 */ /* 0x000fc600030f0eff */
[----:B------:R0:W-:Y:S01]  /*4aa0*/  STL [R1+0x5c8], R17 ;  /* 0x0005c81101007387 */ /* 0x0001e20000100800 */
[----:B------:R-:W-:-:S03]  /*4ab0*/  PRMT R8, RZ, 0x7610, R8 ;  /* 0x00007610ff087816 */ /* 0x000fc60000000008 */
[----:B-1----:R-:W2:Y:S01]  /*4ac0*/  LDL.LU R116, [R1+0xc0c] ;  /* 0x000c0c0001747983 */ /* 0x002ea20000300800 */
[----:B------:R-:W-:Y:S01]  /*4ad0*/  ISETP.GE.U32.AND P3, PT, R14, 0x7fffff1e, PT ;  /* 0x7fffff1e0e00780c */ /* 0x000fe20003f66070 */
[----:B------:R-:W-:Y:S02]  /*4ae0*/  @!P2 IMAD.MOV.U32 R14, RZ, RZ, R160 ;  /* 0x000000ffff0ea224 */ /* 0x000fe400078e00a0 */
[----:B------:R-:W-:Y:S01]  /*4af0*/  STL [R1+0x60c], R160 ;  /* 0x00060ca001007387 */ /* 0x000fe20000100800 */
[----:B0-----:R-:W-:-:S03]  /*4b00*/  IMAD R17, R36, 0x4a, RZ ;  /* 0x0000004a24117824 */ /* 0x001fc600078e02ff */
[----:B------:R-:W-:Y:S01]  /*4b10*/  STL [R1+0x608], R18 ;  /* 0x0006081201007387 */ /* 0x000fe20000100800 */
[----:B------:R-:W-:Y:S01]  /*4b20*/  @!P2 IMAD.MOV.U32 R15, RZ, RZ, R18 ;  /* 0x000000ffff0fa224 */ /* 0x000fe200078e0012 */
[----:B------:R-:W-:-:S04]  /*4b30*/  PRMT R161, RZ, 0x7610, R161 ;  /* 0x00007610ffa17816 */ /* 0x000fc800000000a1 */
[----:B------:R0:W2:Y:S04]  /*4b40*/  @!P2 LDG.E.U8 R8, desc[UR18][R14.64] ;  /* 0x000000120e08a981 */ /* 0x0000a8000c1e1100 */
        /* <DEDUP_REMOVED lines=8> */
[----:B------:R-:W-:Y:S01]  /*4bd0*/  STL [R1+0x64c], R162 ;  /* 0x00064ca201007387 */ /* 0x000fe20000100800 */
[----:B------:R-:W-:-:S03]  /*4be0*/  IMAD R17, R36, 0x5a, RZ ;  /* 0x0000005a24117824 */ /* 0x000fc600078e02ff */
[C---:B------:R-:W-:Y:S01]  /*4bf0*/  IADD3 R160, P6, PT, R16.reuse, R2, RZ ;  /* 0x0000000210a07210 */ /* 0x040fe20007fde0ff */
[----:B--2---:R-:W-:Y:S04]  /*4c00*/  STL [R1+0xb58], R8 ;  /* 0x000b580801007387 */ /* 0x004fe80000100800 */
[----:B------:R1:W-:Y:S04]  /*4c10*/  STL [R1+0x648], R15 ;  /* 0x0006480f01007387 */ /* 0x0003e80000100800 */
[----:B------:R-:W-:Y:S01]  /*4c20*/  STL [R1+0x68c], R160 ;  /* 0x00068ca001007387 */ /* 0x000fe20000100800 */
[----:B------:R-:W-:Y:S01]  /*4c30*/  PRMT R9, RZ, 0x7610, R9 ;  /* 0x00007610ff097816 */ /* 0x000fe20000000009 */
[----:B0-----:R-:W-:Y:S01]  /*4c40*/  @!P4 IMAD.MOV.U32 R14, RZ, RZ, R160 ;  /* 0x000000ffff0ec224 */ /* 0x001fe200078e00a0 */
[----:B-1----:R-:W-:-:S02]  /*4c50*/  LEA.HI.X.SX32 R15, R16, R3, 0x1, P6 ;  /* 0x00000003100f7211 */ /* 0x002fc400030f0eff */
[----:B------:R-:W-:-:S03]  /*4c60*/  PRMT R152, RZ, 0x7610, R152 ;  /* 0x00007610ff987816 */ /* 0x000fc60000000098 */
        /* <DEDUP_REMOVED lines=8> */
[----:B------:R-:W-:Y:S02]  /*4cf0*/  VIADD R18, R12, 0xffffff8d ;  /* 0xffffff8d0c127836 */ /* 0x000fe40000000000 */
[----:B------:R-:W-:-:S03]  /*4d00*/  IMAD R16, R36, 0x62, RZ ;  /* 0x0000006224107824 */ /* 0x000fc600078e02ff */
[----:B------:R-:W-:Y:S01]  /*4d10*/  ISETP.GE.U32.AND P0, PT, R18, 0x7fffff0e, PT ;  /* 0x7fffff0e1200780c */ /* 0x000fe20003f06070 */
[----:B------:R-:W-:Y:S01]  /*4d20*/  VIADD R18, R12, 0xffffff85 ;  /* 0xffffff850c127836 */ /* 0x000fe20000000000 */
[----:B------:R-:W-:Y:S01]  /*4d30*/  IADD3 R160, P6, PT, R16, R2, RZ ;  /* 0x0000000210a07210 */ /* 0x000fe20007fde0ff */
[----:B------:R-:W-:Y:S03]  /*4d40*/  STL [R1+0x6c4], R161 ;  /* 0x0006c4a101007387 */ /* 0x000fe60000100800 */
[----:B------:R-:W-:Y:S02]  /*4d50*/  ISETP.GE.U32.AND P4, PT, R18, 0x7fffff06, PT ;  /* 0x7fffff061200780c */ /* 0x000fe40003f86070 */
[----:B------:R-:W-:Y:S01]  /*4d60*/  LEA.HI.X.SX32 R18, R16, R3, 0x1, P6 ;  /* 0x0000000310127211 */ /* 0x000fe200030f0eff */
[----:B--2---:R-:W-:Y:S01]  /*4d70*/  STL [R1+0xb5c], R9 ;  /* 0x000b5c0901007387 */ /* 0x004fe20000100800 */
[----:B------:R-:W-:-:S02]  /*4d80*/  IMAD R17, R36, 0x6a, RZ ;  /* 0x0000006a24117824 */ /* 0x000fc400078e02ff */
[----:B0-----:R-:W-:Y:S01]  /*4d90*/  VIADD R14, R12, 0xfffffffc ;  /* 0xfffffffc0c0e7836 */ /* 0x001fe20000000000 */
[----:B------:R-:W-:Y:S04]  /*4da0*/  STL [R1+0x6c0], R162 ;  /* 0x0006c0a201007387 */ /* 0x000fe80000100800 */
[----:B------:R-:W-:Y:S04]  /*4db0*/  STL [R1+0x6fc], R160 ;  /* 0x0006fca001007387 */ /* 0x000fe80000100800 */
[----:B------:R-:W-:Y:S01]  /*4dc0*/  STL [R1+0x6f8], R18 ;  /* 0x0006f81201007387 */ /* 0x000fe20000100800 */
[----:B------:R-:W-:Y:S01]  /*4dd0*/  PRMT R132, RZ, 0x7610, R132 ;  /* 0x00007610ff847816 */ /* 0x000fe20000000084 */
[----:B------:R-:W-:Y:S01]  /*4de0*/  @!P3 IMAD.MOV.U32 R15, RZ, RZ, R18 ;  /* 0x000000ffff0fb224 */ /* 0x000fe200078e0012 */
[----:B------:R-:W-:Y:S01]  /*4df0*/  ISETP.GE.U32.AND P5, PT, R14, 0x7fffff7d, PT ;  /* 0x7fffff7d0e00780c */ /* 0x000fe20003fa6070 */
[----:B------:R-:W-:Y:S01]  /*4e00*/  @!P3 IMAD.MOV.U32 R14, RZ, RZ, R160 ;  /* 0x000000ffff0eb224 */ /* 0x000fe200078e00a0 */
[----:B------:R-:W-:-:S04]  /*4e10*/  PRMT R109, RZ, 0x7610, R109 ;  /* 0x00007610ff6d7816 */ /* 0x000fc8000000006d */
[----:B------:R0:W2:Y:S04]  /*4e20*/  @!P3 LDG.E.U8 R132, desc[UR18][R14.64] ;  /* 0x000000120e84b981 */ /* 0x0000a8000c1e1100 */
[----:B---3--:R1:W-:Y:S02]  /*4e30*/  STL [R1+0x46c], R152 ;  /* 0x00046c9801007387 */ /* 0x0083e40000100800 */
[----:B-1----:R-:W-:-:S04]  /*4e40*/  IADD3 R152, P6, PT, R17, R2, RZ ;  /* 0x0000000211987210 */ /* 0x002fc80007fde0ff */
[----:B------:R-:W-:Y:S01]  /*4e50*/  LEA.HI.X.SX32 R161, R17, R3, 0x1, P6 ;  /* 0x0000000311a17211 */ /* 0x000fe200030f0eff */
[----:B0-----:R-:W-:-:S04]  /*4e60*/  @!P2 IMAD.MOV.U32 R14, RZ, RZ, R152 ;  /* 0x000000ffff0ea224 */ /* 0x001fc800078e0098 */
[----:B------:R-:W-:-:S05]  /*4e70*/  @!P2 IMAD.MOV.U32 R15, RZ, RZ, R161 ;  /* 0x000000ffff0fa224 */ /* 0x000fca00078e00a1 */
[----:B------:R0:W3:Y:S01]  /*4e80*/  @!P2 LDG.E.U8 R109, desc[UR18][R14.64] ;  /* 0x000000120e6da981 */ /* 0x0000e2000c1e1100 */
[----:B------:R-:W-:-:S05]  /*4e90*/  VIADD R16, R12, 0xfffffff4 ;  /* 0xfffffff40c107836 */ /* 0x000fca0000000000 */
[----:B------:R-:W-:Y:S01]  /*4ea0*/  ISETP.GE.U32.AND P3, PT, R16, 0x7fffff75, PT ;  /* 0x7fffff751000780c */ /* 0x000fe20003f66070 */
[C---:B------:R-:W-:Y:S01]  /*4eb0*/  IMAD R16, R36.reuse, 0x72, RZ ;  /* 0x0000007224107824 */ /* 0x040fe200078e02ff */
[----:B------:R-:W-:Y:S01]  /*4ec0*/  STL [R1+0x734], R152 ;  /* 0x0007349801007387 */ /* 0x000fe20000100800 */
[----:B------:R-:W-:-:S03]  /*4ed0*/  IMAD R17, R36, 0x7a, RZ ;  /* 0x0000007a24117824 */ /* 0x000fc600078e02ff */
[----:B------:R-:W-:Y:S01]  /*4ee0*/  IADD3 R160, P6, PT, R16, R2, RZ ;  /* 0x0000000210a07210 */ /* 0x000fe20007fde0ff */
[----:B--2---:R-:W-:Y:S04]  /*4ef0*/  STL [R1+0xb60], R132 ;  /* 0x000b608401007387 */ /* 0x004fe80000100800 */
[----:B------:R1:W-:Y:S01]  /*4f00*/  STL [R1+0x730], R161 ;  /* 0x000730a101007387 */ /* 0x0003e20000100800 */
[----:B------:R-:W-:-:S03]  /*4f10*/  PRMT R159, RZ, 0x7610, R159 ;  /* 0x00007610ff9f7816 */ /* 0x000fc6000000009f */
[----:B------:R2:W-:Y:S01]  /*4f20*/  STL [R1+0x76c], R160 ;  /* 0x00076ca001007387 */ /* 0x0005e20000100800 */
[----:B0-----:R-:W-:Y:S01]  /*4f30*/  @!P0 IMAD.MOV.U32 R14, RZ, RZ, R160 ;  /* 0x000000ffff0e8224 */ /* 0x001fe200078e00a0 */
[----:B-1----:R-:W-:Y:S01]  /*4f40*/  LEA.HI.X.SX32 R161, R16, R3, 0x1, P6 ;  /* 0x0000000310a17211 */ /* 0x002fe200030f0eff */
[C---:B------:R-:W-:Y:S02]  /*4f50*/  VIADD R16, R12.reuse, 0xffffffe4 ;  /* 0xffffffe40c107836 */ /* 0x040fe40000000000 */
[----:B------:R-:W-:Y:S02]  /*4f60*/  VIADD R18, R12, 0xffffffec ;  /* 0xffffffec0c127836 */ /* 0x000fe40000000000 */
[----:B------:R-:W-:Y:S01]  /*4f70*/  @!P0 IMAD.MOV.U32 R15, RZ, RZ, R161 ;  /* 0x000000ffff0f8224 */ /* 0x000fe200078e00a1 */
[----:B------:R-:W-:Y:S02]  /*4f80*/  PRMT R130, RZ, 0x7610, R130 ;  /* 0x00007610ff827816 */ /* 0x000fe40000000082 */
[----:B------:R-:W-:-:S02]  /*4f90*/  ISETP.GE.U32.AND P2, PT, R18, 0x7fffff6d, PT ;  /* 0x7fffff6d1200780c */ /* 0x000fc40003f46070 */
[----:B------:R0:W4:Y:S01]  /*4fa0*/  @!P0 LDG.E.U8 R159, desc[UR18][R14.64] ;  /* 0x000000120e9f8981 */ /* 0x000122000c1e1100 */
[----:B------:R-:W-:Y:S01]  /*4fb0*/  ISETP.GE.U32.AND P0, PT, R16, 0x7fffff65, PT ;  /* 0x7fffff651000780c */ /* 0x000fe20003f06070 */
[C---:B------:R-:W-:Y:S01]  /*4fc0*/  IMAD R18, R36.reuse, 0x3, RZ ;  /* 0x0000000324127824 */ /* 0x040fe200078e02ff */
[----:B------:R-:W-:Y:S01]  /*4fd0*/  PRMT R108, RZ, 0x7610, R108 ;  /* 0x00007610ff6c7816 */ /* 0x000fe2000000006c */
[----:B--2---:R-:W-:Y:S02]  /*4fe0*/  IMAD.MOV.U32 R160, RZ, RZ, R139 ;  /* 0x000000ffffa07224 */ /* 0x004fe400078e008b */
[----:B------:R-:W-:Y:S02]  /*4ff0*/  IMAD R139, R36, 0x13, RZ ;  /* 0x00000013248b7824 */ /* 0x000fe400078e02ff */
[----:B------:R-:W-:Y:S02]  /*5000*/  IMAD.MOV.U32 R162, RZ, RZ, R28 ;  /* 0x000000ffffa27224 */ /* 0x000fe400078e001c */
[----:B------:R-:W-:Y:S01]  /*5010*/  IMAD.MOV.U32 R28, RZ, RZ, R146 ;  /* 0x000000ffff1c7224 */ /* 0x000fe200078e0092 */
[----:B------:R-:W-:-:S02]  /*5020*/  PRMT R6, RZ, 0x7610, R6 ;  /* 0x00007610ff067816 */ /* 0x000fc40000000006 */
[----:B------:R-:W-:Y:S01]  /*5030*/  PRMT R155, RZ, 0x7610, R155 ;  /* 0x00007610ff9b7816 */ /* 0x000fe2000000009b */
[----:B---3--:R1:W-:Y:S02]  /*5040*/  STL [R1+0x424], R109 ;  /* 0x0004246d01007387 */ /* 0x0083e40000100800 */
[----:B-1----:R-:W-:-:S04]  /*5050*/  IADD3 R109, P6, PT, R17, R2, RZ ;  /* 0x00000002116d7210 */ /* 0x002fc80007fde0ff */
[----:B------:R-:W-:Y:S01]  /*5060*/  LEA.HI.X.SX32 R152, R17, R3, 0x1, P6 ;  /* 0x0000000311987211 */ /* 0x000fe200030f0eff */
[----:B------:R-:W-:-:S04]  /*5070*/  @!P4 IMAD.MOV.U32 R16, RZ, RZ, R109 ;  /* 0x000000ffff10c224 */ /* 0x000fc800078e006d */
[----:B------:R-:W-:Y:S01]  /*5080*/  @!P4 IMAD.MOV.U32 R17, RZ, RZ, R152 ;  /* 0x000000ffff11c224 */ /* 0x000fe200078e0098 */
[----:B0-----:R-:W-:-:S04]  /*5090*/  IADD3 R14, P6, PT, R18, R2, RZ ;  /* 0x00000002120e7210 */ /* 0x001fc80007fde0ff */
[----:B------:R0:W2:Y:S01]  /*50a0*/  @!P4 LDG.E.U8 R130, desc[UR18][R16.64] ;  /* 0x000000121082c981 */ /* 0x0000a2000c1e1100 */
[----:B------:R-:W-:Y:S01]  /*50b0*/  LEA.HI.X.SX32 R15, R18, R3, 0x1, P6 ;  /* 0x00000003120f7211 */ /* 0x000fe200030f0eff */
[----:B------:R-:W-:-:S04]  /*50c0*/  VIADD R18, R12, 0xffffffd4 ;  /* 0xffffffd40c127836 */ /* 0x000fc80000000000 */
[----:B------:R-:W3:Y:S01]  /*50d0*/  @!P5 LDG.E.U8 R108, desc[UR18][R14.64] ;  /* 0x000000120e6cd981 */ /* 0x000ee2000c1e1100 */
[----:B0-----:R-:W-:Y:S02]  /*50e0*/  VIADD R16, R12, 0xffffffdc ;  /* 0xffffffdc0c107836 */ /* 0x001fe40000000000 */
[----:B------:R-:W-:-:S03]  /*50f0*/  IMAD R17, R36, 0xb, RZ ;  /* 0x0000000b24117824 */ /* 0x000fc600078e02ff */
[----:B------:R-:W-:Y:S02]  /*5100*/  ISETP.GE.U32.AND P4, PT, R16, 0x7fffff5d, PT ;  /* 0x7fffff5d1000780c */ /* 0x000fe40003f86070 */
[CC--:B------:R-:W-:Y:S02]  /*5110*/  IADD3 R16, P6, PT, R17.reuse, R2.reuse, RZ ;  /* 0x0000000211107210 */ /* 0x0c0fe40007fde0ff */
[----:B------:R-:W-:Y:S01]  /*5120*/  ISETP.GE.U32.AND P5, PT, R18, 0x7fffff55, PT ;  /* 0x7fffff551200780c */ /* 0x000fe20003fa6070 */
[----:B------:R-:W-:Y:S01]  /*5130*/  IMAD R18, R36, 0x1b, RZ ;  /* 0x0000001b24127824 */ /* 0x000fe200078e02ff */
[----:B------:R-:W-:Y:S01]  /*5140*/  LEA.HI.X.SX32 R17, R17, R3, 0x1, P6 ;  /* 0x0000000311117211 */ /* 0x000fe200030f0eff */
[----:B------:R-:W-:Y:S01]  /*5150*/  STL [R1+0x768], R161 ;  /* 0x000768a101007387 */ /* 0x000fe20000100800 */
[----:B------:R-:W-:-:S03]  /*5160*/  IADD3 R146, P6, PT, R139, R2, RZ ;  /* 0x000000028b927210 */ /* 0x000fc60007fde0ff */
[----:B------:R0:W-:Y:S01]  /*5170*/  STL [R1+0x7a4], R109 ;  /* 0x0007a46d01007387 */ /* 0x0001e20000100800 */
[----:B------:R-:W-:-:S03]  /*5180*/  LEA.HI.X.SX32 R139, R139, R3, 0x1, P6 ;  /* 0x000000038b8b7211 */ /* 0x000fc600030f0eff */
[----:B------:R1:W-:Y:S04]  /*5190*/  STL [R1+0x7a0], R152 ;  /* 0x0007a09801007387 */ /* 0x0003e80000100800 */
[----:B------:R-:W4:Y:S01]  /*51a0*/  @!P3 LDG.E.U8 R6, desc[UR18][R16.64] ;  /* 0x000000121006b981 */ /* 0x000f22000c1e1100 */
[----:B0-----:R-:W-:Y:S02]  /*51b0*/  IMAD.MOV.U32 R109, RZ, RZ, R19 ;  /* 0x000000ffff6d7224 */ /* 0x001fe400078e0013 */
[----:B------:R-:W-:Y:S01]  /*51c0*/  VIADD R19, R12, 0xffffffcc ;  /* 0xffffffcc0c137836 */ /* 0x000fe20000000000 */
[----:B-1----:R-:W-:Y:S01]  /*51d0*/  IADD3 R152, P6, PT, R18, R2, RZ ;  /* 0x0000000212987210 */ /* 0x002fe20007fde0ff */
[----:B------:R-:W-:-:S03]  /*51e0*/  IMAD.MOV.U32 R161, RZ, RZ, R115 ;  /* 0x000000ffffa17224 */ /* 0x000fc600078e0073 */
[----:B------:R-:W-:Y:S01]  /*51f0*/  ISETP.GE.U32.AND P3, PT, R19, 0x7fffff4d, PT ;  /* 0x7fffff4d1300780c */ /* 0x000fe20003f66070 */
[----:B------:R-:W-:Y:S01]  /*5200*/  @!P2 IMAD.MOV.U32 R19, RZ, RZ, R139 ;  /* 0x000000ffff13a224 */ /* 0x000fe200078e008b */
[----:B------:R-:W-:Y:S01]  /*5210*/  LEA.HI.X.SX32 R115, R18, R3, 0x1, P6 ;  /* 0x0000000312737211 */ /* 0x000fe200030f0eff */
[----:B------:R-:W-:-:S05]  /*5220*/  @!P2 IMAD.MOV.U32 R18, RZ, RZ, R146 ;  /* 0x000000ffff12a224 */ /* 0x000fca00078e0092 */
[----:B------:R0:W4:Y:S01]  /*5230*/  @!P2 LDG.E.U8 R155, desc[UR18][R18.64] ;  /* 0x00000012129ba981 */ /* 0x000122000c1e1100 */
[----:B------:R-:W-:Y:S01]  /*5240*/  PRMT R7, RZ, 0x7610, R7 ;  /* 0x00007610ff077816 */ /* 0x000fe20000000007 */
[----:B0-----:R-:W-:Y:S02]  /*5250*/  @!P0 IMAD.MOV.U32 R18, RZ, RZ, R152 ;  /* 0x000000ffff128224 */ /* 0x001fe400078e0098 */
[----:B------:R-:W-:-:S05]  /*5260*/  @!P0 IMAD.MOV.U32 R19, RZ, RZ, R115 ;  /* 0x000000ffff138224 */ /* 0x000fca00078e0073 */
[----:B------:R0:W4:Y:S01]  /*5270*/  @!P0 LDG.E.U8 R7, desc[UR18][R18.64] ;  /* 0x0000001212078981 */ /* 0x000122000c1e1100 */
[----:B------:R-:W-:Y:S01]  /*5280*/  PRMT R154, RZ, 0x7610, R154 ;  /* 0x00007610ff9a7816 */ /* 0x000fe2000000009a */
[----:B0-----:R-:W-:-:S05]  /*5290*/  VIADD R18, R12, 0xffffffbc ;  /* 0xffffffbc0c127836 */ /* 0x001fca0000000000 */
[----:B------:R-:W-:Y:S01]  /*52a0*/  ISETP.GE.U32.AND P0, PT, R18, 0x7fffff3d, PT ;  /* 0x7fffff3d1200780c */ /* 0x000fe20003f06070 */
[----:B--2---:R-:W-:Y:S04]  /*52b0*/  STL [R1+0xb6c], R130 ;  /* 0x000b6c8201007387 */ /* 0x004fe80000100800 */
[----:B---3--:R-:W-:Y:S04]  /*52c0*/  STL [R1+0x3e8], R108 ;  /* 0x0003e86c01007387 */ /* 0x008fe80000100800 */
[----:B----4-:R0:W-:Y:S04]  /*52d0*/  STL [R1+0x42c], R159 ;  /* 0x00042c9f01007387 */ /* 0x0101e80000100800 */
[----:B------:R-:W-:Y:S04]  /*52e0*/  STL [R1+0xa1c], R14 ;  /* 0x000a1c0e01007387 */ /* 0x000fe80000100800 */
[----:B------:R-:W-:Y:S01]  /*52f0*/  STL [R1+0xa18], R15 ;  /* 0x000a180f01007387 */ /* 0x000fe20000100800 */
[----:B0-----:R-:W-:-:S02]  /*5300*/  IMAD.MOV.U32 R159, RZ, RZ, R21 ;  /* 0x000000ffff9f7224 */ /* 0x001fc400078e0015 */
[----:B------:R-:W-:Y:S01]  /*5310*/  IMAD R21, R36, 0x23, RZ ;  /* 0x0000002324157824 */ /* 0x000fe200078e02ff */
[----:B------:R-:W-:Y:S04]  /*5320*/  STL [R1+0xb70], R6 ;  /* 0x000b700601007387 */ /* 0x000fe80000100800 */
[----:B------:R-:W-:Y:S04]  /*5330*/  STL [R1+0xa24], R16 ;  /* 0x000a241001007387 */ /* 0x000fe80000100800 */
[----:B------:R-:W-:Y:S04]  /*5340*/  STL [R1+0xa20], R17 ;  /* 0x000a201101007387 */ /* 0x000fe80000100800 */
[----:B------:R-:W-:Y:S04]  /*5350*/  STL [R1+0xa4], R152 ;  /* 0x0000a49801007387 */ /* 0x000fe80000100800 */
[----:B------:R-:W-:Y:S04]  /*5360*/  STL [R1+0xa2c], R146 ;  /* 0x000a2c9201007387 */ /* 0x000fe80000100800 */
[----:B------:R-:W-:Y:S04]  /*5370*/  STL [R1+0xa28], R139 ;  /* 0x000a288b01007387 */ /* 0x000fe80000100800 */
[----:B------:R-:W-:Y:S04]  /*5380*/  STL [R1+0xa0], R115 ;  /* 0x0000a07301007387 */ /* 0x000fe80000100800 */
[----:B------:R0:W-:Y:S01]  /*5390*/  STL [R1+0x3c0], R155 ;  /* 0x0003c09b01007387 */ /* 0x0001e20000100800 */
[----:B------:R-:W-:Y:S01]  /*53a0*/  IMAD.MOV.U32 R108, RZ, RZ, R113 ;  /* 0x000000ffff6c7224 */ /* 0x000fe200078e0071 */
[----:B0-----:R-:W-:-:S02]  /*53b0*/  IADD3 R155, P6, PT, R21, R2, RZ ;  /* 0x00000002159b7210 */ /* 0x001fc40007fde0ff */
[----:B------:R-:W2:Y:S02]  /*53c0*/  LDL.LU R115, [R1+0xc08] ;  /* 0x000c080001737983 */ /* 0x000ea40000300800 */
[----:B------:R-:W-:Y:S01]  /*53d0*/  LEA.HI.X.SX32 R19, R21, R3, 0x1, P6 ;  /* 0x0000000315137211 */ /* 0x000fe200030f0eff */
[----:B------:R-:W-:-:S05]  /*53e0*/  @!P4 IMAD.MOV.U32 R18, RZ, RZ, R155 ;  /* 0x000000ffff12c224 */ /* 0x000fca00078e009b */
[----:B------:R0:W3:Y:S01]  /*53f0*/  @!P4 LDG.E.U8 R154, desc[UR18][R18.64] ;  /* 0x00000012129ac981 */ /* 0x0000e2000c1e1100 */
[----:B------:R-:W-:Y:S02]  /*5400*/  IMAD.MOV.U32 R113, RZ, RZ, R20 ;  /* 0x000000ffff717224 */ /* 0x000fe400078e0014 */
[----:B------:R-:W-:-:S05]  /*5410*/  VIADD R20, R12, 0xffffffc4 ;  /* 0xffffffc40c147836 */ /* 0x000fca0000000000 */
[----:B------:R-:W-:Y:S01]  /*5420*/  ISETP.GE.U32.AND P2, PT, R20, 0x7fffff45, PT ;  /* 0x7fffff451400780c */ /* 0x000fe20003f46070 */
[----:B------:R-:W-:Y:S02]  /*5430*/  IMAD R20, R36, 0x2b, RZ ;  /* 0x0000002b24147824 */ /* 0x000fe400078e02ff */
[----:B------:R-:W-:-:S03]  /*5440*/  VIADD R21, R12, 0xffffffb4 ;  /* 0xffffffb40c157836 */ /* 0x000fc60000000000 */
[C---:B------:R-:W-:Y:S01]  /*5450*/  IADD3 R152, P6, PT, R20.reuse, R2, RZ ;  /* 0x0000000214987210 */ /* 0x040fe20007fde0ff */
[----:B------:R-:W-:Y:S01]  /*5460*/  STL [R1+0xb78], R7 ;  /* 0x000b780701007387 */ /* 0x000fe20000100800 */
[----:B------:R-:W-:Y:S02]  /*5470*/  ISETP.GE.U32.AND P4, PT, R21, 0x7fffff35, PT ;  /* 0x7fffff351500780c */ /* 0x000fe40003f86070 */
[----:B0-----:R-:W-:Y:S01]  /*5480*/  LEA.HI.X.SX32 R18, R20, R3, 0x1, P6 ;  /* 0x0000000314127211 */ /* 0x001fe200030f0eff */
[----:B------:R-:W-:Y:S01]  /*5490*/  STL [R1+0xe4], R155 ;  /* 0x0000e49b01007387 */ /* 0x000fe20000100800 */
[----:B------:R-:W-:-:S03]  /*54a0*/  IMAD R21, R36, 0x33, RZ ;  /* 0x0000003324157824 */ /* 0x000fc600078e02ff */
[----:B------:R0:W-:Y:S01]  /*54b0*/  STL [R1+0xe0], R19 ;  /* 0x0000e01301007387 */ /* 0x0001e20000100800 */
[----:B------:R-:W-:-:S03]  /*54c0*/  PRMT R126, RZ, 0x7610, R126 ;  /* 0x00007610ff7e7816 */ /* 0x000fc6000000007e */
[----:B------:R-:W-:Y:S01]  /*54d0*/  STL [R1+0x554], R152 ;  /* 0x0005549801007387 */ /* 0x000fe20000100800 */
[----:B0-----:R-:W-:Y:S01]  /*54e0*/  @!P5 IMAD.MOV.U32 R19, RZ, RZ, R18 ;  /* 0x000000ffff13d224 */ /* 0x001fe200078e0012 */
[----:B------:R-:W-:Y:S02]  /*54f0*/  PRMT R153, RZ, 0x7610, R153 ;  /* 0x00007610ff997816 */ /* 0x000fe40000000099 */
[----:B---3--:R0:W-:Y:S04]  /*5500*/  STL [R1+0x3b4], R154 ;  /* 0x0003b49a01007387 */ /* 0x0081e80000100800 */
[----:B------:R1:W-:Y:S01]  /*5510*/  STL [R1+0x550], R18 ;  /* 0x0005501201007387 */ /* 0x0003e20000100800 */
[----:B0-----:R-:W-:Y:S02]  /*5520*/  IMAD.MOV.U32 R154, RZ, RZ, R161 ;  /* 0x000000ffff9a7224 */ /* 0x001fe400078e00a1 */
[----:B------:R-:W-:Y:S01]  /*5530*/  IMAD.MOV.U32 R161, RZ, RZ, R114 ;  /* 0x000000ffffa17224 */ /* 0x000fe200078e0072 */
[----:B------:R-:W-:Y:S01]  /*5540*/  IADD3 R114, P6, PT, R21, R2, RZ ;  /* 0x0000000215727210 */ /* 0x000fe20007fde0ff */
[----:B-1----:R-:W-:-:S05]  /*5550*/  @!P5 IMAD.MOV.U32 R18, RZ, RZ, R152 ;  /* 0x000000ffff12d224 */ /* 0x002fca00078e0098 */
[----:B------:R0:W3:Y:S02]  /*5560*/  @!P5 LDG.E.U8 R126, desc[UR18][R18.64] ;  /* 0x00000012127ed981 */ /* 0x0000e4000c1e1100 */
[----:B0-----:R-:W-:Y:S01]  /*5570*/  LEA.HI.X.SX32 R19, R21, R3, 0x1, P6 ;  /* 0x0000000315137211 */ /* 0x001fe200030f0eff */
[----:B------:R-:W-:-:S05]  /*5580*/  @!P3 IMAD.MOV.U32 R18, RZ, RZ, R114 ;  /* 0x000000ffff12b224 */ /* 0x000fca00078e0072 */
[----:B------:R0:W4:Y:S01]  /*5590*/  @!P3 LDG.E.U8 R153, desc[UR18][R18.64] ;  /* 0x000000121299b981 */ /* 0x000122000c1e1100 */
[----:B------:R-:W-:-:S05]  /*55a0*/  IMAD R20, R36, 0x3b, RZ ;  /* 0x0000003b24147824 */ /* 0x000fca00078e02ff */
[----:B------:R-:W-:Y:S01]  /*55b0*/  IADD3 R152, P6, PT, R20, R2, RZ ;  /* 0x0000000214987210 */ /* 0x000fe20007fde0ff */
[----:B------:R-:W-:-:S03]  /*55c0*/  IMAD.MOV.U32 R155, RZ, RZ, R159 ;  /* 0x000000ffff9b7224 */ /* 0x000fc600078e009f */
[----:B------:R-:W-:Y:S01]  /*55d0*/  LEA.HI.X.SX32 R20, R20, R3, 0x1, P6 ;  /* 0x0000000314147211 */ /* 0x000fe200030f0eff */
[----:B------:R-:W-:Y:S01]  /*55e0*/  IMAD.MOV.U32 R159, RZ, RZ, R108 ;  /* 0x000000ffff9f7224 */ /* 0x000fe200078e006c */
[----:B------:R-:W-:Y:S01]  /*55f0*/  PRMT R125, RZ, 0x7610, R125 ;  /* 0x00007610ff7d7816 */ /* 0x000fe2000000007d */
[----:B------:R-:W-:Y:S02]  /*5600*/  IMAD.MOV.U32 R108, RZ, RZ, R22 ;  /* 0x000000ffff6c7224 */ /* 0x000fe400078e0016 */
[----:B------:R-:W-:Y:S02]  /*5610*/  VIADD R22, R12, 0xffffffac ;  /* 0xffffffac0c167836 */ /* 0x000fe40000000000 */
[----:B0-----:R-:W-:Y:S02]  /*5620*/  @!P2 IMAD.MOV.U32 R18, RZ, RZ, R152 ;  /* 0x000000ffff12a224 */ /* 0x001fe400078e0098 */
[----:B------:R-:W-:Y:S01]  /*5630*/  IMAD R21, R36, 0x43, RZ ;  /* 0x0000004324157824 */ /* 0x000fe200078e02ff */
[----:B------:R-:W-:Y:S01]  /*5640*/  ISETP.GE.U32.AND P5, PT, R22, 0x7fffff2d, PT ;  /* 0x7fffff2d1600780c */ /* 0x000fe20003fa6070 */
[----:B------:R-:W-:-:S05]  /*5650*/  VIADD R22, R12, 0xffffffa4 ;  /* 0xffffffa40c167836 */ /* 0x000fca0000000000 */
[----:B------:R-:W-:Y:S02]  /*5660*/  ISETP.GE.U32.AND P3, PT, R22, 0x7fffff25, PT ;  /* 0x7fffff251600780c */ /* 0x000fe40003f66070 */
[----:B------:R-:W-:Y:S01]  /*5670*/  PRMT R22, RZ, 0x7610, R22 ;  /* 0x00007610ff167816 */ /* 0x000fe20000000016 */
[----:B---3--:R-:W-:Y:S04]  /*5680*/  STL [R1+0xb80], R126 ;  /* 0x000b807e01007387 */ /* 0x008fe80000100800 */
[----:B------:R0:W-:Y:S04]  /*5690*/  STL [R1+0x594], R114 ;  /* 0x0005947201007387 */ /* 0x0001e80000100800 */
[----:B------:R1:W-:Y:S04]  /*56a0*/  STL [R1+0x590], R19 ;  /* 0x0005901301007387 */ /* 0x0003e80000100800 */
[----:B------:R-:W-:Y:S04]  /*56b0*/  STL [R1+0x5d4], R152 ;  /* 0x0005d49801007387 */ /* 0x000fe80000100800 */
[----:B0-----:R-:W3:Y:S01]  /*56c0*/  LDL.LU R114, [R1+0xc04] ;  /* 0x000c040001727983 */ /* 0x001ee20000300800 */
[----:B-1----:R-:W-:-:S03]  /*56d0*/  @!P2 IMAD.MOV.U32 R19, RZ, RZ, R20 ;  /* 0x000000ffff13a224 */ /* 0x002fc600078e0014 */
[----:B------:R-:W-:Y:S04]  /*56e0*/  STL [R1+0x5d0], R20 ;  /* 0x0005d01401007387 */ /* 0x000fe80000100800 */
[----:B----4-:R0:W-:Y:S04]  /*56f0*/  STL [R1+0x3ac], R153 ;  /* 0x0003ac9901007387 */ /* 0x0101e80000100800 */
[----:B------:R1:W4:Y:S01]  /*5700*/  @!P2 LDG.E.U8 R125, desc[UR18][R18.64] ;  /* 0x00000012127da981 */ /* 0x000322000c1e1100 */
[----:B0-----:R-:W-:Y:S02]  /*5710*/  IMAD.MOV.U32 R153, RZ, RZ, R159 ;  /* 0x000000ffff997224 */ /* 0x001fe400078e009f */
[----:B------:R-:W-:-:S02]  /*5720*/  IMAD.MOV.U32 R159, RZ, RZ, R108 ;  /* 0x000000ffff9f7224 */ /* 0x000fc400078e006c */
[----:B------:R-:W-:Y:S01]  /*5730*/  IMAD.MOV.U32 R108, RZ, RZ, R113 ;  /* 0x000000ffff6c7224 */ /* 0x000fe200078e0071 */
[----:B------:R-:W-:Y:S01]  /*5740*/  IADD3 R113, P6, PT, R21, R2, RZ ;  /* 0x0000000215717210 */ /* 0x000fe20007fde0ff */
[----:B-1----:R-:W-:-:S03]  /*5750*/  VIADD R18, R12, 0xffffff9c ;  /* 0xffffff9c0c127836 */ /* 0x002fc60000000000 */
[----:B------:R-:W-:Y:S02]  /*5760*/  LEA.HI.X.SX32 R19, R21, R3, 0x1, P6 ;  /* 0x0000000315137211 */ /* 0x000fe400030f0eff */
[----:B------:R-:W-:Y:S01]  /*5770*/  ISETP.GE.U32.AND P2, PT, R18, 0x7fffff1d, PT ;  /* 0x7fffff1d1200780c */ /* 0x000fe20003f46070 */
[----:B------:R-:W-:-:S05]  /*5780*/  @!P0 IMAD.MOV.U32 R18, RZ, RZ, R113 ;  /* 0x000000ffff128224 */ /* 0x000fca00078e0071 */
[----:B------:R0:W2:Y:S01]  /*5790*/  @!P0 LDG.E.U8 R22, desc[UR18][R18.64] ;  /* 0x0000001212168981 */ /* 0x0000a2000c1e1100 */
[----:B------:R-:W-:Y:S02]  /*57a0*/  IMAD R20, R36, 0x4b, RZ ;  /* 0x0000004b24147824 */ /* 0x000fe400078e02ff */
[----:B------:R-:W-:-:S03]  /*57b0*/  VIADD R21, R12, 0xffffff94 ;  /* 0xffffff940c157836 */ /* 0x000fc60000000000 */
[----:B------:R-:W-:Y:S02]  /*57c0*/  IADD3 R152, P6, PT, R20, R2, RZ ;  /* 0x0000000214987210 */ /* 0x000fe40007fde0ff */
[----:B------:R-:W-:Y:S01]  /*57d0*/  ISETP.GE.U32.AND P0, PT, R21, 0x7fffff15, PT ;  /* 0x7fffff151500780c */ /* 0x000fe20003f06070 */
[----:B------:R-:W-:Y:S01]  /*57e0*/  IMAD R21, R36, 0x53, RZ ;  /* 0x0000005324157824 */ /* 0x000fe200078e02ff */
[----:B------:R-:W-:Y:S01]  /*57f0*/  PRMT R4, RZ, 0x7610, R4 ;  /* 0x00007610ff047816 */ /* 0x000fe20000000004 */
[----:B0-----:R-:W-:Y:S01]  /*5800*/  @!P4 IMAD.MOV.U32 R18, RZ, RZ, R152 ;  /* 0x000000ffff12c224 */ /* 0x001fe200078e0098 */
[----:B------:R-:W-:Y:S01]  /*5810*/  PRMT R151, RZ, 0x7610, R151 ;  /* 0x00007610ff977816 */ /* 0x000fe20000000097 */
[----:B----4-:R-:W-:Y:S04]  /*5820*/  STL [R1+0xb88], R125 ;  /* 0x000b887d01007387 */ /* 0x010fe80000100800 */
[----:B------:R-:W-:Y:S04]  /*5830*/  STL [R1+0x614], R113 ;  /* 0x0006147101007387 */ /* 0x000fe80000100800 */
[----:B------:R0:W-:Y:S04]  /*5840*/  STL [R1+0x610], R19 ;  /* 0x0006101301007387 */ /* 0x0001e80000100800 */
[----:B------:R-:W-:Y:S01]  /*5850*/  STL [R1+0x654], R152 ;  /* 0x0006549801007387 */ /* 0x000fe20000100800 */
[----:B0-----:R-:W-:-:S02]  /*5860*/  LEA.HI.X.SX32 R19, R20, R3, 0x1, P6 ;  /* 0x0000000314137211 */ /* 0x001fc400030f0eff */
[----:B------:R-:W-:-:S03]  /*5870*/  IADD3 R113, P6, PT, R21, R2, RZ ;  /* 0x0000000215717210 */ /* 0x000fc60007fde0ff */
[----:B------:R0:W4:Y:S04]  /*5880*/  @!P4 LDG.E.U8 R4, desc[UR18][R18.64] ;  /* 0x000000121204c981 */ /* 0x000128000c1e1100 */
[----:B--2---:R-:W-:Y:S04]  /*5890*/  STL [R1+0x37c], R22 ;  /* 0x00037c1601007387 */ /* 0x004fe80000100800 */
[----:B------:R1:W-:Y:S01]  /*58a0*/  STL [R1+0x650], R19 ;  /* 0x0006501301007387 */ /* 0x0003e20000100800 */
[----:B0-----:R-:W-:Y:S01]  /*58b0*/  @!P5 IMAD.MOV.U32 R18, RZ, RZ, R113 ;  /* 0x000000ffff12d224 */ /* 0x001fe200078e0071 */
[----:B-1----:R-:W-:-:S05]  /*58c0*/  LEA.HI.X.SX32 R19, R21, R3, 0x1, P6 ;  /* 0x0000000315137211 */ /* 0x002fca00030f0eff */
[----:B------:R0:W2:Y:S01]  /*58d0*/  @!P5 LDG.E.U8 R151, desc[UR18][R18.64] ;  /* 0x000000121297d981 */ /* 0x0000a2000c1e1100 */
[----:B------:R-:W-:Y:S02]  /*58e0*/  IMAD R20, R36, 0x5b, RZ ;  /* 0x0000005b24147824 */ /* 0x000fe400078e02ff */
[----:B------:R-:W-:Y:S02]  /*58f0*/  IMAD.MOV.U32 R152, RZ, RZ, R159 ;  /* 0x000000ffff987224 */ /* 0x000fe400078e009f */
[----:B------:R-:W-:Y:S01]  /*5900*/  IMAD.MOV.U32 R159, RZ, RZ, R109 ;  /* 0x000000ffff9f7224 */ /* 0x000fe200078e006d */
[C---:B------:R-:W-:Y:S01]  /*5910*/  IADD3 R109, P6, PT, R20.reuse, R2, RZ ;  /* 0x00000002146d7210 */ /* 0x040fe20007fde0ff */
[----:B------:R1:W-:Y:S03]  /*5920*/  STL [R1+0x694], R113 ;  /* 0x0006947101007387 */ /* 0x0003e60000100800 */
[----:B------:R-:W-:Y:S01]  /*5930*/  LEA.HI.X.SX32 R20, R20, R3, 0x1, P6 ;  /* 0x0000000314147211 */ /* 0x000fe200030f0eff */
[----:B------:R-:W-:Y:S01]  /*5940*/  VIADD R22, R12, 0xffffff8c ;  /* 0xffffff8c0c167836 */ /* 0x000fe20000000000 */
[----:B------:R-:W-:Y:S01]  /*5950*/  PRMT R148, RZ, 0x7610, R148 ;  /* 0x00007610ff947816 */ /* 0x000fe20000000094 */
[----:B0-----:R-:W-:-:S02]  /*5960*/  @!P3 IMAD.MOV.U32 R18, RZ, RZ, R109 ;  /* 0x000000ffff12b224 */ /* 0x001fc400078e006d */
[----:B------:R-:W-:Y:S01]  /*5970*/  IMAD R21, R36, 0x63, RZ ;  /* 0x0000006324157824 */ /* 0x000fe200078e02ff */
[----:B------:R-:W-:Y:S01]  /*5980*/  ISETP.GE.U32.AND P4, PT, R22, 0x7fffff0d, PT ;  /* 0x7fffff0d1600780c */ /* 0x000fe20003f86070 */
[----:B------:R-:W-:-:S05]  /*5990*/  VIADD R22, R12, 0xffffff84 ;  /* 0xffffff840c167836 */ /* 0x000fca0000000000 */
[----:B------:R-:W-:Y:S02]  /*59a0*/  ISETP.GE.U32.AND P5, PT, R22, 0x7fffff05, PT ;  /* 0x7fffff051600780c */ /* 0x000fe40003fa6070 */
[----:B------:R-:W-:Y:S01]  /*59b0*/  PRMT R22, RZ, 0x7610, R22 ;  /* 0x00007610ff167816 */ /* 0x000fe20000000016 */
[----:B----4-:R-:W-:Y:S04]  /*59c0*/  STL [R1+0xb8c], R4 ;  /* 0x000b8c0401007387 */ /* 0x010fe80000100800 */
[----:B------:R0:W-:Y:S04]  /*59d0*/  STL [R1+0x690], R19 ;  /* 0x0006901301007387 */ /* 0x0001e80000100800 */
[----:B------:R-:W-:Y:S04]  /*59e0*/  STL [R1+0x6cc], R109 ;  /* 0x0006cc6d01007387 */ /* 0x000fe80000100800 */
[----:B-1----:R-:W4:Y:S01]  /*59f0*/  LDL.LU R113, [R1+0xc00] ;  /* 0x000c000001717983 */ /* 0x002f220000300800 */
[----:B0-----:R-:W-:-:S03]  /*5a00*/  @!P3 IMAD.MOV.U32 R19, RZ, RZ, R20 ;  /* 0x000000ffff13b224 */ /* 0x001fc600078e0014 */
[----:B------:R0:W-:Y:S04]  /*5a10*/  STL [R1+0x6c8], R20 ;  /* 0x0006c81401007387 */ /* 0x0001e80000100800 */
[----:B------:R1:W3:Y:S04]  /*5a20*/  @!P3 LDG.E.U8 R148, desc[UR18][R18.64] ;  /* 0x000000121294b981 */ /* 0x0002e8000c1e1100 */
[----:B--2---:R2:W-:Y:S01]  /*5a30*/  STL [R1+0x370], R151 ;  /* 0x0003709701007387 */ /* 0x0045e20000100800 */
[----:B0-----:R-:W-:-:S03]  /*5a40*/  IMAD R20, R36, 0x6b, RZ ;  /* 0x0000006b24147824 */ /* 0x001fc600078e02ff */
[----:B------:R-:W4:Y:S01]  /*5a50*/  LDL.LU R109, [R1+0xbfc] ;  /* 0x000bfc00016d7983 */ /* 0x000f220000300800 */
[----:B-1----:R-:W-:Y:S01]  /*5a60*/  VIADD R18, R12, 0xfffffffb ;  /* 0xfffffffb0c127836 */ /* 0x002fe20000000000 */
[----:B--2---:R-:W-:-:S04]  /*5a70*/  IADD3 R151, P6, PT, R21, R2, RZ ;  /* 0x0000000215977210 */ /* 0x004fc80007fde0ff */
[----:B------:R-:W-:Y:S02]  /*5a80*/  ISETP.GE.U32.AND P3, PT, R18, 0x7fffff7c, PT ;  /* 0x7fffff7c1200780c */ /* 0x000fe40003f66070 */
[----:B------:R-:W-:Y:S01]  /*5a90*/  LEA.HI.X.SX32 R19, R21, R3, 0x1, P6 ;  /* 0x0000000315137211 */ /* 0x000fe200030f0eff */
[----:B------:R-:W-:-:S05]  /*5aa0*/  @!P2 IMAD.MOV.U32 R18, RZ, RZ, R151 ;  /* 0x000000ffff12a224 */ /* 0x000fca00078e0097 */
[----:B------:R0:W2:Y:S04]  /*5ab0*/  @!P2 LDG.E.U8 R22, desc[UR18][R18.64] ;  /* 0x000000121216a981 */ /* 0x0000a8000c1e1100 */
[----:B------:R-:W-:Y:S04]  /*5ac0*/  STL [R1+0x704], R151 ;  /* 0x0007049701007387 */ /* 0x000fe80000100800 */
[----:B------:R-:W-:Y:S01]  /*5ad0*/  STL [R1+0x700], R19 ;  /* 0x0007001301007387 */ /* 0x000fe20000100800 */
[----:B------:R-:W-:-:S03]  /*5ae0*/  PRMT R147, RZ, 0x7610, R147 ;  /* 0x00007610ff937816 */ /* 0x000fc60000000093 */
[----:B---3--:R1:W-:Y:S02]  /*5af0*/  STL [R1+0x3a4], R148 ;  /* 0x0003a49401007387 */ /* 0x0083e40000100800 */
[----:B-1----:R-:W-:-:S04]  /*5b00*/  IADD3 R148, P6, PT, R20, R2, RZ ;  /* 0x0000000214947210 */ /* 0x002fc80007fde0ff */
[----:B0-----:R-:W-:Y:S01]  /*5b10*/  LEA.HI.X.SX32 R18, R20, R3, 0x1, P6 ;  /* 0x0000000314127211 */ /* 0x001fe200030f0eff */
[----:B------:R-:W-:Y:S04]  /*5b20*/  STL [R1+0x73c], R148 ;  /* 0x00073c9401007387 */ /* 0x000fe80000100800 */
[----:B------:R-:W-:Y:S01]  /*5b30*/  @!P0 IMAD.MOV.U32 R19, RZ, RZ, R18 ;  /* 0x000000ffff138224 */ /* 0x000fe200078e0012 */
[----:B--2---:R-:W-:Y:S04]  /*5b40*/  STL [R1+0x33c], R22 ;  /* 0x00033c1601007387 */ /* 0x004fe80000100800 */
[----:B------:R0:W-:Y:S02]  /*5b50*/  STL [R1+0x738], R18 ;  /* 0x0007381201007387 */ /* 0x0001e40000100800 */
[----:B0-----:R-:W-:-:S05]  /*5b60*/  @!P0 IMAD.MOV.U32 R18, RZ, RZ, R148 ;  /* 0x000000ffff128224 */ /* 0x001fca00078e0094 */
[----:B------:R0:W2:Y:S01]  /*5b70*/  @!P0 LDG.E.U8 R147, desc[UR18][R18.64] ;  /* 0x0000001212938981 */ /* 0x0000a2000c1e1100 */
[----:B------:R-:W-:-:S05]  /*5b80*/  VIADD R21, R12, 0xfffffff3 ;  /* 0xfffffff30c157836 */ /* 0x000fca0000000000 */
[----:B------:R-:W-:Y:S01]  /*5b90*/  ISETP.GE.U32.AND P2, PT, R21, 0x7fffff74, PT ;  /* 0x7fffff741500780c */ /* 0x000fe20003f46070 */
[C---:B------:R-:W-:Y:S02]  /*5ba0*/  IMAD R21, R36.reuse, 0x73, RZ ;  /* 0x0000007324157824 */ /* 0x040fe400078e02ff */
[----:B------:R-:W-:-:S03]  /*5bb0*/  IMAD R20, R36, 0x7b, RZ ;  /* 0x0000007b24147824 */ /* 0x000fc600078e02ff */
[C---:B------:R-:W-:Y:S02]  /*5bc0*/  IADD3 R151, P6, PT, R21.reuse, R2, RZ ;  /* 0x0000000215977210 */ /* 0x040fe40007fde0ff */
[----:B------:R-:W-:Y:S02]  /*5bd0*/  PRMT R149, RZ, 0x7610, R149 ;  /* 0x00007610ff957816 */ /* 0x000fe40000000095 */
[----:B0-----:R-:W-:Y:S01]  /*5be0*/  LEA.HI.X.SX32 R19, R21, R3, 0x1, P6 ;  /* 0x0000000315137211 */ /* 0x001fe200030f0eff */
[----:B------:R-:W-:Y:S01]  /*5bf0*/  STL [R1+0x774], R151 ;  /* 0x0007749701007387 */ /* 0x000fe20000100800 */
[----:B------:R-:W-:Y:S02]  /*5c00*/  @!P4 IMAD.MOV.U32 R18, RZ, RZ, R151 ;  /* 0x000000ffff12c224 */ /* 0x000fe400078e0097 */
[C---:B------:R-:W-:Y:S02]  /*5c10*/  VIADD R21, R12.reuse, 0xffffffe3 ;  /* 0xffffffe30c157836 */ /* 0x040fe40000000000 */
[----:B------:R-:W-:Y:S01]  /*5c20*/  VIADD R22, R12, 0xffffffeb ;  /* 0xffffffeb0c167836 */ /* 0x000fe20000000000 */
[----:B------:R0:W3:Y:S01]  /*5c30*/  @!P4 LDG.E.U8 R149, desc[UR18][R18.64] ;  /* 0x000000121295c981 */ /* 0x0000e2000c1e1100 */
[----:B------:R-:W-:-:S02]  /*5c40*/  PRMT R145, RZ, 0x7610, R145 ;  /* 0x00007610ff917816 */ /* 0x000fc40000000091 */
[----:B------:R-:W-:Y:S02]  /*5c50*/  ISETP.GE.U32.AND P4, PT, R21, 0x7fffff64, PT ;  /* 0x7fffff641500780c */ /* 0x000fe40003f86070 */
[----:B------:R-:W-:Y:S01]  /*5c60*/  ISETP.GE.U32.AND P0, PT, R22, 0x7fffff6c, PT ;  /* 0x7fffff6c1600780c */ /* 0x000fe20003f06070 */
[----:B------:R-:W-:Y:S01]  /*5c70*/  IMAD.SHL.U32 R22, R36, 0x4, RZ ;  /* 0x0000000424167824 */ /* 0x000fe200078e00ff */
[----:B------:R-:W-:Y:S01]  /*5c80*/  PRMT R144, RZ, 0x7610, R144 ;  /* 0x00007610ff907816 */ /* 0x000fe20000000090 */
[----:B--2---:R1:W-:Y:S02]  /*5c90*/  STL [R1+0x32c], R147 ;  /* 0x00032c9301007387 */ /* 0x0043e40000100800 */
[----:B-1----:R-:W-:-:S04]  /*5ca0*/  IADD3 R147, P6, PT, R20, R2, RZ ;  /* 0x0000000214937210 */ /* 0x002fc80007fde0ff */
[----:B------:R-:W-:Y:S01]  /*5cb0*/  LEA.HI.X.SX32 R148, R20, R3, 0x1, P6 ;  /* 0x0000000314947211 */ /* 0x000fe200030f0eff */
[----:B------:R-:W-:-:S04]  /*5cc0*/  @!P5 IMAD.MOV.U32 R20, RZ, RZ, R147 ;  /* 0x000000ffff14d224 */ /* 0x000fc800078e0093 */
[----:B------:R-:W-:Y:S01]  /*5cd0*/  @!P5 IMAD.MOV.U32 R21, RZ, RZ, R148 ;  /* 0x000000ffff15d224 */ /* 0x000fe200078e0094 */
[----:B0-----:R-:W-:-:S04]  /*5ce0*/  IADD3 R18, P6, PT, R22, R2, RZ ;  /* 0x0000000216127210 */ /* 0x001fc80007fde0ff */
[----:B------:R0:W2:Y:S04]  /*5cf0*/  @!P5 LDG.E.U8 R145, desc[UR18][R20.64] ;  /* 0x000000121491d981 */ /* 0x0000a8000c1e1100 */
[----:B------:R1:W-:Y:S01]  /*5d00*/  STL [R1+0x770], R19 ;  /* 0x0007701301007387 */ /* 0x0003e20000100800 */
[----:B0-----:R-:W-:Y:S02]  /*5d10*/  VIADD R20, R12, 0xffffffdb ;  /* 0xffffffdb0c147836 */ /* 0x001fe40000000000 */
[----:B------:R-:W-:Y:S01]  /*5d20*/  IMAD R21, R36, 0xc, RZ ;  /* 0x0000000c24157824 */ /* 0x000fe200078e02ff */
[----:B-1----:R-:W-:Y:S02]  /*5d30*/  LEA.HI.X.SX32 R19, R22, R3, 0x1, P6 ;  /* 0x0000000316137211 */ /* 0x002fe400030f0eff */
[----:B------:R-:W-:-:S02]  /*5d40*/  ISETP.GE.U32.AND P5, PT, R20, 0x7fffff5c, PT ;  /* 0x7fffff5c1400780c */ /* 0x000fc40003fa6070 */
[C---:B------:R-:W-:Y:S01]  /*5d50*/  IADD3 R20, P6, PT, R21.reuse, R2, RZ ;  /* 0x0000000215147210 */ /* 0x040fe20007fde0ff */
[----:B------:R-:W2:Y:S03]  /*5d60*/  @!P3 LDG.E.U8 R23, desc[UR18][R18.64] ;  /* 0x000000121217b981 */ /* 0x000ea6000c1e1100 */
[----:B------:R-:W-:-:S05]  /*5d70*/  LEA.HI.X.SX32 R21, R21, R3, 0x1, P6 ;  /* 0x0000000315157211 */ /* 0x000fca00030f0eff */
[----:B------:R-:W4:Y:S01]  /*5d80*/  @!P2 LDG.E.U8 R144, desc[UR18][R20.64] ;  /* 0x000000121490a981 */ /* 0x000f22000c1e1100 */
[----:B------:R-:W-:-:S03]  /*5d90*/  VIADD R22, R12, 0xffffffd3 ;  /* 0xffffffd30c167836 */ /* 0x000fc60000000000 */
[----:B------:R-:W-:Y:S04]  /*5da0*/  STL [R1+0x7ac], R147 ;  /* 0x0007ac9301007387 */ /* 0x000fe80000100800 */
[----:B------:R-:W-:Y:S04]  /*5db0*/  STL [R1+0x7a8], R148 ;  /* 0x0007a89401007387 */ /* 0x000fe80000100800 */
[----:B---3--:R0:W-:Y:S01]  /*5dc0*/  STL [R1+0x324], R149 ;  /* 0x0003249501007387 */ /* 0x0081e20000100800 */
[----:B------:R-:W-:Y:S01]  /*5dd0*/  IMAD.MOV.U32 R151, RZ, RZ, R156 ;  /* 0x000000ffff977224 */ /* 0x000fe200078e009c */
[----:B------:R-:W-:-:S02]  /*5de0*/  ISETP.GE.U32.AND P3, PT, R22, 0x7fffff54, PT ;  /* 0x7fffff541600780c */ /* 0x000fc40003f66070 */
[----:B------:R-:W-:Y:S01]  /*5df0*/  STL [R1+0xa34], R18 ;  /* 0x000a341201007387 */ /* 0x000fe20000100800 */
[----:B0-----:R-:W-:Y:S02]  /*5e00*/  IMAD.MOV.U32 R149, RZ, RZ, R150 ;  /* 0x000000ffff957224 */ /* 0x001fe400078e0096 */
[C---:B------:R-:W-:Y:S01]  /*5e10*/  IMAD R150, R36.reuse, 0x14, RZ ;  /* 0x0000001424967824 */ /* 0x040fe200078e02ff */
[----:B------:R-:W-:Y:S01]  /*5e20*/  STL [R1+0xa30], R19 ;  /* 0x000a301301007387 */ /* 0x000fe20000100800 */
[----:B------:R-:W-:-:S03]  /*5e30*/  IMAD R22, R36, 0x1c, RZ ;  /* 0x0000001c24167824 */ /* 0x000fc600078e02ff */
[----:B------:R-:W-:-:S04]  /*5e40*/  IADD3 R156, P6, PT, R150, R2, RZ ;  /* 0x00000002969c7210 */ /* 0x000fc80007fde0ff */
[----:B------:R-:W-:Y:S01]  /*5e50*/  LEA.HI.X.SX32 R150, R150, R3, 0x1, P6 ;  /* 0x0000000396967211 */ /* 0x000fe200030f0eff */
[----:B------:R-:W-:Y:S01]  /*5e60*/  IMAD.MOV.U32 R148, RZ, RZ, R108 ;  /* 0x000000ffff947224 */ /* 0x000fe200078e006c */
[----:B------:R-:W-:Y:S02]  /*5e70*/  PRMT R29, RZ, 0x7610, R29 ;  /* 0x00007610ff1d7816 */ /* 0x000fe4000000001d */
[----:B------:R-:W-:Y:S01]  /*5e80*/  PRMT R143, RZ, 0x7610, R143 ;  /* 0x00007610ff8f7816 */ /* 0x000fe2000000008f */
[----:B--2---:R0:W-:Y:S04]  /*5e90*/  STL [R1+0x2f8], R23 ;  /* 0x0002f81701007387 */ /* 0x0041e80000100800 */
[----:B------:R-:W-:Y:S04]  /*5ea0*/  STL [R1+0x300], R145 ;  /* 0x0003009101007387 */ /* 0x000fe80000100800 */
[----:B------:R-:W-:Y:S04]  /*5eb0*/  STL [R1+0xa3c], R20 ;  /* 0x000a3c1401007387 */ /* 0x000fe80000100800 */
[----:B------:R-:W-:Y:S01]  /*5ec0*/  STL [R1+0xa38], R21 ;  /* 0x000a381501007387 */ /* 0x000fe20000100800 */
[----:B0-----:R-:W-:-:S03]  /*5ed0*/  VIADD R23, R12, 0xffffffcb ;  /* 0xffffffcb0c177836 */ /* 0x001fc60000000000 */
[----:B----4-:R0:W-:Y:S02]  /*5ee0*/  STL [R1+0x2ec], R144 ;  /* 0x0002ec9001007387 */ /* 0x0101e40000100800 */
[----:B------:R-:W-:Y:S01]  /*5ef0*/  ISETP.GE.U32.AND P2, PT, R23, 0x7fffff4c, PT ;  /* 0x7fffff4c1700780c */ /* 0x000fe20003f46070 */
[----:B------:R-:W-:Y:S01]  /*5f00*/  @!P0 IMAD.MOV.U32 R23, RZ, RZ, R150 ;  /* 0x000000ffff178224 */ /* 0x000fe200078e0096 */
[----:B0-----:R-:W-:-:S04]  /*5f10*/  IADD3 R144, P6, PT, R22, R2, RZ ;  /* 0x0000000216907210 */ /* 0x001fc80007fde0ff */
[----:B------:R-:W-:Y:S01]  /*5f20*/  LEA.HI.X.SX32 R108, R22, R3, 0x1, P6 ;  /* 0x00000003166c7211 */ /* 0x000fe200030f0eff */
[----:B------:R-:W-:Y:S01]  /*5f30*/  STL [R1+0xac], R144 ;  /* 0x0000ac9001007387 */ /* 0x000fe20000100800 */
[----:B------:R-:W-:-:S03]  /*5f40*/  @!P0 IMAD.MOV.U32 R22, RZ, RZ, R156 ;  /* 0x000000ffff168224 */ /* 0x000fc600078e009c */
[----:B------:R0:W-:Y:S04]  /*5f50*/  STL [R1+0xa44], R156 ;  /* 0x000a449c01007387 */ /* 0x0001e80000100800 */
[----:B------:R1:W2:Y:S01]  /*5f60*/  @!P0 LDG.E.U8 R29, desc[UR18][R22.64] ;  /* 0x00000012161d8981 */ /* 0x0002a2000c1e1100 */
[----:B0-----:R-:W-:Y:S02]  /*5f70*/  IMAD.MOV.U32 R156, RZ, RZ, R108 ;  /* 0x000000ffff9c7224 */ /* 0x001fe400078e006c */
[----:B-1----:R-:W-:Y:S02]  /*5f80*/  @!P4 IMAD.MOV.U32 R22, RZ, RZ, R144 ;  /* 0x000000ffff16c224 */ /* 0x002fe400078e0090 */
[----:B------:R-:W-:-:S05]  /*5f90*/  @!P4 IMAD.MOV.U32 R23, RZ, RZ, R156 ;  /* 0x000000ffff17c224 */ /* 0x000fca00078e009c */
[----:B------:R0:W3:Y:S01]  /*5fa0*/  @!P4 LDG.E.U8 R143, desc[UR18][R22.64] ;  /* 0x00000012168fc981 */ /* 0x0000e2000c1e1100 */
[----:B------:R-:W-:Y:S02]  /*5fb0*/  IMAD.MOV.U32 R147, RZ, RZ, R25 ;  /* 0x000000ffff937224 */ /* 0x000fe400078e0019 */
[----:B------:R-:W-:Y:S01]  /*5fc0*/  IMAD R25, R36, 0x24, RZ ;  /* 0x0000002424197824 */ /* 0x000fe200078e02ff */
[----:B------:R1:W-:Y:S01]  /*5fd0*/  STL [R1+0xa8], R108 ;  /* 0x0000a86c01007387 */ /* 0x0003e20000100800 */
[----:B------:R-:W-:Y:S02]  /*5fe0*/  IMAD.MOV.U32 R145, RZ, RZ, R24 ;  /* 0x000000ffff917224 */ /* 0x000fe400078e0018 */
[C---:B------:R-:W-:Y:S01]  /*5ff0*/  VIADD R24, R12.reuse, 0xffffffc3 ;  /* 0xffffffc30c187836 */ /* 0x040fe20000000000 */
[----:B-1----:R-:W4:Y:S04]  /*6000*/  LDL.LU R108, [R1+0xbf8] ;  /* 0x000bf800016c7983 */ /* 0x002f280000300800 */
[----:B------:R1:W-:Y:S01]  /*6010*/  STL [R1+0xa40], R150 ;  /* 0x000a409601007387 */ /* 0x0003e20000100800 */
[----:B0-----:R-:W-:Y:S01]  /*6020*/  VIADD R22, R12, 0xffffffbb ;  /* 0xffffffbb0c167836 */ /* 0x001fe20000000000 */
[----:B------:R-:W-:Y:S01]  /*6030*/  ISETP.GE.U32.AND P0, PT, R24, 0x7fffff44, PT ;  /* 0x7fffff441800780c */ /* 0x000fe20003f06070 */
[----:B------:R-:W-:Y:S01]  /*6040*/  IMAD R24, R36, 0x2c, RZ ;  /* 0x0000002c24187824 */ /* 0x000fe200078e02ff */
[----:B-1----:R-:W-:-:S04]  /*6050*/  IADD3 R150, P6, PT, R25, R2, RZ ;  /* 0x0000000219967210 */ /* 0x002fc80007fde0ff */
[----:B------:R-:W-:Y:S02]  /*6060*/  LEA.HI.X.SX32 R23, R25, R3, 0x1, P6 ;  /* 0x0000000319177211 */ /* 0x000fe400030f0eff */
[----:B------:R-:W-:Y:S02]  /*6070*/  PRMT R146, RZ, 0x7610, R146 ;  /* 0x00007610ff927816 */ /* 0x000fe40000000092 */
[----:B------:R-:W-:Y:S01]  /*6080*/  ISETP.GE.U32.AND P4, PT, R22, 0x7fffff3c, PT ;  /* 0x7fffff3c1600780c */ /* 0x000fe20003f86070 */
[----:B------:R-:W-:-:S05]  /*6090*/  @!P5 IMAD.MOV.U32 R22, RZ, RZ, R150 ;  /* 0x000000ffff16d224 */ /* 0x000fca00078e0096 */
[----:B------:R0:W4:Y:S01]  /*60a0*/  @!P5 LDG.E.U8 R146, desc[UR18][R22.64] ;  /* 0x000000121692d981 */ /* 0x000122000c1e1100 */
[----:B------:R-:W-:-:S03]  /*60b0*/  PRMT R142, RZ, 0x7610, R142 ;  /* 0x00007610ff8e7816 */ /* 0x000fc6000000008e */
[----:B--2---:R1:W-:Y:S04]  /*60c0*/  STL [R1+0x2c0], R29 ;  /* 0x0002c01d01007387 */ /* 0x0043e80000100800 */
[----:B-1----:R-:W2:Y:S04]  /*60d0*/  LDL.LU R29, [R1+0xbf4] ;  /* 0x000bf400011d7983 */ /* 0x002ea80000300800 */
[----:B------:R-:W-:Y:S04]  /*60e0*/  STL [R1+0xec], R150 ;  /* 0x0000ec9601007387 */ /* 0x000fe80000100800 */
[----:B------:R-:W-:Y:S04]  /*60f0*/  STL [R1+0xe8], R23 ;  /* 0x0000e81701007387 */ /* 0x000fe80000100800 */
[----:B---3--:R1:W-:Y:S02]  /*6100*/  STL [R1+0x2bc], R143 ;  /* 0x0002bc8f01007387 */ /* 0x0083e40000100800 */
[----:B-1----:R-:W-:-:S04]  /*6110*/  IADD3 R143, P6, PT, R24, R2, RZ ;  /* 0x00000002188f7210 */ /* 0x002fc80007fde0ff */
[----:B0-----:R-:W-:Y:S01]  /*6120*/  LEA.HI.X.SX32 R22, R24, R3, 0x1, P6 ;  /* 0x0000000318167211 */ /* 0x001fe200030f0eff */
[----:B------:R-:W-:Y:S04]  /*6130*/  STL [R1+0x55c], R143 ;  /* 0x00055c8f01007387 */ /* 0x000fe80000100800 */
[----:B------:R0:W-:Y:S01]  /*6140*/  STL [R1+0x558], R22 ;  /* 0x0005581601007387 */ /* 0x0001e20000100800 */
[----:B------:R-:W-:Y:S02]  /*6150*/  @!P3 IMAD.MOV.U32 R23, RZ, RZ, R22 ;  /* 0x000000ffff17b224 */ /* 0x000fe400078e0016 */
[----:B0-----:R-:W-:-:S05]  /*6160*/  @!P3 IMAD.MOV.U32 R22, RZ, RZ, R143 ;  /* 0x000000ffff16b224 */ /* 0x001fca00078e008f */
[----:B------:R0:W3:Y:S01]  /*6170*/  @!P3 LDG.E.U8 R142, desc[UR18][R22.64] ;  /* 0x00000012168eb981 */ /* 0x0000e2000c1e1100 */
[----:B------:R-:W-:-:S05]  /*6180*/  VIADD R25, R12, 0xffffffb3 ;  /* 0xffffffb30c197836 */ /* 0x000fca0000000000 */
[----:B------:R-:W-:Y:S01]  /*6190*/  ISETP.GE.U32.AND P5, PT, R25, 0x7fffff34, PT ;  /* 0x7fffff341900780c */ /* 0x000fe20003fa6070 */
[----:B------:R-:W-:Y:S01]  /*61a0*/  IMAD R25, R36, 0x34, RZ ;  /* 0x0000003424197824 */ /* 0x000fe200078e02ff */
[----:B----4-:R1:W-:Y:S01]  /*61b0*/  STL [R1+0x2b8], R146 ;  /* 0x0002b89201007387 */ /* 0x0103e20000100800 */
[----:B------:R-:W-:-:S03]  /*61c0*/  PRMT R141, RZ, 0x7610, R141 ;  /* 0x00007610ff8d7816 */ /* 0x000fc6000000008d */
[----:B-1----:R-:W-:-:S04]  /*61d0*/  IADD3 R146, P6, PT, R25, R2, RZ ;  /* 0x0000000219927210 */ /* 0x002fc80007fde0ff */
[----:B0-----:R-:W-:Y:S01]  /*61e0*/  LEA.HI.X.SX32 R22, R25, R3, 0x1, P6 ;  /* 0x0000000319167211 */ /* 0x001fe200030f0eff */
[----:B------:R-:W-:Y:S04]  /*61f0*/  STL [R1+0x59c], R146 ;  /* 0x00059c9201007387 */ /* 0x000fe80000100800 */
[----:B------:R-:W-:Y:S01]  /*6200*/  @!P2 IMAD.MOV.U32 R23, RZ, RZ, R22 ;  /* 0x000000ffff17a224 */ /* 0x000fe200078e0016 */
[----:B---3--:R-:W-:Y:S04]  /*6210*/  STL [R1+0x2b4], R142 ;  /* 0x0002b48e01007387 */ /* 0x008fe80000100800 */
[----:B------:R0:W-:Y:S02]  /*6220*/  STL [R1+0x598], R22 ;  /* 0x0005981601007387 */ /* 0x0001e40000100800 */
[----:B0-----:R-:W-:-:S05]  /*6230*/  @!P2 IMAD.MOV.U32 R22, RZ, RZ, R146 ;  /* 0x000000ffff16a224 */ /* 0x001fca00078e0092 */
[----:B------:R0:W3:Y:S01]  /*6240*/  @!P2 LDG.E.U8 R141, desc[UR18][R22.64] ;  /* 0x00000012168da981 */ /* 0x0000e2000c1e1100 */
[----:B------:R-:W-:-:S05]  /*6250*/  IMAD R24, R36, 0x3c, RZ ;  /* 0x0000003c24187824 */ /* 0x000fca00078e02ff */
[----:B------:R-:W-:Y:S01]  /*6260*/  IADD3 R142, P6, PT, R24, R2, RZ ;  /* 0x00000002188e7210 */ /* 0x000fe20007fde0ff */
[----:B------:R-:W-:-:S03]  /*6270*/  IMAD.MOV.U32 R144, RZ, RZ, R161 ;  /* 0x000000ffff907224 */ /* 0x000fc600078e00a1 */
[----:B------:R-:W-:Y:S01]  /*6280*/  LEA.HI.X.SX32 R143, R24, R3, 0x1, P6 ;  /* 0x00000003188f7211 */ /* 0x000fe200030f0eff */
[----:B------:R-:W-:Y:S01]  /*6290*/  IMAD.MOV.U32 R161, RZ, RZ, R26 ;  /* 0x000000ffffa17224 */ /* 0x000fe200078e001a */
[----:B------:R-:W-:Y:S01]  /*62a0*/  PRMT R140, RZ, 0x7610, R140 ;  /* 0x00007610ff8c7816 */ /* 0x000fe2000000008c */
[----:B------:R-:W-:Y:S02]  /*62b0*/  VIADD R26, R12, 0xffffffab ;  /* 0xffffffab0c1a7836 */ /* 0x000fe40000000000 */
[----:B0-----:R-:W-:Y:S02]  /*62c0*/  @!P0 IMAD.MOV.U32 R22, RZ, RZ, R142 ;  /* 0x000000ffff168224 */ /* 0x001fe400078e008e */
[----:B------:R-:W-:Y:S02]  /*62d0*/  @!P0 IMAD.MOV.U32 R23, RZ, RZ, R143 ;  /* 0x000000ffff178224 */ /* 0x000fe400078e008f */
[----:B------:R-:W-:Y:S01]  /*62e0*/  IMAD R25, R36, 0x44, RZ ;  /* 0x0000004424197824 */ /* 0x000fe200078e02ff */
[----:B------:R-:W-:Y:S01]  /*62f0*/  ISETP.GE.U32.AND P3, PT, R26, 0x7fffff2c, PT ;  /* 0x7fffff2c1a00780c */ /* 0x000fe20003f66070 */
[----:B------:R-:W-:Y:S01]  /*6300*/  STL [R1+0x5dc], R142 ;  /* 0x0005dc8e01007387 */ /* 0x000fe20000100800 */
[----:B------:R-:W-:-:S03]  /*6310*/  VIADD R26, R12, 0xffffffa3 ;  /* 0xffffffa30c1a7836 */ /* 0x000fc60000000000 */
[----:B------:R-:W-:Y:S04]  /*6320*/  STL [R1+0x5d8], R143 ;  /* 0x0005d88f01007387 */ /* 0x000fe80000100800 */
[----:B------:R0:W4:Y:S01]  /*6330*/  @!P0 LDG.E.U8 R140, desc[UR18][R22.64] ;  /* 0x00000012168c8981 */ /* 0x000122000c1e1100 */
[----:B------:R-:W-:Y:S02]  /*6340*/  ISETP.GE.U32.AND P2, PT, R26, 0x7fffff24, PT ;  /* 0x7fffff241a00780c */ /* 0x000fe40003f46070 */
[----:B------:R-:W-:Y:S01]  /*6350*/  PRMT R26, RZ, 0x7610, R26 ;  /* 0x00007610ff1a7816 */ /* 0x000fe2000000001a */
[----:B0-----:R-:W-:-:S05]  /*6360*/  VIADD R22, R12, 0xffffff9b ;  /* 0xffffff9b0c167836 */ /* 0x001fca0000000000 */
[----:B------:R-:W-:Y:S01]  /*6370*/  ISETP.GE.U32.AND P0, PT, R22, 0x7fffff1c, PT ;  /* 0x7fffff1c1600780c */ /* 0x000fe20003f06070 */
[----:B---3--:R0:W-:Y:S02]  /*6380*/  STL [R1+0x2b0], R141 ;  /* 0x0002b08d01007387 */ /* 0x0081e40000100800 */
[----:B0-----:R-:W-:-:S04]  /*6390*/  IADD3 R141, P6, PT, R25, R2, RZ ;  /* 0x00000002198d7210 */ /* 0x001fc80007fde0ff */
[----:B------:R-:W-:Y:S01]  /*63a0*/  LEA.HI.X.SX32 R23, R25, R3, 0x1, P6 ;  /* 0x0000000319177211 */ /* 0x000fe200030f0eff */
[----:B------:R-:W-:-:S05]  /*63b0*/  @!P4 IMAD.MOV.U32 R22, RZ, RZ, R141 ;  /* 0x000000ffff16c224 */ /* 0x000fca00078e008d */
[----:B------:R0:W3:Y:S01]  /*63c0*/  @!P4 LDG.E.U8 R26, desc[UR18][R22.64] ;  /* 0x00000012161ac981 */ /* 0x0000e2000c1e1100 */
[----:B------:R-:W-:-:S03]  /*63d0*/  IMAD R24, R36, 0x4c, RZ ;  /* 0x0000004c24187824 */ /* 0x000fc600078e02ff */
[----:B------:R-:W-:Y:S04]  /*63e0*/  STL [R1+0x61c], R141 ;  /* 0x00061c8d01007387 */ /* 0x000fe80000100800 */
[----:B------:R-:W-:Y:S04]  /*63f0*/  STL [R1+0x618], R23 ;  /* 0x0006181701007387 */ /* 0x000fe80000100800 */
[----:B----4-:R1:W-:Y:S01]  /*6400*/  STL [R1+0x2ac], R140 ;  /* 0x0002ac8c01007387 */ /* 0x0103e20000100800 */
[----:B------:R-:W-:Y:S02]  /*6410*/  PRMT R139, RZ, 0x7610, R139 ;  /* 0x00007610ff8b7816 */ /* 0x000fe4000000008b */
        /* <DEDUP_REMOVED lines=8> */
[----:B------:R-:W-:-:S05]  /*64a0*/  VIADD R25, R12, 0xffffff93 ;  /* 0xffffff930c197836 */ /* 0x000fca0000000000 */
[----:B------:R-:W-:Y:S01]  /*64b0*/  ISETP.GE.U32.AND P4, PT, R25, 0x7fffff14, PT ;  /* 0x7fffff141900780c */ /* 0x000fe20003f86070 */
[----:B------:R-:W-:-:S05]  /*64c0*/  IMAD R25, R36, 0x54, RZ ;  /* 0x0000005424197824 */ /* 0x000fca00078e02ff */
[----:B------:R-:W-:Y:S01]  /*64d0*/  IADD3 R141, P6, PT, R25, R2, RZ ;  /* 0x00000002198d7210 */ /* 0x000fe20007fde0ff */
[----:B------:R-:W-:-:S03]  /*64e0*/  IMAD R24, R36, 0x5c, RZ ;  /* 0x0000005c24187824 */ /* 0x000fc600078e02ff */
[----:B------:R-:W-:Y:S01]  /*64f0*/  LEA.HI.X.SX32 R142, R25, R3, 0x1, P6 ;  /* 0x00000003198e7211 */ /* 0x000fe200030f0eff */
[----:B------:R-:W-:Y:S01]  /*6500*/  STL [R1+0x69c], R141 ;  /* 0x00069c8d01007387 */ /* 0x000fe20000100800 */
[----:B------:R-:W-:Y:S01]  /*6510*/  PRMT R137, RZ, 0x7610, R137 ;  /* 0x00007610ff897816 */ /* 0x000fe20000000089 */
[----:B0-----:R-:W-:Y:S02]  /*6520*/  @!P3 IMAD.MOV.U32 R22, RZ, RZ, R141 ;  /* 0x000000ffff16b224 */ /* 0x001fe400078e008d */
[----:B------:R-:W-:-:S05]  /*6530*/  @!P3 IMAD.MOV.U32 R23, RZ, RZ, R142 ;  /* 0x000000ffff17b224 */ /* 0x000fca00078e008e */
[----:B------:R0:W4:Y:S01]  /*6540*/  @!P3 LDG.E.U8 R137, desc[UR18][R22.64] ;  /* 0x000000121689b981 */ /* 0x000122000c1e1100 */
[----:B------:R-:W-:-:S03]  /*6550*/  PRMT R138, RZ, 0x7610, R138 ;  /* 0x00007610ff8a7816 */ /* 0x000fc6000000008a */
[----:B---3--:R1:W-:Y:S02]  /*6560*/  STL [R1+0x27c], R139 ;  /* 0x00027c8b01007387 */ /* 0x0083e40000100800 */
[----:B-1----:R-:W-:-:S04]  /*6570*/  IADD3 R139, P6, PT, R24, R2, RZ ;  /* 0x00000002188b7210 */ /* 0x002fc80007fde0ff */
[----:B------:R-:W-:Y:S01]  /*6580*/  LEA.HI.X.SX32 R140, R24, R3, 0x1, P6 ;  /* 0x00000003188c7211 */ /* 0x000fe200030f0eff */
[----:B0-----:R-:W-:-:S04]  /*6590*/  @!P2 IMAD.MOV.U32 R22, RZ, RZ, R139 ;  /* 0x000000ffff16a224 */ /* 0x001fc800078e008b */
[----:B------:R-:W-:-:S05]  /*65a0*/  @!P2 IMAD.MOV.U32 R23, RZ, RZ, R140 ;  /* 0x000000ffff17a224 */ /* 0x000fca00078e008c */
[----:B------:R0:W3:Y:S01]  /*65b0*/  @!P2 LDG.E.U8 R138, desc[UR18][R22.64] ;  /* 0x00000012168aa981 */ /* 0x0000e2000c1e1100 */
[----:B------:R-:W-:-:S03]  /*65c0*/  IMAD R25, R36, 0x64, RZ ;  /* 0x0000006424197824 */ /* 0x000fc600078e02ff */
[----:B------:R-:W-:Y:S04]  /*65d0*/  STL [R1+0x698], R142 ;  /* 0x0006988e01007387 */ /* 0x000fe80000100800 */
[----:B------:R-:W-:Y:S01]  /*65e0*/  STL [R1+0x6d4], R139 ;  /* 0x0006d48b01007387 */ /* 0x000fe20000100800 */
[----:B------:R-:W-:-:S03]  /*65f0*/  VIADD R26, R12, 0xffffff8b ;  /* 0xffffff8b0c1a7836 */ /* 0x000fc60000000000 */
[----:B------:R-:W-:Y:S04]  /*6600*/  STL [R1+0x6d0], R140 ;  /* 0x0006d08c01007387 */ /* 0x000fe80000100800 */
[----:B----4-:R1:W-:Y:S01]  /*6610*/  STL [R1+0x278], R137 ;  /* 0x0002788901007387 */ /* 0x0103e20000100800 */
[----:B------:R-:W-:Y:S01]  /*6620*/  ISETP.GE.U32.AND P5, PT, R26, 0x7fffff0c, PT ;  /* 0x7fffff0c1a00780c */ /* 0x000fe20003fa6070 */
[----:B------:R-:W-:Y:S01]  /*6630*/  IMAD R24, R36, 0x6c, RZ ;  /* 0x0000006c24187824 */ /* 0x000fe200078e02ff */
[----:B-1----:R-:W-:Y:S01]  /*6640*/  IADD3 R137, P6, PT, R25, R2, RZ ;  /* 0x0000000219897210 */ /* 0x002fe20007fde0ff */
[----:B------:R-:W-:-:S03]  /*6650*/  VIADD R26, R12, 0xffffff83 ;  /* 0xffffff830c1a7836 */ /* 0x000fc60000000000 */
[----:B0-----:R-:W-:Y:S01]  /*6660*/  LEA.HI.X.SX32 R23, R25, R3, 0x1, P6 ;  /* 0x0000000319177211 */ /* 0x001fe200030f0eff */
[----:B------:R-:W-:Y:S01]  /*6670*/  STL [R1+0x70c], R137 ;  /* 0x00070c8901007387 */ /* 0x000fe20000100800 */
[----:B------:R-:W-:-:S03]  /*6680*/  VIADD R22, R12, 0xfffffffa ;  /* 0xfffffffa0c167836 */ /* 0x000fc60000000000 */
[----:B------:R-:W-:Y:S01]  /*6690*/  STL [R1+0x708], R23 ;  /* 0x0007081701007387 */ /* 0x000fe20000100800 */
[----:B------:R-:W-:Y:S02]  /*66a0*/  ISETP.GE.U32.AND P3, PT, R26, 0x7fffff04, PT ;  /* 0x7fffff041a00780c */ /* 0x000fe40003f66070 */
[----:B------:R-:W-:Y:S02]  /*66b0*/  PRMT R26, RZ, 0x7610, R26 ;  /* 0x00007610ff1a7816 */ /* 0x000fe4000000001a */
[----:B------:R-:W-:Y:S01]  /*66c0*/  ISETP.GE.U32.AND P2, PT, R22, 0x7fffff7b, PT ;  /* 0x7fffff7b1600780c */ /* 0x000fe20003f46070 */
[----:B------:R-:W-:Y:S01]  /*66d0*/  @!P0 IMAD.MOV.U32 R22, RZ, RZ, R137 ;  /* 0x000000ffff168224 */ /* 0x000fe200078e0089 */
[----:B------:R-:W-:-:S04]  /*66e0*/  PRMT R135, RZ, 0x7610, R135 ;  /* 0x00007610ff877816 */ /* 0x000fc80000000087 */
[----:B------:R0:W4:Y:S04]  /*66f0*/  @!P0 LDG.E.U8 R26, desc[UR18][R22.64] ;  /* 0x00000012161a8981 */ /* 0x000128000c1e1100 */
        /* <DEDUP_REMOVED lines=8> */
[C---:B------:R-:W-:Y:S02]  /*6780*/  IMAD R25, R36.reuse, 0x74, RZ ;  /* 0x0000007424197824 */ /* 0x040fe400078e02ff */
[----:B------:R-:W-:-:S03]  /*6790*/  IMAD R24, R36, 0x7c, RZ ;  /* 0x0000007c24187824 */ /* 0x000fc600078e02ff */
[CC--:B------:R-:W-:Y:S01]  /*67a0*/  IADD3 R137, P6, PT, R25.reuse, R2.reuse, RZ ;  /* 0x0000000219897210 */ /* 0x0c0fe20007fde0ff */
[----:B------:R-:W-:Y:S02]  /*67b0*/  IMAD.MOV.U32 R143, RZ, RZ, R154 ;  /* 0x000000ffff8f7224 */ /* 0x000fe400078e009a */
[----:B------:R-:W-:Y:S01]  /*67c0*/  IMAD.MOV.U32 R154, RZ, RZ, R159 ;  /* 0x000000ffff9a7224 */ /* 0x000fe200078e009f */
[----:B0-----:R-:W-:Y:S01]  /*67d0*/  LEA.HI.X.SX32 R22, R25, R3, 0x1, P6 ;  /* 0x0000000319167211 */ /* 0x001fe200030f0eff */
[----:B------:R-:W-:Y:S01]  /*67e0*/  IMAD.MOV.U32 R159, RZ, RZ, R111 ;  /* 0x000000ffff9f7224 */ /* 0x000fe200078e006f */
[----:B------:R-:W-:Y:S01]  /*67f0*/  STL [R1+0x744], R138 ;  /* 0x0007448a01007387 */ /* 0x000fe20000100800 */
[----:B------:R-:W-:-:S03]  /*6800*/  IADD3 R111, P6, PT, R24, R2, RZ ;  /* 0x00000002186f7210 */ /* 0x000fc60007fde0ff */
[----:B----4-:R-:W-:Y:S01]  /*6810*/  STL [R1+0x270], R26 ;  /* 0x0002701a01007387 */ /* 0x010fe20000100800 */
[----:B------:R-:W-:Y:S01]  /*6820*/  PRMT R136, RZ, 0x7610, R136 ;  /* 0x00007610ff887816 */ /* 0x000fe20000000088 */
[----:B------:R-:W-:Y:S02]  /*6830*/  @!P5 IMAD.MOV.U32 R23, RZ, RZ, R22 ;  /* 0x000000ffff17d224 */ /* 0x000fe400078e0016 */
[----:B------:R-:W-:Y:S01]  /*6840*/  STL [R1+0x740], R139 ;  /* 0x0007408b01007387 */ /* 0x000fe20000100800 */
[----:B------:R-:W-:-:S03]  /*6850*/  VIADD R25, R12, 0xffffffe2 ;  /* 0xffffffe20c197836 */ /* 0x000fc60000000000 */
[----:B------:R-:W-:Y:S04]  /*6860*/  STL [R1+0x77c], R137 ;  /* 0x00077c8901007387 */ /* 0x000fe80000100800 */
[----:B------:R0:W-:Y:S04]  /*6870*/  STL [R1+0x778], R22 ;  /* 0x0007781601007387 */ /* 0x0001e80000100800 */
[----:B------:R-:W-:Y:S01]  /*6880*/  STL [R1+0x7b4], R111 ;  /* 0x0007b46f01007387 */ /* 0x000fe20000100800 */
[----:B0-----:R-:W-:-:S05]  /*6890*/  @!P5 IMAD.MOV.U32 R22, RZ, RZ, R137 ;  /* 0x000000ffff16d224 */ /* 0x001fca00078e0089 */
[----:B------:R-:W4:Y:S01]  /*68a0*/  @!P5 LDG.E.U8 R136, desc[UR18][R22.64] ;  /* 0x000000121688d981 */ /* 0x000f22000c1e1100 */
[----:B------:R-:W-:-:S03]  /*68b0*/  ISETP.GE.U32.AND P5, PT, R25, 0x7fffff63, PT ;  /* 0x7fffff631900780c */ /* 0x000fc60003fa6070 */
[----:B---3--:R0:W-:Y:S02]  /*68c0*/  STL [R1+0x26c], R135 ;  /* 0x00026c8701007387 */ /* 0x0081e40000100800 */
[----:B0-----:R-:W-:Y:S01]  /*68d0*/  LEA.HI.X.SX32 R135, R24, R3, 0x1, P6 ;  /* 0x0000000318877211 */ /* 0x001fe200030f0eff */
[----:B------:R-:W-:-:S04]  /*68e0*/  @!P3 IMAD.MOV.U32 R24, RZ, RZ, R111 ;  /* 0x000000ffff18b224 */ /* 0x000fc800078e006f */
[----:B------:R-:W-:-:S05]  /*68f0*/  @!P3 IMAD.MOV.U32 R25, RZ, RZ, R135 ;  /* 0x000000ffff19b224 */ /* 0x000fca00078e0087 */
[----:B------:R0:W3:Y:S01]  /*6900*/  @!P3 LDG.E.U8 R110, desc[UR18][R24.64] ;  /* 0x00000012186eb981 */ /* 0x0000e2000c1e1100 */
[----:B------:R-:W-:-:S05]  /*6910*/  VIADD R26, R12, 0xffffffea ;  /* 0xffffffea0c1a7836 */ /* 0x000fca0000000000 */
[----:B------:R-:W-:Y:S01]  /*6920*/  ISETP.GE.U32.AND P4, PT, R26, 0x7fffff6b, PT ;  /* 0x7fffff6b1a00780c */ /* 0x000fe20003f86070 */
[----:B------:R-:W-:Y:S01]  /*6930*/  IMAD R26, R36, 0x5, RZ ;  /* 0x00000005241a7824 */ /* 0x000fe200078e02ff */
[----:B------:R-:W-:Y:S01]  /*6940*/  STL [R1+0x7b0], R135 ;  /* 0x0007b08701007387 */ /* 0x000fe20000100800 */
[----:B0-----:R-:W-:-:S03]  /*6950*/  VIADD R24, R12, 0xffffffda ;  /* 0xffffffda0c187836 */ /* 0x001fc60000000000 */
[C---:B------:R-:W-:Y:S02]  /*6960*/  IADD3 R22, P6, PT, R26.reuse, R2, RZ ;  /* 0x000000021a167210 */ /* 0x040fe40007fde0ff */
[----:B------:R-:W-:Y:S02]  /*6970*/  PRMT R134, RZ, 0x7610, R134 ;  /* 0x00007610ff867816 */ /* 0x000fe40000000086 */
[----:B------:R-:W-:Y:S02]  /*6980*/  LEA.HI.X.SX32 R23, R26, R3, 0x1, P6 ;  /* 0x000000031a177211 */ /* 0x000fe400030f0eff */
[----:B------:R-:W-:Y:S01]  /*6990*/  ISETP.GE.U32.AND P3, PT, R24, 0x7fffff5b, PT ;  /* 0x7fffff5b1800780c */ /* 0x000fe20003f66070 */
[----:B------:R-:W-:Y:S01]  /*69a0*/  VIADD R24, R12, 0xffffffd2 ;  /* 0xffffffd20c187836 */ /* 0x000fe20000000000 */
[----:B------:R-:W-:Y:S01]  /*69b0*/  PRMT R133, RZ, 0x7610, R133 ;  /* 0x00007610ff857816 */ /* 0x000fe20000000085 */
[----:B------:R-:W2:Y:S03]  /*69c0*/  @!P2 LDG.E.U8 R134, desc[UR18][R22.64] ;  /* 0x000000121686a981 */ /* 0x000ea6000c1e1100 */
[----:B------:R-:W-:Y:S01]  /*69d0*/  ISETP.GE.U32.AND P2, PT, R24, 0x7fffff53, PT ;  /* 0x7fffff531800780c */ /* 0x000fe20003f46070 */
[----:B---3--:R0:W-:Y:S02]  /*69e0*/  STL [R1+0x244], R110 ;  /* 0x0002446e01007387 */ /* 0x0081e40000100800 */
[----:B0-----:R-:W-:-:S05]  /*69f0*/  IMAD R110, R36, 0xd, RZ ;  /* 0x0000000d246e7824 */ /* 0x001fca00078e02ff */
[----:B------:R-:W-:-:S04]  /*6a00*/  IADD3 R111, P6, PT, R110, R2, RZ ;  /* 0x000000026e6f7210 */ /* 0x000fc80007fde0ff */
[----:B------:R-:W-:Y:S01]  /*6a10*/  LEA.HI.X.SX32 R110, R110, R3, 0x1, P6 ;  /* 0x000000036e6e7211 */ /* 0x000fe200030f0eff */
[----:B------:R-:W-:-:S04]  /*6a20*/  @!P0 IMAD.MOV.U32 R24, RZ, RZ, R111 ;  /* 0x000000ffff188224 */ /* 0x000fc800078e006f */
[----:B------:R-:W-:-:S05]  /*6a30*/  @!P0 IMAD.MOV.U32 R25, RZ, RZ, R110 ;  /* 0x000000ffff198224 */ /* 0x000fca00078e006e */
[----:B------:R0:W3:Y:S01]  /*6a40*/  @!P0 LDG.E.U8 R133, desc[UR18][R24.64] ;  /* 0x0000001218858981 */ /* 0x0000e2000c1e1100 */
[----:B------:R-:W-:Y:S02]  /*6a50*/  IMAD.MOV.U32 R142, RZ, RZ, R143 ;  /* 0x000000ffff8e7224 */ /* 0x000fe400078e008f */
[----:B------:R-:W-:Y:S02]  /*6a60*/  IMAD.MOV.U32 R143, RZ, RZ, R145 ;  /* 0x000000ffff8f7224 */ /* 0x000fe400078e0091 */
[----:B------:R-:W-:Y:S02]  /*6a70*/  IMAD.MOV.U32 R145, RZ, RZ, R147 ;  /* 0x000000ffff917224 */ /* 0x000fe400078e0093 */
[----:B------:R-:W-:Y:S02]  /*6a80*/  IMAD.MOV.U32 R147, RZ, RZ, R149 ;  /* 0x000000ffff937224 */ /* 0x000fe400078e0095 */
[----:B------:R-:W-:Y:S02]  /*6a90*/  IMAD.MOV.U32 R149, RZ, RZ, R151 ;  /* 0x000000ffff957224 */ /* 0x000fe400078e0097 */
[----:B------:R-:W-:-:S02]  /*6aa0*/  IMAD.MOV.U32 R151, RZ, RZ, R157 ;  /* 0x000000ffff977224 */ /* 0x000fc400078e009d */
[C---:B------:R-:W-:Y:S02]  /*6ab0*/  IMAD R157, R36.reuse, 0x15, RZ ;  /* 0x00000015249d7824 */ /* 0x040fe400078e02ff */
[----:B------:R-:W-:Y:S02]  /*6ac0*/  IMAD.MOV.U32 R140, RZ, RZ, R148 ;  /* 0x000000ffff8c7224 */ /* 0x000fe400078e0094 */
[----:B------:R-:W-:Y:S02]  /*6ad0*/  IMAD.MOV.U32 R148, RZ, RZ, R162 ;  /* 0x000000ffff947224 */ /* 0x000fe400078e00a2 */
[----:B------:R-:W-:Y:S01]  /*6ae0*/  IMAD.MOV.U32 R162, RZ, RZ, R158 ;  /* 0x000000ffffa27224 */ /* 0x000fe200078e009e */
[C---:B------:R-:W-:Y:S01]  /*6af0*/  IADD3 R158, P6, PT, R157.reuse, R2, RZ ;  /* 0x000000029d9e7210 */ /* 0x040fe20007fde0ff */
[----:B----4-:R-:W-:Y:S01]  /*6b00*/  STL [R1+0x248], R136 ;  /* 0x0002488801007387 */ /* 0x010fe20000100800 */
[----:B------:R-:W-:Y:S02]  /*6b10*/  IMAD R26, R36, 0x1d, RZ ;  /* 0x0000001d241a7824 */ /* 0x000fe400078e02ff */
[----:B------:R-:W-:Y:S01]  /*6b20*/  LEA.HI.X.SX32 R157, R157, R3, 0x1, P6 ;  /* 0x000000039d9d7211 */ /* 0x000fe200030f0eff */
[----:B------:R-:W-:Y:S01]  /*6b30*/  STL [R1+0xa4c], R22 ;  /* 0x000a4c1601007387 */ /* 0x000fe20000100800 */
[----:B------:R-:W-:-:S03]  /*6b40*/  PRMT R132, RZ, 0x7610, R132 ;  /* 0x00007610ff847816 */ /* 0x000fc60000000084 */
[----:B------:R-:W-:Y:S01]  /*6b50*/  STL [R1+0xa48], R23 ;  /* 0x000a481701007387 */ /* 0x000fe20000100800 */
[----:B0-----:R-:W-:-:S03]  /*6b60*/  @!P4 IMAD.MOV.U32 R24, RZ, RZ, R158 ;  /* 0x000000ffff18c224 */ /* 0x001fc600078e009e */
[----:B------:R-:W-:Y:S01]  /*6b70*/  STL [R1+0xa54], R111 ;  /* 0x000a546f01007387 */ /* 0x000fe20000100800 */
[----:B------:R-:W-:-:S03]  /*6b80*/  @!P4 IMAD.MOV.U32 R25, RZ, RZ, R157 ;  /* 0x000000ffff19c224 */ /* 0x000fc600078e009d */
[----:B------:R-:W-:Y:S04]  /*6b90*/  STL [R1+0xa50], R110 ;  /* 0x000a506e01007387 */ /* 0x000fe80000100800 */
[----:B--2---:R-:W-:Y:S04]  /*6ba0*/  STL [R1+0x23c], R134 ;  /* 0x00023c8601007387 */ /* 0x004fe80000100800 */
[----:B------:R0:W2:Y:S01]  /*6bb0*/  @!P4 LDG.E.U8 R132, desc[UR18][R24.64] ;  /* 0x000000121884c981 */ /* 0x0000a2000c1e1100 */
[----:B------:R-:W-:-:S03]  /*6bc0*/  PRMT R131, RZ, 0x7610, R131 ;  /* 0x00007610ff837816 */ /* 0x000fc60000000083 */
[----:B---3--:R1:W-:Y:S02]  /*6bd0*/  STL [R1+0x238], R133 ;  /* 0x0002388501007387 */ /* 0x0083e40000100800 */
[----:B-1----:R-:W-:-:S04]  /*6be0*/  IADD3 R133, P6, PT, R26, R2, RZ ;  /* 0x000000021a857210 */ /* 0x002fc80007fde0ff */
[----:B------:R-:W-:Y:S01]  /*6bf0*/  LEA.HI.X.SX32 R134, R26, R3, 0x1, P6 ;  /* 0x000000031a867211 */ /* 0x000fe200030f0eff */
[----:B0-----:R-:W-:-:S04]  /*6c00*/  @!P5 IMAD.MOV.U32 R24, RZ, RZ, R133 ;  /* 0x000000ffff18d224 */ /* 0x001fc800078e0085 */
[----:B------:R-:W-:-:S05]  /*6c10*/  @!P5 IMAD.MOV.U32 R25, RZ, RZ, R134 ;  /* 0x000000ffff19d224 */ /* 0x000fca00078e0086 */
[----:B------:R0:W3:Y:S01]  /*6c20*/  @!P5 LDG.E.U8 R131, desc[UR18][R24.64] ;  /* 0x000000121883d981 */ /* 0x0000e2000c1e1100 */
[----:B------:R-:W-:Y:S02]  /*6c30*/  IMAD.MOV.U32 R141, RZ, RZ, R144 ;  /* 0x000000ffff8d7224 */ /* 0x000fe400078e0090 */
[----:B------:R-:W-:Y:S02]  /*6c40*/  IMAD.MOV.U32 R144, RZ, RZ, R153 ;  /* 0x000000ffff907224 */ /* 0x000fe400078e0099 */
[----:B------:R-:W-:Y:S02]  /*6c50*/  IMAD.MOV.U32 R153, RZ, RZ, R27 ;  /* 0x000000ffff997224 */ /* 0x000fe400078e001b */
[----:B------:R-:W-:Y:S01]  /*6c60*/  VIADD R27, R12, 0xffffffca ;  /* 0xffffffca0c1b7836 */ /* 0x000fe20000000000 */
[----:B------:R-:W-:Y:S04]  /*6c70*/  STL [R1+0xb4], R133 ;  /* 0x0000b48501007387 */ /* 0x000fe80000100800 */
[----:B------:R-:W-:Y:S01]  /*6c80*/  ISETP.GE.U32.AND P0, PT, R27, 0x7fffff4b, PT ;  /* 0x7fffff4b1b00780c */ /* 0x000fe20003f06070 */
[----:B------:R-:W-:Y:S01]  /*6c90*/  IMAD R27, R36, 0x25, RZ ;  /* 0x00000025241b7824 */ /* 0x000fe200078e02ff */
[----:B------:R-:W-:Y:S04]  /*6ca0*/  STL [R1+0xa5c], R158 ;  /* 0x000a5c9e01007387 */ /* 0x000fe80000100800 */
[----:B------:R-:W-:Y:S04]  /*6cb0*/  STL [R1+0xa58], R157 ;  /* 0x000a589d01007387 */ /* 0x000fe80000100800 */
[----:B------:R-:W-:Y:S04]  /*6cc0*/  STL [R1+0xb0], R134 ;  /* 0x0000b08601007387 */ /* 0x000fe80000100800 */
[----:B--2---:R1:W-:Y:S01]  /*6cd0*/  STL [R1+0x234], R132 ;  /* 0x0002348401007387 */ /* 0x0043e20000100800 */
[----:B------:R-:W-:-:S02]  /*6ce0*/  IMAD.MOV.U32 R137, RZ, RZ, R148 ;  /* 0x000000ffff897224 */ /* 0x000fc400078e0094 */
[----:B------:R-:W-:Y:S02]  /*6cf0*/  IMAD.MOV.U32 R148, RZ, RZ, R151 ;  /* 0x000000ffff947224 */ /* 0x000fe400078e0097 */
[----:B------:R-:W-:Y:S01]  /*6d00*/  IMAD.MOV.U32 R151, RZ, RZ, R153 ;  /* 0x000000ffff977224 */ /* 0x000fe200078e0099 */
[----:B-1----:R-:W-:Y:S01]  /*6d10*/  IADD3 R132, P6, PT, R27, R2, RZ ;  /* 0x000000021b847210 */ /* 0x002fe20007fde0ff */
[----:B------:R-:W-:-:S03]  /*6d20*/  IMAD.MOV.U32 R153, RZ, RZ, R28 ;  /* 0x000000ffff997224 */ /* 0x000fc600078e001c */
[----:B0-----:R-:W-:Y:S01]  /*6d30*/  LEA.HI.X.SX32 R25, R27, R3, 0x1, P6 ;  /* 0x000000031b197211 */ /* 0x001fe200030f0eff */
[----:B------:R-:W-:Y:S01]  /*6d40*/  IMAD R26, R36, 0x2d, RZ ;  /* 0x0000002d241a7824 */ /* 0x000fe200078e02ff */
[----:B------:R-:W-:Y:S01]  /*6d50*/  STL [R1+0x524], R132 ;  /* 0x0005248401007387 */ /* 0x000fe20000100800 */
[C---:B------:R-:W-:Y:S02]  /*6d60*/  VIADD R28, R12.reuse, 0xffffffc2 ;  /* 0xffffffc20c1c7836 */ /* 0x040fe40000000000 */
[----:B------:R-:W-:Y:S01]  /*6d70*/  VIADD R24, R12, 0xffffffba ;  /* 0xffffffba0c187836 */ /* 0x000fe20000000000 */
[----:B------:R-:W-:Y:S02]  /*6d80*/  STL [R1+0xf0], R25 ;  /* 0x0000f01901007387 */ /* 0x000fe40000100800 */
[----:B------:R-:W-:Y:S02]  /*6d90*/  ISETP.GE.U32.AND P4, PT, R28, 0x7fffff43, PT ;  /* 0x7fffff431c00780c */ /* 0x000fe40003f86070 */
[----:B------:R-:W-:-:S02]  /*6da0*/  PRMT R28, RZ, 0x7610, R28 ;  /* 0x00007610ff1c7816 */ /* 0x000fc4000000001c */
        /* <DEDUP_REMOVED lines=13> */
[----:B------:R-:W-:Y:S04]  /*6e80*/  STL [R1+0x564], R131 ;  /* 0x0005648301007387 */ /* 0x000fe80000100800 */
[----:B------:R-:W-:Y:S01]  /*6e90*/  IADD3 R132, P6, PT, R27, R2, RZ ;  /* 0x000000021b847210 */ /* 0x000fe20007fde0ff */
[----:B------:R-:W-:-:S03]  /*6ea0*/  IMAD R26, R36, 0x3d, RZ ;  /* 0x0000003d241a7824 */ /* 0x000fc600078e02ff */
[----:B0-----:R-:W-:Y:S02]  /*6eb0*/  LEA.HI.X.SX32 R24, R27, R3, 0x1, P6 ;  /* 0x000000031b187211 */ /* 0x001fe400030f0eff */
[----:B------:R-:W-:-:S03]  /*6ec0*/  PRMT R129, RZ, 0x7610, R129 ;  /* 0x00007610ff817816 */ /* 0x000fc60000000081 */
[----:B------:R-:W-:Y:S01]  /*6ed0*/  @!P0 IMAD.MOV.U32 R25, RZ, RZ, R24 ;  /* 0x000000ffff198224 */ /* 0x000fe200078e0018 */
[----:B--2---:R-:W-:Y:S04]  /*6ee0*/  STL [R1+0x22c], R28 ;  /* 0x00022c1c01007387 */ /* 0x004fe80000100800 */
[----:B------:R-:W-:Y:S04]  /*6ef0*/  STL [R1+0x560], R133 ;  /* 0x0005608501007387 */ /* 0x000fe80000100800 */
[----:B------:R-:W-:Y:S01]  /*6f00*/  STL [R1+0x5a4], R132 ;  /* 0x0005a48401007387 */ /* 0x000fe20000100800 */
[----:B------:R-:W-:-:S03]  /*6f10*/  PRMT R128, RZ, 0x7610, R128 ;  /* 0x00007610ff807816 */ /* 0x000fc60000000080 */
[----:B---3--:R0:W-:Y:S04]  /*6f20*/  STL [R1+0x228], R130 ;  /* 0x0002288201007387 */ /* 0x0081e80000100800 */
[----:B------:R1:W-:Y:S01]  /*6f30*/  STL [R1+0x5a0], R24 ;  /* 0x0005a01801007387 */ /* 0x0003e20000100800 */
[----:B0-----:R-:W-:Y:S01]  /*6f40*/  IADD3 R130, P6, PT, R26, R2, RZ ;  /* 0x000000021a827210 */ /* 0x001fe20007fde0ff */
[----:B-1----:R-:W-:-:S03]  /*6f50*/  @!P0 IMAD.MOV.U32 R24, RZ, RZ, R132 ;  /* 0x000000ffff188224 */ /* 0x002fc600078e0084 */
[----:B------:R-:W-:Y:S02]  /*6f60*/  LEA.HI.X.SX32 R131, R26, R3, 0x1, P6 ;  /* 0x000000031a837211 */ /* 0x000fe400030f0eff */
[----:B------:R0:W2:Y:S02]  /*6f70*/  @!P0 LDG.E.U8 R129, desc[UR18][R24.64] ;  /* 0x0000001218818981 */ /* 0x0000a4000c1e1100 */
[----:B0-----:R-:W-:Y:S02]  /*6f80*/  @!P4 IMAD.MOV.U32 R24, RZ, RZ, R130 ;  /* 0x000000ffff18c224 */ /* 0x001fe400078e0082 */
[----:B------:R-:W-:-:S05]  /*6f90*/  @!P4 IMAD.MOV.U32 R25, RZ, RZ, R131 ;  /* 0x000000ffff19c224 */ /* 0x000fca00078e0083 */
[----:B------:R0:W3:Y:S01]  /*6fa0*/  @!P4 LDG.E.U8 R128, desc[UR18][R24.64] ;  /* 0x000000121880c981 */ /* 0x0000e2000c1e1100 */
[----:B------:R-:W-:-:S03]  /*6fb0*/  IMAD R27, R36, 0x45, RZ ;  /* 0x00000045241b7824 */ /* 0x000fc600078e02ff */
[----:B------:R-:W-:Y:S01]  /*6fc0*/  STL [R1+0x5e4], R130 ;  /* 0x0005e48201007387 */ /* 0x000fe20000100800 */
[----:B------:R-:W-:-:S03]  /*6fd0*/  VIADD R28, R12, 0xffffffaa ;  /* 0xffffffaa0c1c7836 */ /* 0x000fc60000000000 */
[----:B------:R-:W-:Y:S01]  /*6fe0*/  STL [R1+0x5e0], R131 ;  /* 0x0005e08301007387 */ /* 0x000fe20000100800 */
[----:B------:R-:W-:Y:S01]  /*6ff0*/  IMAD R26, R36, 0x4d, RZ ;  /* 0x0000004d241a7824 */ /* 0x000fe200078e02ff */
[----:B------:R-:W-:Y:S01]  /*7000*/  ISETP.GE.U32.AND P2, PT, R28, 0x7fffff2b, PT ;  /* 0x7fffff2b1c00780c */ /* 0x000fe20003f46070 */
[C---:B------:R-:W-:Y:S02]  /*7010*/  VIADD R28, R12.reuse, 0xffffffa2 ;  /* 0xffffffa20c1c7836 */ /* 0x040fe40000000000 */
[----:B0-----:R-:W-:-:S03]  /*7020*/  VIADD R24, R12, 0xffffff9a ;  /* 0xffffff9a0c187836 */ /* 0x001fc60000000000 */
[----:B------:R-:W-:Y:S02]  /*7030*/  ISETP.GE.U32.AND P0, PT, R28, 0x7fffff23, PT ;  /* 0x7fffff231c00780c */ /* 0x000fe40003f06070 */
[----:B------:R-:W-:Y:S02]  /*7040*/  PRMT R28, RZ, 0x7610, R28 ;  /* 0x00007610ff1c7816 */ /* 0x000fe4000000001c */
[----:B------:R-:W-:Y:S02]  /*7050*/  ISETP.GE.U32.AND P4, PT, R24, 0x7fffff1b, PT ;  /* 0x7fffff1b1800780c */ /* 0x000fe40003f86070 */
[----:B------:R-:W-:Y:S01]  /*7060*/  PRMT R127, RZ, 0x7610, R127 ;  /* 0x00007610ff7f7816 */ /* 0x000fe2000000007f */
[----:B--2---:R0:W-:Y:S02]  /*7070*/  STL [R1+0x220], R129 ;  /* 0x0002208101007387 */ /* 0x0041e40000100800 */
[----:B0-----:R-:W-:-:S04]  /*7080*/  IADD3 R129, P6, PT, R27, R2, RZ ;  /* 0x000000021b817210 */ /* 0x001fc80007fde0ff */
[----:B------:R-:W-:Y:S01]  /*7090*/  LEA.HI.X.SX32 R25, R27, R3, 0x1, P6 ;  /* 0x000000031b197211 */ /* 0x000fe200030f0eff */
[----:B------:R-:W-:Y:S04]  /*70a0*/  STL [R1+0x624], R129 ;  /* 0x0006248101007387 */ /* 0x000fe80000100800 */
[----:B------:R-:W-:Y:S04]  /*70b0*/  STL [R1+0x620], R25 ;  /* 0x0006201901007387 */ /* 0x000fe80000100800 */
[----:B---3--:R0:W-:Y:S01]  /*70c0*/  STL [R1+0x21c], R128 ;  /* 0x00021c8001007387 */ /* 0x0081e20000100800 */
[----:B------:R-:W-:-:S05]  /*70d0*/  @!P5 IMAD.MOV.U32 R24, RZ, RZ, R129 ;  /* 0x000000ffff18d224 */ /* 0x000fca00078e0081 */
[----:B------:R1:W2:Y:S01]  /*70e0*/  @!P5 LDG.E.U8 R28, desc[UR18][R24.64] ;  /* 0x00000012181cd981 */ /* 0x0002a2000c1e1100 */
[----:B0-----:R-:W-:-:S04]  /*70f0*/  IADD3 R128, P6, PT, R26, R2, RZ ;  /* 0x000000021a807210 */ /* 0x001fc80007fde0ff */
[----:B------:R-:W-:Y:S01]  /*7100*/  LEA.HI.X.SX32 R130, R26, R3, 0x1, P6 ;  /* 0x000000031a827211 */ /* 0x000fe200030f0eff */
[----:B-1----:R-:W-:-:S04]  /*7110*/  @!P3 IMAD.MOV.U32 R24, RZ, RZ, R128 ;  /* 0x000000ffff18b224 */ /* 0x002fc800078e0080 */
        /* <DEDUP_REMOVED lines=11> */
[----:B------:R-:W-:Y:S01]  /*71d0*/  PRMT R126, RZ, 0x7610, R126 ;  /* 0x00007610ff7e7816 */ /* 0x000fe2000000007e */
[----:B--2---:R-:W-:Y:S04]  /*71e0*/  STL [R1+0x218], R28 ;  /* 0x0002181c01007387 */ /* 0x004fe80000100800 */
[----:B------:R-:W-:Y:S04]  /*71f0*/  STL [R1+0x660], R130 ;  /* 0x0006608201007387 */ /* 0x000fe80000100800 */
[----:B------:R-:W-:Y:S04]  /*7200*/  STL [R1+0x6a4], R129 ;  /* 0x0006a48101007387 */ /* 0x000fe80000100800 */
        /* <DEDUP_REMOVED lines=36> */
[C---:B------:R-:W-:Y:S02]  /*7450*/  IMAD R27, R36.reuse, 0x75, RZ ;  /* 0x00000075241b7824 */ /* 0x040fe400078e02ff */
[----:B------:R-:W-:Y:S02]  /*7460*/  IMAD.MOV.U32 R136, RZ, RZ, R137 ;  /* 0x000000ffff887224 */ /* 0x000fe400078e0089 */
[----:B------:R-:W-:Y:S01]  /*7470*/  IMAD R26, R36, 0x7d, RZ ;  /* 0x0000007d241a7824 */ /* 0x000fe200078e02ff */
[CC--:B------:R-:W-:Y:S01]  /*7480*/  IADD3 R125, P6, PT, R27.reuse, R2.reuse, RZ ;  /* 0x000000021b7d7210 */ /* 0x0c0fe20007fde0ff */
[----:B------:R-:W-:Y:S02]  /*7490*/  IMAD.MOV.U32 R137, RZ, RZ, R140 ;  /* 0x000000ffff897224 */ /* 0x000fe400078e008c */
[----:B------:R-:W-:Y:S02]  /*74a0*/  IMAD.MOV.U32 R140, RZ, RZ, R141 ;  /* 0x000000ffff8c7224 */ /* 0x000fe400078e008d */
[----:B------:R-:W-:Y:S01]  /*74b0*/  IMAD.MOV.U32 R141, RZ, RZ, R145 ;  /* 0x000000ffff8d7224 */ /* 0x000fe200078e0091 */
[----:B0-----:R-:W-:Y:S01]  /*74c0*/  LEA.HI.X.SX32 R24, R27, R3, 0x1, P6 ;  /* 0x000000031b187211 */ /* 0x001fe200030f0eff */
[----:B------:R-:W-:Y:S01]  /*74d0*/  IMAD.MOV.U32 R145, RZ, RZ, R149 ;  /* 0x000000ffff917224 */ /* 0x000fe200078e0095 */
[----:B------:R-:W-:Y:S01]  /*74e0*/  STL [R1+0x74c], R126 ;  /* 0x00074c7e01007387 */ /* 0x000fe20000100800 */
[----:B------:R-:W-:Y:S01]  /*74f0*/  IMAD.MOV.U32 R149, RZ, RZ, R118 ;  /* 0x000000ffff957224 */ /* 0x000fe200078e0076 */
[----:B------:R-:W-:Y:S01]  /*7500*/  IADD3 R118, P6, PT, R26, R2, RZ ;  /* 0x000000021a767210 */ /* 0x000fe20007fde0ff */
[----:B------:R-:W-:Y:S01]  /*7510*/  @!P3 IMAD.MOV.U32 R25, RZ, RZ, R24 ;  /* 0x000000ffff19b224 */ /* 0x000fe200078e0018 */
[----:B------:R-:W-:Y:S01]  /*7520*/  PRMT R124, RZ, 0x7610, R124 ;  /* 0x00007610ff7c7816 */ /* 0x000fe2000000007c */
[----:B------:R-:W-:Y:S01]  /*7530*/  VIADD R27, R12, 0xffffffe1 ;  /* 0xffffffe10c1b7836 */ /* 0x000fe20000000000 */
[----:B------:R-:W-:Y:S01]  /*7540*/  PRMT R121, RZ, 0x7610, R121 ;  /* 0x00007610ff797816 */ /* 0x000fe20000000079 */
[----:B--2---:R-:W-:Y:S04]  /*7550*/  STL [R1+0x1e0], R28 ;  /* 0x0001e01c01007387 */ /* 0x004fe80000100800 */
[----:B------:R-:W-:Y:S04]  /*7560*/  STL [R1+0x748], R127 ;  /* 0x0007487f01007387 */ /* 0x000fe80000100800 */
[----:B------:R-:W-:Y:S04]  /*7570*/  STL [R1+0x784], R125 ;  /* 0x0007847d01007387 */ /* 0x000fe80000100800 */
[----:B------:R0:W-:Y:S04]  /*7580*/  STL [R1+0x780], R24 ;  /* 0x0007801801007387 */ /* 0x0001e80000100800 */
[----:B------:R-:W-:Y:S04]  /*7590*/  STL [R1+0x7bc], R118 ;  /* 0x0007bc7601007387 */ /* 0x000fe80000100800 */
[----:B---3--:R1:W-:Y:S01]  /*75a0*/  STL [R1+0x1dc], R122 ;  /* 0x0001dc7a01007387 */ /* 0x0083e20000100800 */
[----:B0-----:R-:W-:-:S05]  /*75b0*/  @!P3 IMAD.MOV.U32 R24, RZ, RZ, R125 ;  /* 0x000000ffff18b224 */ /* 0x001fca00078e007d */
[----:B------:R0:W2:Y:S01]  /*75c0*/  @!P3 LDG.E.U8 R124, desc[UR18][R24.64] ;  /* 0x00000012187cb981 */ /* 0x0000a2000c1e1100 */
[----:B-1----:R-:W-:Y:S01]  /*75d0*/  LEA.HI.X.SX32 R122, R26, R3, 0x1, P6 ;  /* 0x000000031a7a7211 */ /* 0x002fe200030f0eff */
[----:B------:R-:W-:Y:S01]  /*75e0*/  @!P2 IMAD.MOV.U32 R26, RZ, RZ, R118 ;  /* 0x000000ffff1aa224 */ /* 0x000fe200078e0076 */
[----:B------:R-:W-:-:S03]  /*75f0*/  ISETP.GE.U32.AND P3, PT, R27, 0x7fffff62, PT ;  /* 0x7fffff621b00780c */ /* 0x000fc60003f66070 */
[----:B------:R-:W-:-:S05]  /*7600*/  @!P2 IMAD.MOV.U32 R27, RZ, RZ, R122 ;  /* 0x000000ffff1ba224 */ /* 0x000fca00078e007a */
[----:B------:R1:W3:Y:S01]  /*7610*/  @!P2 LDG.E.U8 R112, desc[UR18][R26.64] ;  /* 0x000000121a70a981 */ /* 0x0002e2000c1e1100 */
[----:B------:R-:W-:-:S05]  /*7620*/  VIADD R28, R12, 0xffffffe9 ;  /* 0xffffffe90c1c7836 */ /* 0x000fca0000000000 */
[----:B------:R-:W-:Y:S01]  /*7630*/  ISETP.GE.U32.AND P5, PT, R28, 0x7fffff6a, PT ;  /* 0x7fffff6a1c00780c */ /* 0x000fe20003fa6070 */
[----:B------:R-:W-:-:S05]  /*7640*/  IMAD R28, R36, 0x6, RZ ;  /* 0x00000006241c7824 */ /* 0x000fca00078e02ff */
[----:B0-----:R-:W-:-:S04]  /*7650*/  IADD3 R24, P6, PT, R28, R2, RZ ;  /* 0x000000021c187210 */ /* 0x001fc80007fde0ff */
[----:B------:R-:W-:-:S05]  /*7660*/  LEA.HI.X.SX32 R25, R28, R3, 0x1, P6 ;  /* 0x000000031c197211 */ /* 0x000fca00030f0eff */
[----:B------:R-:W4:Y:S04]  /*7670*/  @!P0 LDG.E.U8 R121, desc[UR18][R24.64] ;  /* 0x0000001218798981 */ /* 0x000f28000c1e1100 */
[----:B------:R-:W-:Y:S01]  /*7680*/  STL [R1+0x7b8], R122 ;  /* 0x0007b87a01007387 */ /* 0x000fe20000100800 */
[----:B-1----:R-:W-:-:S05]  /*7690*/  VIADD R26, R12, 0xffffffd9 ;  /* 0xffffffd90c1a7836 */ /* 0x002fca0000000000 */
[----:B------:R-:W-:Y:S01]  /*76a0*/  ISETP.GE.U32.AND P2, PT, R26, 0x7fffff5a, PT ;  /* 0x7fffff5a1a00780c */ /* 0x000fe20003f46070 */
[----:B------:R-:W-:Y:S01]  /*76b0*/  VIADD R26, R12, 0xffffffd1 ;  /* 0xffffffd10c1a7836 */ /* 0x000fe20000000000 */
[----:B------:R-:W-:Y:S01]  /*76c0*/  PRMT R120, RZ, 0x7610, R120 ;  /* 0x00007610ff787816 */ /* 0x000fe20000000078 */
[----:B------:R-:W-:Y:S02]  /*76d0*/  IMAD.MOV.U32 R131, RZ, RZ, R136 ;  /* 0x000000ffff837224 */ /* 0x000fe400078e0088 */
[----:B------:R-:W-:Y:S01]  /*76e0*/  IMAD.MOV.U32 R136, RZ, RZ, R155 ;  /* 0x000000ffff887224 */ /* 0x000fe200078e009b */
[----:B------:R-:W-:Y:S01]  /*76f0*/  ISETP.GE.U32.AND P0, PT, R26, 0x7fffff52, PT ;  /* 0x7fffff521a00780c */ /* 0x000fe20003f06070 */
[----:B------:R-:W-:Y:S02]  /*7700*/  IMAD.MOV.U32 R155, RZ, RZ, R163 ;  /* 0x000000ffff9b7224 */ /* 0x000fe400078e00a3 */
[----:B------:R-:W-:Y:S02]  /*7710*/  IMAD R163, R36, 0x16, RZ ;  /* 0x0000001624a37824 */ /* 0x000fe400078e02ff */
[----:B------:R-:W-:-:S02]  /*7720*/  IMAD.MOV.U32 R134, RZ, RZ, R140 ;  /* 0x000000ffff867224 */ /* 0x000fc400078e008c */
[----:B------:R-:W-:Y:S02]  /*7730*/  IMAD.MOV.U32 R140, RZ, RZ, R141 ;  /* 0x000000ffff8c7224 */ /* 0x000fe400078e008d */
[----:B------:R-:W-:Y:S02]  /*7740*/  IMAD.MOV.U32 R141, RZ, RZ, R147 ;  /* 0x000000ffff8d7224 */ /* 0x000fe400078e0093 */
[----:B------:R-:W-:Y:S01]  /*7750*/  IMAD.MOV.U32 R147, RZ, RZ, R164 ;  /* 0x000000ffff937224 */ /* 0x000fe200078e00a4 */
[----:B---3--:R0:W-:Y:S02]  /*7760*/  STL [R1+0x1d4], R112 ;  /* 0x0001d47001007387 */ /* 0x0081e40000100800 */
[----:B0-----:R-:W-:-:S05]  /*7770*/  IMAD R112, R36, 0xe, RZ ;  /* 0x0000000e24707824 */ /* 0x001fca00078e02ff */
[----:B------:R-:W-:-:S04]  /*7780*/  IADD3 R118, P6, PT, R112, R2, RZ ;  /* 0x0000000270767210 */ /* 0x000fc80007fde0ff */
[----:B------:R-:W-:Y:S01]  /*7790*/  LEA.HI.X.SX32 R112, R112, R3, 0x1, P6 ;  /* 0x0000000370707211 */ /* 0x000fe200030f0eff */
[----:B------:R-:W-:-:S04]  /*77a0*/  @!P4 IMAD.MOV.U32 R26, RZ, RZ, R118 ;  /* 0x000000ffff1ac224 */ /* 0x000fc800078e0076 */
[----:B------:R-:W-:Y:S01]  /*77b0*/  @!P4 IMAD.MOV.U32 R27, RZ, RZ, R112 ;  /* 0x000000ffff1bc224 */ /* 0x000fe200078e0070 */
[----:B------:R-:W-:-:S04]  /*77c0*/  IADD3 R164, P6, PT, R163, R2, RZ ;  /* 0x00000002a3a47210 */ /* 0x000fc80007fde0ff */
[----:B------:R0:W3:Y:S01]  /*77d0*/  @!P4 LDG.E.U8 R120, desc[UR18][R26.64] ;  /* 0x000000121a78c981 */ /* 0x0000e2000c1e1100 */
[----:B------:R-:W-:-:S03]  /*77e0*/  LEA.HI.X.SX32 R163, R163, R3, 0x1, P6 ;  /* 0x00000003a3a37211 */ /* 0x000fc600030f0eff */
[----:B--2---:R-:W-:Y:S04]  /*77f0*/  STL [R1+0x1d8], R124 ;  /* 0x0001d87c01007387 */ /* 0x004fe80000100800 */
[----:B------:R-:W-:Y:S04]  /*7800*/  STL [R1+0xa64], R24 ;  /* 0x000a641801007387 */ /* 0x000fe80000100800 */
[----:B------:R-:W-:Y:S01]  /*7810*/  STL [R1+0xa60], R25 ;  /* 0x000a601901007387 */ /* 0x000fe20000100800 */
[----:B0-----:R-:W-:-:S03]  /*7820*/  @!P5 IMAD.MOV.U32 R26, RZ, RZ, R164 ;  /* 0x000000ffff1ad224 */ /* 0x001fc600078e00a4 */
[----:B----4-:R-:W-:Y:S01]  /*7830*/  STL [R1+0x1d0], R121 ;  /* 0x0001d07901007387 */ /* 0x010fe20000100800 */
[----:B------:R-:W-:-:S03]  /*7840*/  @!P5 IMAD.MOV.U32 R27, RZ, RZ, R163 ;  /* 0x000000ffff1bd224 */ /* 0x000fc600078e00a3 */
[----:B------:R0:W-:Y:S02]  /*7850*/  STL [R1+0xa6c], R118 ;  /* 0x000a6c7601007387 */ /* 0x0001e40000100800 */
[----:B0-----:R-:W-:-:S06]  /*7860*/  PRMT R118, RZ, 0x7610, R118 ;  /* 0x00007610ff767816 */ /* 0x001fcc0000000076 */
[----:B------:R0:W2:Y:S01]  /*7870*/  @!P5 LDG.E.U8 R118, desc[UR18][R26.64] ;  /* 0x000000121a76d981 */ /* 0x0000a2000c1e1100 */
[----:B------:R-:W-:-:S03]  /*7880*/  IMAD R28, R36, 0x1e, RZ ;  /* 0x0000001e241c7824 */ /* 0x000fc600078e02ff */
[----:B------:R1:W-:Y:S01]  /*7890*/  STL [R1+0xa68], R112 ;  /* 0x000a687001007387 */ /* 0x0003e20000100800 */
[----:B------:R-:W-:Y:S02]  /*78a0*/  IMAD.MOV.U32 R133, RZ, RZ, R137 ;  /* 0x000000ffff857224 */ /* 0x000fe400078e0089 */
[----:B------:R-:W-:Y:S02]  /*78b0*/  IMAD.MOV.U32 R137, RZ, RZ, R145 ;  /* 0x000000ffff897224 */ /* 0x000fe400078e0091 */
[----:B------:R-:W-:Y:S02]  /*78c0*/  IMAD.MOV.U32 R145, RZ, RZ, R162 ;  /* 0x000000ffff917224 */ /* 0x000fe400078e00a2 */
[----:B------:R-:W-:Y:S02]  /*78d0*/  IMAD.MOV.U32 R162, RZ, RZ, R30 ;  /* 0x000000ffffa27224 */ /* 0x000fe400078e001e */
[----:B------:R-:W-:Y:S01]  /*78e0*/  VIADD R30, R12, 0xffffffc9 ;  /* 0xffffffc90c1e7836 */ /* 0x000fe20000000000 */
[----:B-1----:R-:W-:Y:S01]  /*78f0*/  PRMT R112, RZ, 0x7610, R112 ;  /* 0x00007610ff707816 */ /* 0x002fe20000000070 */
[----:B------:R-:W-:-:S02]  /*7900*/  IMAD.MOV.U32 R129, RZ, RZ, R134 ;  /* 0x000000ffff817224 */ /* 0x000fc400078e0086 */
[----:B------:R-:W-:Y:S01]  /*7910*/  IMAD.MOV.U32 R134, RZ, RZ, R136 ;  /* 0x000000ffff867224 */ /* 0x000fe200078e0088 */
[----:B------:R-:W-:Y:S01]  /*7920*/  ISETP.GE.U32.AND P4, PT, R30, 0x7fffff4a, PT ;  /* 0x7fffff4a1e00780c */ /* 0x000fe20003f86070 */
[----:B------:R-:W-:Y:S02]  /*7930*/  IMAD R30, R36, 0x26, RZ ;  /* 0x00000026241e7824 */ /* 0x000fe400078e02ff */
[----:B------:R-:W-:Y:S02]  /*7940*/  IMAD.MOV.U32 R136, RZ, RZ, R145 ;  /* 0x000000ffff887224 */ /* 0x000fe400078e0091 */
[----:B------:R-:W-:Y:S02]  /*7950*/  IMAD.MOV.U32 R145, RZ, RZ, R31 ;  /* 0x000000ffff917224 */ /* 0x000fe400078e001f */
[----:B------:R-:W-:-:S05]  /*7960*/  VIADD R31, R12, 0xffffffc1 ;  /* 0xffffffc10c1f7836 */ /* 0x000fca0000000000 */
[----:B------:R-:W-:Y:S02]  /*7970*/  ISETP.GE.U32.AND P5, PT, R31, 0x7fffff42, PT ;  /* 0x7fffff421f00780c */ /* 0x000fe40003fa6070 */
[----:B------:R-:W-:Y:S01]  /*7980*/  PRMT R31, RZ, 0x7610, R31 ;  /* 0x00007610ff1f7816 */ /* 0x000fe2000000001f */
[----:B---3--:R1:W-:Y:S02]  /*7990*/  STL [R1+0x1cc], R120 ;  /* 0x0001cc7801007387 */ /* 0x0083e40000100800 */
[----:B-1----:R-:W-:-:S04]  /*79a0*/  IADD3 R120, P6, PT, R28, R2, RZ ;  /* 0x000000021c787210 */ /* 0x002fc80007fde0ff */
[----:B------:R-:W-:Y:S01]  /*79b0*/  LEA.HI.X.SX32 R121, R28, R3, 0x1, P6 ;  /* 0x000000031c797211 */ /* 0x000fe200030f0eff */
[----:B0-----:R-:W-:Y:S01]  /*79c0*/  @!P3 IMAD.MOV.U32 R26, RZ, RZ, R120 ;  /* 0x000000ffff1ab224 */ /* 0x001fe200078e0078 */
[----:B------:R-:W-:Y:S03]  /*79d0*/  STL [R1+0xbc], R120 ;  /* 0x0000bc7801007387 */ /* 0x000fe60000100800 */
[----:B------:R-:W-:Y:S01]  /*79e0*/  @!P3 IMAD.MOV.U32 R27, RZ, RZ, R121 ;  /* 0x000000ffff1bb224 */ /* 0x000fe200078e0079 */
[----:B------:R-:W-:Y:S04]  /*79f0*/  STL [R1+0xa74], R164 ;  /* 0x000a74a401007387 */ /* 0x000fe80000100800 */
[----:B------:R-:W-:Y:S04]  /*7a00*/  STL [R1+0xa70], R163 ;  /* 0x000a70a301007387 */ /* 0x000fe80000100800 */
[----:B------:R-:W-:Y:S04]  /*7a10*/  STL [R1+0xb8], R121 ;  /* 0x0000b87901007387 */ /* 0x000fe80000100800 */
[----:B------:R0:W3:Y:S04]  /*7a20*/  @!P3 LDG.E.U8 R112, desc[UR18][R26.64] ;  /* 0x000000121a70b981 */ /* 0x0000e8000c1e1100 */
[----:B--2---:R1:W-:Y:S01]  /*7a30*/  STL [R1+0x1a0], R118 ;  /* 0x0001a07601007387 */ /* 0x0043e20000100800 */
[----:B0-----:R-:W-:Y:S01]  /*7a40*/  VIADD R26, R12, 0xffffffb9 ;  /* 0xffffffb90c1a7836 */ /* 0x001fe20000000000 */
[----:B-1----:R-:W-:-:S04]  /*7a50*/  IADD3 R118, P6, PT, R30, R2, RZ ;  /* 0x000000021e767210 */ /* 0x002fc80007fde0ff */
[----:B------:R-:W-:Y:S02]  /*7a60*/  ISETP.GE.U32.AND P3, PT, R26, 0x7fffff3a, PT ;  /* 0x7fffff3a1a00780c */ /* 0x000fe40003f66070 */
[----:B------:R-:W-:Y:S01]  /*7a70*/  LEA.HI.X.SX32 R27, R30, R3, 0x1, P6 ;  /* 0x000000031e1b7211 */ /* 0x000fe200030f0eff */
[----:B------:R-:W-:-:S05]  /*7a80*/  @!P2 IMAD.MOV.U32 R26, RZ, RZ, R118 ;  /* 0x000000ffff1aa224 */ /* 0x000fca00078e0076 */
[----:B------:R0:W2:Y:S01]  /*7a90*/  @!P2 LDG.E.U8 R31, desc[UR18][R26.64] ;  /* 0x000000121a1fa981 */ /* 0x0000a2000c1e1100 */
[----:B------:R-:W-:-:S03]  /*7aa0*/  IMAD R28, R36, 0x2e, RZ ;  /* 0x0000002e241c7824 */ /* 0x000fc600078e02ff */
[----:B------:R-:W-:Y:S01]  /*7ab0*/  STL [R1+0x52c], R118 ;  /* 0x00052c7601007387 */ /* 0x000fe20000100800 */
[----:B------:R-:W-:-:S03]  /*7ac0*/  PRMT R111, RZ, 0x7610, R111 ;  /* 0x00007610ff6f7816 */ /* 0x000fc6000000006f */
[----:B---3--:R1:W-:Y:S04]  /*7ad0*/  STL [R1+0x19c], R112 ;  /* 0x00019c7001007387 */ /* 0x0083e80000100800 */
[----:B------:R3:W-:Y:S01]  /*7ae0*/  STL [R1+0x528], R27 ;  /* 0x0005281b01007387 */ /* 0x0007e20000100800 */
[----:B-1----:R-:W-:-:S04]  /*7af0*/  IADD3 R112, P6, PT, R28, R2, RZ ;  /* 0x000000021c707210 */ /* 0x002fc80007fde0ff */
[----:B0-----:R-:W-:Y:S01]  /*7b00*/  LEA.HI.X.SX32 R26, R28, R3, 0x1, P6 ;  /* 0x000000031c1a7211 */ /* 0x001fe200030f0eff */
[----:B------:R-:W-:Y:S04]  /*7b10*/  STL [R1+0x56c], R112 ;  /* 0x00056c7001007387 */ /* 0x000fe80000100800 */
[----:B---3--:R-:W-:Y:S01]  /*7b20*/  @!P0 IMAD.MOV.U32 R27, RZ, RZ, R26 ;  /* 0x000000ffff1b8224 */ /* 0x008fe200078e001a */
[----:B--2---:R-:W-:Y:S04]  /*7b30*/  STL [R1+0x198], R31 ;  /* 0x0001981f01007387 */ /* 0x004fe80000100800 */
[----:B------:R0:W-:Y:S02]  /*7b40*/  STL [R1+0x568], R26 ;  /* 0x0005681a01007387 */ /* 0x0001e40000100800 */
[----:B0-----:R-:W-:-:S05]  /*7b50*/  @!P0 IMAD.MOV.U32 R26, RZ, RZ, R112 ;  /* 0x000000ffff1a8224 */ /* 0x001fca00078e0070 */
[----:B------:R0:W2:Y:S01]  /*7b60*/  @!P0 LDG.E.U8 R111, desc[UR18][R26.64] ;  /* 0x000000121a6f8981 */ /* 0x0000a2000c1e1100 */
[----:B------:R-:W-:-:S05]  /*7b70*/  VIADD R30, R12, 0xffffffb1 ;  /* 0xffffffb10c1e7836 */ /* 0x000fca0000000000 */
[----:B------:R-:W-:Y:S01]  /*7b80*/  ISETP.GE.U32.AND P2, PT, R30, 0x7fffff32, PT ;  /* 0x7fffff321e00780c */ /* 0x000fe20003f46070 */
[----:B------:R-:W-:-:S05]  /*7b90*/  IMAD R30, R36, 0x36, RZ ;  /* 0x00000036241e7824 */ /* 0x000fca00078e02ff */
[----:B------:R-:W-:-:S04]  /*7ba0*/  IADD3 R118, P6, PT, R30, R2, RZ ;  /* 0x000000021e767210 */ /* 0x000fc80007fde0ff */
[----:B0-----:R-:W-:Y:S01]  /*7bb0*/  LEA.HI.X.SX32 R26, R30, R3, 0x1, P6 ;  /* 0x000000031e1a7211 */ /* 0x001fe200030f0eff */
[----:B------:R-:W-:Y:S01]  /*7bc0*/  STL [R1+0x5ac], R118 ;  /* 0x0005ac7601007387 */ /* 0x000fe20000100800 */
[----:B------:R-:W-:-:S03]  /*7bd0*/  PRMT R110, RZ, 0x7610, R110 ;  /* 0x00007610ff6e7816 */ /* 0x000fc6000000006e */
[----:B------:R-:W-:Y:S01]  /*7be0*/  @!P4 IMAD.MOV.U32 R27, RZ, RZ, R26 ;  /* 0x000000ffff1bc224 */ /* 0x000fe200078e001a */
[----:B--2---:R-:W-:Y:S04]  /*7bf0*/  STL [R1+0x194], R111 ;  /* 0x0001946f01007387 */ /* 0x004fe80000100800 */
[----:B------:R0:W-:Y:S02]  /*7c00*/  STL [R1+0x5a8], R26 ;  /* 0x0005a81a01007387 */ /* 0x0001e40000100800 */
[----:B0-----:R-:W-:-:S05]  /*7c10*/  @!P4 IMAD.MOV.U32 R26, RZ, RZ, R118 ;  /* 0x000000ffff1ac224 */ /* 0x001fca00078e0076 */
[----:B------:R0:W2:Y:S01]  /*7c20*/  @!P4 LDG.E.U8 R110, desc[UR18][R26.64] ;  /* 0x000000121a6ec981 */ /* 0x0000a2000c1e1100 */
[----:B------:R-:W-:-:S05]  /*7c30*/  IMAD R28, R36, 0x3e, RZ ;  /* 0x0000003e241c7824 */ /* 0x000fca00078e02ff */
[----:B------:R-:W-:-:S04]  /*7c40*/  IADD3 R111, P6, PT, R28, R2, RZ ;  /* 0x000000021c6f7210 */ /* 0x000fc80007fde0ff */
[----:B------:R-:W-:Y:S01]  /*7c50*/  LEA.HI.X.SX32 R112, R28, R3, 0x1, P6 ;  /* 0x000000031c707211 */ /* 0x000fe200030f0eff */
[----:B0-----:R-:W-:Y:S01]  /*7c60*/  @!P5 IMAD.MOV.U32 R26, RZ, RZ, R111 ;  /* 0x000000ffff1ad224 */ /* 0x001fe200078e006f */
[----:B------:R-:W-:Y:S01]  /*7c70*/  PRMT R22, RZ, 0x7610, R22 ;  /* 0x00007610ff167816 */ /* 0x000fe20000000016 */
[----:B------:R-:W-:Y:S02]  /*7c80*/  IMAD R30, R36, 0x46, RZ ;  /* 0x00000046241e7824 */ /* 0x000fe400078e02ff */
[----:B------:R-:W-:Y:S01]  /*7c90*/  @!P5 IMAD.MOV.U32 R27, RZ, RZ, R112 ;  /* 0x000000ffff1bd224 */ /* 0x000fe200078e0070 */
[----:B------:R-:W-:Y:S04]  /*7ca0*/  STL [R1+0x5ec], R111 ;  /* 0x0005ec6f01007387 */ /* 0x000fe80000100800 */
[----:B------:R-:W-:Y:S04]  /*7cb0*/  STL [R1+0x5e8], R112 ;  /* 0x0005e87001007387 */ /* 0x000fe80000100800 */
[----:B------:R0:W3:Y:S01]  /*7cc0*/  @!P5 LDG.E.U8 R22, desc[UR18][R26.64] ;  /* 0x000000121a16d981 */ /* 0x0000e2000c1e1100 */
[----:B------:R-:W-:Y:S01]  /*7cd0*/  PRMT R25, RZ, 0x7610, R25 ;  /* 0x00007610ff197816 */ /* 0x000fe20000000019 */
[----:B0-----:R-:W-:-:S05]  /*7ce0*/  VIADD R26, R12, 0xffffff99 ;  /* 0xffffff990c1a7836 */ /* 0x001fca0000000000 */
[----:B------:R-:W-:Y:S01]  /*7cf0*/  ISETP.GE.U32.AND P5, PT, R26, 0x7fffff1a, PT ;  /* 0x7fffff1a1a00780c */ /* 0x000fe20003fa6070 */
[----:B--2---:R0:W-:Y:S02]  /*7d00*/  STL [R1+0x190], R110 ;  /* 0x0001906e01007387 */ /* 0x0041e40000100800 */
[----:B0-----:R-:W-:-:S04]  /*7d10*/  IADD3 R110, P6, PT, R30, R2, RZ ;  /* 0x000000021e6e7210 */ /* 0x001fc80007fde0ff */
[----:B------:R-:W-:Y:S01]  /*7d20*/  LEA.HI.X.SX32 R27, R30, R3, 0x1, P6 ;  /* 0x000000031e1b7211 */ /* 0x000fe200030f0eff */
[----:B------:R-:W-:-:S05]  /*7d30*/  @!P3 IMAD.MOV.U32 R26, RZ, RZ, R110 ;  /* 0x000000ffff1ab224 */ /* 0x000fca00078e006e */
[----:B------:R0:W2:Y:S01]  /*7d40*/  @!P3 LDG.E.U8 R25, desc[UR18][R26.64] ;  /* 0x000000121a19b981 */ /* 0x0000a2000c1e1100 */
[----:B------:R-:W-:-:S03]  /*7d50*/  IMAD R28, R36, 0x4e, RZ ;  /* 0x0000004e241c7824 */ /* 0x000fc600078e02ff */
[----:B------:R-:W-:Y:S04]  /*7d60*/  STL [R1+0x62c], R110 ;  /* 0x00062c6e01007387 */ /* 0x000fe80000100800 */
[----:B---3--:R1:W-:Y:S01]  /*7d70*/  STL [R1+0x18c], R22 ;  /* 0x00018c1601007387 */ /* 0x0083e20000100800 */
[----:B------:R-:W-:-:S03]  /*7d80*/  VIADD R31, R12, 0xffffffa9 ;  /* 0xffffffa90c1f7836 */ /* 0x000fc60000000000 */
[----:B------:R-:W-:Y:S01]  /*7d90*/  STL [R1+0x628], R27 ;  /* 0x0006281b01007387 */ /* 0x000fe20000100800 */
[----:B-1----:R-:W-:-:S05]  /*7da0*/  IADD3 R22, P6, PT, R28, R2, RZ ;  /* 0x000000021c167210 */ /* 0x002fca0007fde0ff */
[----:B------:R-:W-:Y:S01]  /*7db0*/  STL [R1+0x66c], R22 ;  /* 0x00066c1601007387 */ /* 0x000fe20000100800 */
[----:B------:R-:W-:Y:S01]  /*7dc0*/  ISETP.GE.U32.AND P0, PT, R31, 0x7fffff2a, PT ;  /* 0x7fffff2a1f00780c */ /* 0x000fe20003f06070 */
[----:B0-----:R-:W-:Y:S01]  /*7dd0*/  @!P2 IMAD.MOV.U32 R26, RZ, RZ, R22 ;  /* 0x000000ffff1aa224 */ /* 0x001fe200078e0016 */
[----:B------:R-:W-:Y:S02]  /*7de0*/  PRMT R20, RZ, 0x7610, R20 ;  /* 0x00007610ff147816 */ /* 0x000fe40000000014 */
[----:B------:R-:W-:Y:S01]  /*7df0*/  PRMT R21, RZ, 0x7610, R21 ;  /* 0x00007610ff157816 */ /* 0x000fe20000000015 */
[----:B--2---:R0:W-:Y:S02]  /*7e00*/  STL [R1+0x160], R25 ;  /* 0x0001601901007387 */ /* 0x0041e40000100800 */
[----:B0-----:R-:W-:Y:S01]  /*7e10*/  LEA.HI.X.SX32 R25, R28, R3, 0x1, P6 ;  /* 0x000000031c197211 */ /* 0x001fe200030f0eff */
[----:B------:R-:W-:-:S05]  /*7e20*/  IMAD R28, R36, 0x56, RZ ;  /* 0x00000056241c7824 */ /* 0x000fca00078e02ff */
[C---:B------:R-:W-:Y:S01]  /*7e30*/  IADD3 R22, P6, PT, R28.reuse, R2, RZ ;  /* 0x000000021c167210 */ /* 0x040fe20007fde0ff */
[----:B------:R-:W-:Y:S01]  /*7e40*/  @!P2 IMAD.MOV.U32 R27, RZ, RZ, R25 ;  /* 0x000000ffff1ba224 */ /* 0x000fe200078e0019 */
[----:B------:R0:W-:Y:S04]  /*7e50*/  STL [R1+0x668], R25 ;  /* 0x0006681901007387 */ /* 0x0001e80000100800 */
[----:B------:R1:W2:Y:S01]  /*7e60*/  @!P2 LDG.E.U8 R20, desc[UR18][R26.64] ;  /* 0x000000121a14a981 */ /* 0x0002a2000c1e1100 */
[----:B0-----:R-:W-:Y:S01]  /*7e70*/  LEA.HI.X.SX32 R25, R28, R3, 0x1, P6 ;  /* 0x000000031c197211 */ /* 0x001fe200030f0eff */
[----:B-1----:R-:W-:-:S04]  /*7e80*/  @!P0 IMAD.MOV.U32 R26, RZ, RZ, R22 ;  /* 0x000000ffff1a8224 */ /* 0x002fc800078e0016 */
[----:B------:R-:W-:-:S05]  /*7e90*/  @!P0 IMAD.MOV.U32 R27, RZ, RZ, R25 ;  /* 0x000000ffff1b8224 */ /* 0x000fca00078e0019 */
[----:B------:R0:W3:Y:S01]  /*7ea0*/  @!P0 LDG.E.U8 R21, desc[UR18][R26.64] ;  /* 0x000000121a158981 */ /* 0x0000e2000c1e1100 */
[C---:B------:R-:W-:Y:S02]  /*7eb0*/  VIADD R30, R12.reuse, 0xffffff91 ;  /* 0xffffff910c1e7836 */ /* 0x040fe40000000000 */
[----:B------:R-:W-:-:S03]  /*7ec0*/  VIADD R31, R12, 0xffffffa1 ;  /* 0xffffffa10c1f7836 */ /* 0x000fc60000000000 */
[----:B------:R-:W-:Y:S01]  /*7ed0*/  ISETP.GE.U32.AND P3, PT, R30, 0x7fffff12, PT ;  /* 0x7fffff121e00780c */ /* 0x000fe20003f66070 */
[----:B------:R-:W-:Y:S01]  /*7ee0*/  VIADD R30, R12, 0xffffff89 ;  /* 0xffffff890c1e7836 */ /* 0x000fe20000000000 */
[----:B------:R-:W-:-:S04]  /*7ef0*/  ISETP.GE.U32.AND P4, PT, R31, 0x7fffff22, PT ;  /* 0x7fffff221f00780c */ /* 0x000fc80003f86070 */
[----:B------:R-:W-:Y:S01]  /*7f00*/  ISETP.GE.U32.AND P2, PT, R30, 0x7fffff0a, PT ;  /* 0x7fffff0a1e00780c */ /* 0x000fe20003f46070 */
[----:B------:R-:W-:Y:S01]  /*7f10*/  IMAD R30, R36, 0x5e, RZ ;  /* 0x0000005e241e7824 */ /* 0x000fe200078e02ff */
[----:B------:R-:W-:Y:S01]  /*7f20*/  STL [R1+0x6ac], R22 ;  /* 0x0006ac1601007387 */ /* 0x000fe20000100800 */
[----:B------:R-:W-:-:S05]  /*7f30*/  VIADD R28, R12, 0xffffff81 ;  /* 0xffffff810c1c7836 */ /* 0x000fca0000000000 */
[----:B------:R-:W-:Y:S01]  /*7f40*/  ISETP.GE.U32.AND P0, PT, R28, 0x7fffff02, PT ;  /* 0x7fffff021c00780c */ /* 0x000fe20003f06070 */
[----:B------:R-:W-:Y:S01]  /*7f50*/  IMAD R28, R36, 0x66, RZ ;  /* 0x00000066241c7824 */ /* 0x000fe200078e02ff */
[----:B------:R-:W-:Y:S02]  /*7f60*/  PRMT R18, RZ, 0x7610, R18 ;  /* 0x00007610ff127816 */ /* 0x000fe40000000012 */
[----:B------:R-:W-:Y:S01]  /*7f70*/  PRMT R19, RZ, 0x7610, R19 ;  /* 0x00007610ff137816 */ /* 0x000fe20000000013 */
[----:B--2---:R1:W-:Y:S04]  /*7f80*/  STL [R1+0x15c], R20 ;  /* 0x00015c1401007387 */ /* 0x0043e80000100800 */
[----:B------:R-:W-:Y:S01]  /*7f90*/  STL [R1+0x6a8], R25 ;  /* 0x0006a81901007387 */ /* 0x000fe20000100800 */
[----:B-1----:R-:W-:-:S05]  /*7fa0*/  IADD3 R20, P6, PT, R30, R2, RZ ;  /* 0x000000021e147210 */ /* 0x002fca0007fde0ff */
[----:B------:R-:W-:Y:S01]  /*7fb0*/  STL [R1+0x6e4], R20 ;  /* 0x0006e41401007387 */ /* 0x000fe20000100800 */
[----:B0-----:R-:W-:-:S03]  /*7fc0*/  @!P4 IMAD.MOV.U32 R26, RZ, RZ, R20 ;  /* 0x000000ffff1ac224 */ /* 0x001fc600078e0014 */
[----:B---3--:R0:W-:Y:S02]  /*7fd0*/  STL [R1+0x158], R21 ;  /* 0x0001581501007387 */ /* 0x0081e40000100800 */
[----:B0-----:R-:W-:Y:S02]  /*7fe0*/  LEA.HI.X.SX32 R21, R30, R3, 0x1, P6 ;  /* 0x000000031e157211 */ /* 0x001fe400030f0eff */
[----:B------:R-:W-:-:S03]  /*7ff0*/  IADD3 R20, P6, PT, R28, R2, RZ ;  /* 0x000000021c147210 */ /* 0x000fc60007fde0ff */
[----:B------:R-:W-:Y:S01]  /*8000*/  @!P4 IMAD.MOV.U32 R27, RZ, RZ, R21 ;  /* 0x000000ffff1bc224 */ /* 0x000fe200078e0015 */
[----:B------:R0:W-:Y:S04]  /*8010*/  STL [R1+0x6e0], R21 ;  /* 0x0006e01501007387 */ /* 0x0001e80000100800 */
[----:B------:R1:W2:Y:S01]  /*8020*/  @!P4 LDG.E.U8 R18, desc[UR18][R26.64] ;  /* 0x000000121a12c981 */ /* 0x0002a2000c1e1100 */
[----:B0-----:R-:W-:Y:S01]  /*8030*/  LEA.HI.X.SX32 R21, R28, R3, 0x1, P6 ;  /* 0x000000031c157211 */ /* 0x001fe200030f0eff */
[----:B-1----:R-:W-:-:S04]  /*8040*/  @!P5 IMAD.MOV.U32 R26, RZ, RZ, R20 ;  /* 0x000000ffff1ad224 */ /* 0x002fc800078e0014 */
[----:B------:R-:W-:-:S05]  /*8050*/  @!P5 IMAD.MOV.U32 R27, RZ, RZ, R21 ;  /* 0x000000ffff1bd224 */ /* 0x000fca00078e0015 */
[----:B------:R0:W3:Y:S01]  /*8060*/  @!P5 LDG.E.U8 R19, desc[UR18][R26.64] ;  /* 0x000000121a13d981 */ /* 0x0000e2000c1e1100 */
[----:B------:R-:W-:-:S05]  /*8070*/  VIADD R30, R12, 0xfffffff8 ;  /* 0xfffffff80c1e7836 */ /* 0x000fca0000000000 */
        /* <DEDUP_REMOVED lines=22> */
[----:B------:R-:W3:Y:S01]  /*81e0*/  @!P2 LDG.E.U8 R17, desc[UR18][R26.64] ;  /* 0x000000121a11a981 */ /* 0x000ee2000c1e1100 */
[----:B------:R-:W-:-:S05]  /*81f0*/  VIADD R30, R12, 0xffffffe8 ;  /* 0xffffffe80c1e7836 */ /* 0x000fca0000000000 */
[----:B------:R-:W-:Y:S01]  /*8200*/  ISETP.GE.U32.AND P3, PT, R30, 0x7fffff69, PT ;  /* 0x7fffff691e00780c */ /* 0x000fe20003f66070 */
[----:B------:R-:W-:Y:S01]  /*8210*/  IMAD R30, R36, 0x7e, RZ ;  /* 0x0000007e241e7824 */ /* 0x000fe200078e02ff */
[----:B------:R-:W-:Y:S01]  /*8220*/  STL [R1+0x78c], R18 ;  /* 0x00078c1201007387 */ /* 0x000fe20000100800 */
[----:B------:R-:W-:Y:S01]  /*8230*/  VIADD R28, R12, 0xffffffe0 ;  /* 0xffffffe00c1c7836 */ /* 0x000fe20000000000 */
[----:B------:R-:W-:-:S04]  /*8240*/  PRMT R15, RZ, 0x7610, R15 ;  /* 0x00007610ff0f7816 */ /* 0x000fc8000000000f */
[----:B------:R-:W-:Y:S01]  /*8250*/  ISETP.GE.U32.AND P2, PT, R28, 0x7fffff61, PT ;  /* 0x7fffff611c00780c */ /* 0x000fe20003f46070 */
[----:B------:R-:W-:Y:S01]  /*8260*/  IMAD R28, R36, 0x7, RZ ;  /* 0x00000007241c7824 */ /* 0x000fe200078e02ff */
[----:B------:R-:W-:Y:S01]  /*8270*/  PRMT R14, RZ, 0x7610, R14 ;  /* 0x00007610ff0e7816 */ /* 0x000fe2000000000e */
[----:B--2---:R0:W-:Y:S04]  /*8280*/  STL [R1+0x14c], R16 ;  /* 0x00014c1001007387 */ /* 0x0041e80000100800 */
[----:B------:R-:W-:Y:S01]  /*8290*/  STL [R1+0x788], R19 ;  /* 0x0007881301007387 */ /* 0x000fe20000100800 */
[----:B0-----:R-:W-:-:S05]  /*82a0*/  IADD3 R16, P6, PT, R30, R2, RZ ;  /* 0x000000021e107210 */ /* 0x001fca0007fde0ff */
[----:B------:R-:W-:Y:S04]  /*82b0*/  STL [R1+0x7c4], R16 ;  /* 0x0007c41001007387 */ /* 0x000fe80000100800 */
[----:B---3--:R0:W-:Y:S01]  /*82c0*/  STL [R1+0x90], R17 ;  /* 0x0000901101007387 */ /* 0x0081e20000100800 */
[----:B------:R-:W-:Y:S01]  /*82d0*/  @!P0 IMAD.MOV.U32 R26, RZ, RZ, R16 ;  /* 0x000000ffff1a8224 */ /* 0x000fe200078e0010 */
[----:B0-----:R-:W-:-:S05]  /*82e0*/  LEA.HI.X.SX32 R17, R30, R3, 0x1, P6 ;  /* 0x000000031e117211 */ /* 0x001fca00030f0eff */
[----:B------:R-:W-:-:S05]  /*82f0*/  @!P0 IMAD.MOV.U32 R27, RZ, RZ, R17 ;  /* 0x000000ffff1b8224 */ /* 0x000fca00078e0011 */
[----:B------:R0:W2:Y:S02]  /*8300*/  @!P0 LDG.E.U8 R15, desc[UR18][R26.64] ;  /* 0x000000121a0f8981 */ /* 0x0000a4000c1e1100 */
[----:B0-----:R-:W-:-:S04]  /*8310*/  IADD3 R26, P6, PT, R28, R2, RZ ;  /* 0x000000021c1a7210 */ /* 0x001fc80007fde0ff */
[----:B------:R-:W-:-:S05]  /*8320*/  LEA.HI.X.SX32 R27, R28, R3, 0x1, P6 ;  /* 0x000000031c1b7211 */ /* 0x000fca00030f0eff */
[----:B------:R-:W3:Y:S01]  /*8330*/  @!P4 LDG.E.U8 R14, desc[UR18][R26.64] ;  /* 0x000000121a0ec981 */ /* 0x000ee2000c1e1100 */
[----:B------:R-:W-:Y:S02]  /*8340*/  IMAD.MOV.U32 R127, RZ, RZ, R140 ;  /* 0x000000ffff7f7224 */ /* 0x000fe400078e008c */
[----:B------:R-:W-:Y:S02]  /*8350*/  IMAD.MOV.U32 R140, RZ, RZ, R147 ;  /* 0x000000ffff8c7224 */ /* 0x000fe400078e0093 */
[----:B------:R-:W-:Y:S02]  /*8360*/  IMAD.MOV.U32 R147, RZ, RZ, R151 ;  /* 0x000000ffff937224 */ /* 0x000fe400078e0097 */
[----:B------:R-:W-:Y:S02]  /*8370*/  IMAD.MOV.U32 R151, RZ, RZ, R154 ;  /* 0x000000ffff977224 */ /* 0x000fe400078e009a */
[----:B------:R-:W-:Y:S02]  /*8380*/  IMAD.MOV.U32 R128, RZ, RZ, R133 ;  /* 0x000000ffff807224 */ /* 0x000fe400078e0085 */
[----:B------:R-:W-:-:S02]  /*8390*/  IMAD.MOV.U32 R154, RZ, RZ, R162 ;  /* 0x000000ffff9a7224 */ /* 0x000fc400078e00a2 */
[----:B------:R-:W-:Y:S02]  /*83a0*/  IMAD.MOV.U32 R133, RZ, RZ, R136 ;  /* 0x000000ffff857224 */ /* 0x000fe400078e0088 */
[----:B------:R-:W-:Y:S02]  /*83b0*/  IMAD.MOV.U32 R162, RZ, RZ, R119 ;  /* 0x000000ffffa27224 */ /* 0x000fe400078e0077 */
[----:B------:R-:W-:Y:S02]  /*83c0*/  IMAD.MOV.U32 R136, RZ, RZ, R141 ;  /* 0x000000ffff887224 */ /* 0x000fe400078e008d */
[----:B------:R-:W-:Y:S02]  /*83d0*/  IMAD R119, R36, 0xf, RZ ;  /* 0x0000000f24777824 */ /* 0x000fe400078e02ff */
[----:B------:R-:W-:Y:S02]  /*83e0*/  IMAD.MOV.U32 R141, RZ, RZ, R148 ;  /* 0x000000ffff8d7224 */ /* 0x000fe400078e0094 */
[----:B------:R-:W-:-:S02]  /*83f0*/  IMAD.MOV.U32 R148, RZ, RZ, R153 ;  /* 0x000000ffff947224 */ /* 0x000fc400078e0099 */
[----:B------:R-:W-:Y:S02]  /*8400*/  IMAD.MOV.U32 R153, RZ, RZ, R159 ;  /* 0x000000ffff997224 */ /* 0x000fe400078e009f */
[----:B------:R-:W-:Y:S01]  /*8410*/  IMAD.MOV.U32 R159, RZ, RZ, R123 ;  /* 0x000000ffff9f7224 */ /* 0x000fe200078e007b */
[C---:B------:R-:W-:Y:S01]  /*8420*/  IADD3 R123, P6, PT, R119.reuse, R2, RZ ;  /* 0x00000002777b7210 */ /* 0x040fe20007fde0ff */
[----:B------:R-:W-:Y:S01]  /*8430*/  IMAD.MOV.U32 R124, RZ, RZ, R129 ;  /* 0x000000ffff7c7224 */ /* 0x000fe200078e0081 */
[----:B------:R-:W-:Y:S01]  /*8440*/  STL [R1+0x7c0], R17 ;  /* 0x0007c01101007387 */ /* 0x000fe20000100800 */
[----:B------:R-:W-:Y:S02]  /*8450*/  IMAD.MOV.U32 R129, RZ, RZ, R165 ;  /* 0x000000ffff817224 */ /* 0x000fe400078e00a5 */
[----:B------:R-:W-:Y:S01]  /*8460*/  IMAD R165, R36, 0x17, RZ ;  /* 0x0000001724a57824 */ /* 0x000fe200078e02ff */
[----:B------:R-:W-:Y:S01]  /*8470*/  LEA.HI.X.SX32 R119, R119, R3, 0x1, P6 ;  /* 0x0000000377777211 */ /* 0x000fe200030f0eff */
[----:B------:R-:W-:Y:S01]  /*8480*/  VIADD R30, R12, 0xffffffd8 ;  /* 0xffffffd80c1e7836 */ /* 0x000fe20000000000 */
[----:B------:R-:W-:-:S03]  /*8490*/  PRMT R11, RZ, 0x7610, R11 ;  /* 0x00007610ff0b7816 */ /* 0x000fc6000000000b */
[----:B------:R-:W-:Y:S01]  /*84a0*/  @!P5 IMAD.MOV.U32 R31, RZ, RZ, R119 ;  /* 0x000000ffff1fd224 */ /* 0x000fe200078e0077 */
[----:B------:R-:W-:Y:S01]  /*84b0*/  ISETP.GE.U32.AND P0, PT, R30, 0x7fffff59, PT ;  /* 0x7fffff591e00780c */ /* 0x000fe20003f06070 */
[----:B------:R-:W-:Y:S01]  /*84c0*/  @!P5 IMAD.MOV.U32 R30, RZ, RZ, R123 ;  /* 0x000000ffff1ed224 */ /* 0x000fe200078e007b */
[----:B------:R-:W-:-:S04]  /*84d0*/  PRMT R13, RZ, 0x7610, R13 ;  /* 0x00007610ff0d7816 */ /* 0x000fc8000000000d */
[----:B------:R0:W4:Y:S04]  /*84e0*/  @!P5 LDG.E.U8 R11, desc[UR18][R30.64] ;  /* 0x000000121e0bd981 */ /* 0x000128000c1e1100 */
[----:B--2---:R-:W-:Y:S04]  /*84f0*/  STL [R1+0x8c], R15 ;  /* 0x00008c0f01007387 */ /* 0x004fe80000100800 */
[----:B------:R-:W-:Y:S04]  /*8500*/  STL [R1+0xa7c], R26 ;  /* 0x000a7c1a01007387 */ /* 0x000fe80000100800 */
[----:B------:R-:W-:Y:S04]  /*8510*/  STL [R1+0xa78], R27 ;  /* 0x000a781b01007387 */ /* 0x000fe80000100800 */
[----:B---3--:R1:W-:Y:S02]  /*8520*/  STL [R1+0x88], R14 ;  /* 0x0000880e01007387 */ /* 0x0083e40000100800 */
[----:B-1----:R-:W-:-:S04]  /*8530*/  IADD3 R14, P6, PT, R165, R2, RZ ;  /* 0x00000002a50e7210 */ /* 0x002fc80007fde0ff */
[----:B------:R-:W-:Y:S01]  /*8540*/  LEA.HI.X.SX32 R165, R165, R3, 0x1, P6 ;  /* 0x00000003a5a57211 */ /* 0x000fe200030f0eff */
[----:B0-----:R-:W-:-:S04]  /*8550*/  @!P3 IMAD.MOV.U32 R30, RZ, RZ, R14 ;  /* 0x000000ffff1eb224 */ /* 0x001fc800078e000e */
[----:B------:R-:W-:-:S05]  /*8560*/  @!P3 IMAD.MOV.U32 R31, RZ, RZ, R165 ;  /* 0x000000ffff1fb224 */ /* 0x000fca00078e00a5 */
[----:B------:R0:W2:Y:S01]  /*8570*/  @!P3 LDG.E.U8 R13, desc[UR18][R30.64] ;  /* 0x000000121e0db981 */ /* 0x0000a2000c1e1100 */
[----:B------:R-:W-:-:S05]  /*8580*/  VIADD R28, R12, 0xffffffd0 ;  /* 0xffffffd00c1c7836 */ /* 0x000fca0000000000 */
[----:B------:R-:W-:Y:S01]  /*8590*/  ISETP.GE.U32.AND P4, PT, R28, 0x7fffff51, PT ;  /* 0x7fffff511c00780c */ /* 0x000fe20003f86070 */
[----:B------:R-:W-:Y:S01]  /*85a0*/  VIADD R28, R12, 0xffffffc8 ;  /* 0xffffffc80c1c7836 */ /* 0x000fe20000000000 */
[----:B------:R-:W-:Y:S04]  /*85b0*/  STL [R1+0xa84], R123 ;  /* 0x000a847b01007387 */ /* 0x000fe80000100800 */
[----:B------:R-:W-:Y:S01]  /*85c0*/  ISETP.GE.U32.AND P5, PT, R28, 0x7fffff49, PT ;  /* 0x7fffff491c00780c */ /* 0x000fe20003fa6070 */
[----:B------:R-:W-:Y:S01]  /*85d0*/  IMAD R28, R36, 0x1f, RZ ;  /* 0x0000001f241c7824 */ /* 0x000fe200078e02ff */
[----:B------:R-:W-:Y:S04]  /*85e0*/  STL [R1+0xa80], R119 ;  /* 0x000a807701007387 */ /* 0x000fe80000100800 */
[----:B----4-:R1:W-:Y:S04]  /*85f0*/  STL [R1+0x84], R11 ;  /* 0x0000840b01007387 */ /* 0x0103e80000100800 */
[----:B------:R-:W-:Y:S01]  /*8600*/  STL [R1+0x10], R14 ;  /* 0x0000100e01007387 */ /* 0x000fe20000100800 */
[----:B-1----:R-:W-:-:S03]  /*8610*/  IADD3 R11, P6, PT, R28, R2, RZ ;  /* 0x000000021c0b7210 */ /* 0x002fc60007fde0ff */
[----:B------:R-:W-:Y:S04]  /*8620*/  STL [R1+0xa88], R165 ;  /* 0x000a88a501007387 */ /* 0x000fe80000100800 */
[----:B------:R-:W-:Y:S01]  /*8630*/  STL [R1+0xc4], R11 ;  /* 0x0000c40b01007387 */ /* 0x000fe20000100800 */
[----:B------:R-:W-:Y:S01]  /*8640*/  PRMT R10, RZ, 0x7610, R10 ;  /* 0x00007610ff0a7816 */ /* 0x000fe2000000000a */
[----:B0-----:R-:W-:Y:S02]  /*8650*/  @!P2 IMAD.MOV.U32 R30, RZ, RZ, R11 ;  /* 0x000000ffff1ea224 */ /* 0x001fe400078e000b */
[----:B--2---:R0:W-:Y:S02]  /*8660*/  STL [R1+0x80], R13 ;  /* 0x0000800d01007387 */ /* 0x0041e40000100800 */
[----:B0-----:R-:W-:-:S05]  /*8670*/  LEA.HI.X.SX32 R13, R28, R3, 0x1, P6 ;  /* 0x000000031c0d7211 */ /* 0x001fca00030f0eff */
[----:B------:R-:W-:-:S05]  /*8680*/  @!P2 IMAD.MOV.U32 R31, RZ, RZ, R13 ;  /* 0x000000ffff1fa224 */ /* 0x000fca00078e000d */
[----:B------:R-:W2:Y:S01]  /*8690*/  @!P2 LDG.E.U8 R10, desc[UR18][R30.64] ;  /* 0x000000121e0aa981 */ /* 0x000ea2000c1e1100 */
[----:B------:R-:W-:Y:S02]  /*86a0*/  IMAD.MOV.U32 R122, RZ, RZ, R127 ;  /* 0x000000ffff7a7224 */ /* 0x000fe400078e007f */
[----:B------:R-:W-:Y:S02]  /*86b0*/  IMAD.MOV.U32 R127, RZ, RZ, R144 ;  /* 0x000000ffff7f7224 */ /* 0x000fe400078e0090 */
[----:B------:R-:W-:Y:S02]  /*86c0*/  IMAD.MOV.U32 R144, RZ, RZ, R35 ;  /* 0x000000ffff907224 */ /* 0x000fe400078e0023 */
[----:B------:R-:W-:Y:S02]  /*86d0*/  VIADD R35, R12, 0xffffffc0 ;  /* 0xffffffc00c237836 */ /* 0x000fe40000000000 */
[----:B------:R-:W-:Y:S01]  /*86e0*/  IMAD R28, R36, 0x27, RZ ;  /* 0x00000027241c7824 */ /* 0x000fe200078e02ff */
[----:B------:R-:W-:Y:S02]  /*86f0*/  STL [R1+0xc0], R13 ;  /* 0x0000c00d01007387 */ /* 0x000fe40000100800 */
[----:B------:R-:W-:Y:S01]  /*8700*/  ISETP.GE.U32.AND P3, PT, R35, 0x7fffff41, PT ;  /* 0x7fffff412300780c */ /* 0x000fe20003f66070 */
[----:B------:R-:W-:Y:S01]  /*8710*/  VIADD R35, R12, 0xffffffb8 ;  /* 0xffffffb80c237836 */ /* 0x000fe20000000000 */
[----:B------:R-:W-:-:S04]  /*8720*/  PRMT R9, RZ, 0x7610, R9 ;  /* 0x00007610ff097816 */ /* 0x000fc80000000009 */
[----:B------:R-:W-:Y:S01]  /*8730*/  ISETP.GE.U32.AND P2, PT, R35, 0x7fffff39, PT ;  /* 0x7fffff392300780c */ /* 0x000fe20003f46070 */
[----:B------:R-:W-:Y:S01]  /*8740*/  IMAD R35, R36, 0x2f, RZ ;  /* 0x0000002f24237824 */ /* 0x000fe200078e02ff */
[----:B------:R-:W-:Y:S01]  /*8750*/  PRMT R7, RZ, 0x7610, R7 ;  /* 0x00007610ff077816 */ /* 0x000fe20000000007 */
[----:B--2---:R0:W-:Y:S02]  /*8760*/  STL [R1+0x7c], R10 ;  /* 0x00007c0a01007387 */ /* 0x0041e40000100800 */
[----:B0-----:R-:W-:-:S04]  /*8770*/  IADD3 R10, P6, PT, R28, R2, RZ ;  /* 0x000000021c0a7210 */ /* 0x001fc80007fde0ff */
[----:B------:R-:W-:Y:S01]  /*8780*/  LEA.HI.X.SX32 R13, R28, R3, 0x1, P6 ;  /* 0x000000031c0d7211 */ /* 0x000fe200030f0eff */
[----:B------:R-:W-:Y:S01]  /*8790*/  @!P0 IMAD.MOV.U32 R30, RZ, RZ, R10 ;  /* 0x000000ffff1e8224 */ /* 0x000fe200078e000a */
[----:B------:R-:W-:-:S03]  /*87a0*/  IADD3 R11, P6, PT, R35, R2, RZ ;  /* 0x00000002230b7210 */ /* 0x000fc60007fde0ff */
[----:B------:R-:W-:Y:S01]  /*87b0*/  @!P0 IMAD.MOV.U32 R31, RZ, RZ, R13 ;  /* 0x000000ffff1f8224 */ /* 0x000fe200078e000d */
[----:B------:R-:W-:Y:S04]  /*87c0*/  STL [R1+0x534], R10 ;  /* 0x0005340a01007387 */ /* 0x000fe80000100800 */
[----:B------:R0:W-:Y:S04]  /*87d0*/  STL [R1+0x530], R13 ;  /* 0x0005300d01007387 */ /* 0x0001e80000100800 */
[----:B------:R1:W2:Y:S01]  /*87e0*/  @!P0 LDG.E.U8 R9, desc[UR18][R30.64] ;  /* 0x000000121e098981 */ /* 0x0002a2000c1e1100 */
[----:B0-----:R-:W-:Y:S01]  /*87f0*/  LEA.HI.X.SX32 R13, R35, R3, 0x1, P6 ;  /* 0x00000003230d7211 */ /* 0x001fe200030f0eff */
[----:B-1----:R-:W-:-:S04]  /*8800*/  @!P4 IMAD.MOV.U32 R30, RZ, RZ, R11 ;  /* 0x000000ffff1ec224 */ /* 0x002fc800078e000b */
[----:B------:R-:W-:-:S05]  /*8810*/  @!P4 IMAD.MOV.U32 R31, RZ, RZ, R13 ;  /* 0x000000ffff1fc224 */ /* 0x000fca00078e000d */
[----:B------:R0:W3:Y:S01]  /*8820*/  @!P4 LDG.E.U8 R7, desc[UR18][R30.64] ;  /* 0x000000121e07c981 */ /* 0x0000e2000c1e1100 */
[----:B------:R-:W-:-:S03]  /*8830*/  IMAD R28, R36, 0x37, RZ ;  /* 0x00000037241c7824 */ /* 0x000fc600078e02ff */
[----:B------:R-:W-:Y:S01]  /*8840*/  STL [R1+0x574], R11 ;  /* 0x0005740b01007387 */ /* 0x000fe20000100800 */
[----:B------:R-:W-:Y:S01]  /*8850*/  IMAD R35, R36, 0x3f, RZ ;  /* 0x0000003f24237824 */ /* 0x000fe200078e02ff */
[----:B------:R-:W-:Y:S02]  /*8860*/  PRMT R8, RZ, 0x7610, R8 ;  /* 0x00007610ff087816 */ /* 0x000fe40000000008 */
[----:B------:R-:W-:Y:S01]  /*8870*/  PRMT R6, RZ, 0x7610, R6 ;  /* 0x00007610ff067816 */ /* 0x000fe20000000006 */
[----:B--2---:R1:W-:Y:S02]  /*8880*/  STL [R1+0x78], R9 ;  /* 0x0000780901007387 */ /* 0x0043e40000100800 */
[C---:B-1----:R-:W-:Y:S02]  /*8890*/  IADD3 R9, P6, PT, R28.reuse, R2, RZ ;  /* 0x000000021c097210 */ /* 0x042fe40007fde0ff */
[----:B------:R-:W-:Y:S02]  /*88a0*/  STL [R1+0x570], R13 ;  /* 0x0005700d01007387 */ /* 0x000fe40000100800 */
[----:B------:R-:W-:-:S02]  /*88b0*/  LEA.HI.X.SX32 R10, R28, R3, 0x1, P6 ;  /* 0x000000031c0a7211 */ /* 0x000fc400030f0eff */
[----:B------:R-:W-:Y:S04]  /*88c0*/  STL [R1+0x5b4], R9 ;  /* 0x0005b40901007387 */ /* 0x000fe80000100800 */
[----:B------:R-:W-:Y:S01]  /*88d0*/  STL [R1+0x5b0], R10 ;  /* 0x0005b00a01007387 */ /* 0x000fe20000100800 */
[----:B0-----:R-:W-:-:S03]  /*88e0*/  @!P5 IMAD.MOV.U32 R30, RZ, RZ, R9 ;  /* 0x000000ffff1ed224 */ /* 0x001fc600078e0009 */
[----:B---3--:R0:W-:Y:S01]  /*88f0*/  STL [R1+0x74], R7 ;  /* 0x0000740701007387 */ /* 0x0081e20000100800 */
[----:B------:R-:W-:-:S05]  /*8900*/  @!P5 IMAD.MOV.U32 R31, RZ, RZ, R10 ;  /* 0x000000ffff1fd224 */ /* 0x000fca00078e000a */
[----:B------:R1:W2:Y:S01]  /*8910*/  @!P5 LDG.E.U8 R8, desc[UR18][R30.64] ;  /* 0x000000121e08d981 */ /* 0x0002a2000c1e1100 */
[----:B0-----:R-:W-:-:S04]  /*8920*/  IADD3 R7, P4, PT, R35, R2, RZ ;  /* 0x0000000223077210 */ /* 0x001fc80007f9e0ff */
[----:B------:R-:W-:Y:S01]  /*8930*/  LEA.HI.X.SX32 R9, R35, R3, 0x1, P4 ;  /* 0x0000000323097211 */ /* 0x000fe200020f0eff */
[----:B-1----:R-:W-:-:S04]  /*8940*/  @!P3 IMAD.MOV.U32 R30, RZ, RZ, R7 ;  /* 0x000000ffff1eb224 */ /* 0x002fc800078e0007 */
[----:B------:R-:W-:-:S05]  /*8950*/  @!P3 IMAD.MOV.U32 R31, RZ, RZ, R9 ;  /* 0x000000ffff1fb224 */ /* 0x000fca00078e0009 */
[----:B------:R-:W3:Y:S01]  /*8960*/  @!P3 LDG.E.U8 R6, desc[UR18][R30.64] ;  /* 0x000000121e06b981 */ /* 0x000ee2000c1e1100 */
[----:B------:R-:W-:Y:S02]  /*8970*/  IMAD.MOV.U32 R121, RZ, RZ, R122 ;  /* 0x000000ffff797224 */ /* 0x000fe400078e007a */
[----:B------:R-:W-:Y:S02]  /*8980*/  IMAD.MOV.U32 R122, RZ, RZ, R152 ;  /* 0x000000ffff7a7224 */ /* 0x000fe400078e0098 */
[----:B------:R-:W-:Y:S02]  /*8990*/  IMAD.MOV.U32 R152, RZ, RZ, R38 ;  /* 0x000000ffff987224 */ /* 0x000fe400078e0026 */
[----:B------:R-:W-:Y:S01]  /*89a0*/  VIADD R38, R12, 0xffffffb0 ;  /* 0xffffffb00c267836 */ /* 0x000fe20000000000 */
[----:B------:R-:W-:Y:S04]  /*89b0*/  STL [R1+0x5f4], R7 ;  /* 0x0005f40701007387 */ /* 0x000fe80000100800 */
[----:B------:R-:W-:Y:S01]  /*89c0*/  ISETP.GE.U32.AND P0, PT, R38, 0x7fffff31, PT ;  /* 0x7fffff312600780c */ /* 0x000fe20003f06070 */
[----:B------:R-:W-:-:S02]  /*89d0*/  IMAD R38, R36, 0x47, RZ ;  /* 0x0000004724267824 */ /* 0x000fc400078e02ff */
[----:B------:R-:W-:Y:S01]  /*89e0*/  IMAD R28, R36, 0x4f, RZ ;  /* 0x0000004f241c7824 */ /* 0x000fe200078e02ff */
[----:B------:R-:W-:Y:S02]  /*89f0*/  PRMT R4, RZ, 0x7610, R4 ;  /* 0x00007610ff047816 */ /* 0x000fe40000000004 */
[----:B------:R-:W-:Y:S01]  /*8a00*/  PRMT R5, RZ, 0x7610, R5 ;  /* 0x00007610ff057816 */ /* 0x000fe20000000005 */
[----:B------:R-:W-:Y:S01]  /*8a10*/  IMAD.MOV.U32 R120, RZ, RZ, R121 ;  /* 0x000000ffff787224 */ /* 0x000fe200078e0079 */
[----:B--2---:R0:W-:Y:S04]  /*8a20*/  STL [R1+0x70], R8 ;  /* 0x0000700801007387 */ /* 0x0041e80000100800 */
[----:B------:R1:W-:Y:S01]  /*8a30*/  STL [R1+0x5f0], R9 ;  /* 0x0005f00901007387 */ /* 0x0003e20000100800 */
[----:B0-----:R-:W-:-:S03]  /*8a40*/  IADD3 R8, P4, PT, R38, R2, RZ ;  /* 0x0000000226087210 */ /* 0x001fc60007f9e0ff */
[----:B------:R-:W-:Y:S01]  /*8a50*/  STL [R1+0xb90], R36 ;  /* 0x000b902401007387 */ /* 0x000fe20000100800 */
[----:B-1----:R-:W-:-:S03]  /*8a60*/  LEA.HI.X.SX32 R9, R38, R3, 0x1, P4 ;  /* 0x0000000326097211 */ /* 0x002fc600020f0eff */
[----:B------:R-:W-:Y:S04]  /*8a70*/  STL [R1+0x634], R8 ;  /* 0x0006340801007387 */ /* 0x000fe80000100800 */
[----:B---3--:R0:W-:Y:S01]  /*8a80*/  STL [R1+0x6c], R6 ;  /* 0x00006c0601007387 */ /* 0x0081e20000100800 */
[----:B------:R-:W-:Y:S02]  /*8a90*/  @!P2 IMAD.MOV.U32 R30, RZ, RZ, R8 ;  /* 0x000000ffff1ea224 */ /* 0x000fe400078e0008 */
[----:B------:R-:W-:-:S05]  /*8aa0*/  @!P2 IMAD.MOV.U32 R31, RZ, RZ, R9 ;  /* 0x000000ffff1fa224 */ /* 0x000fca00078e0009 */
[----:B------:R1:W2:Y:S01]  /*8ab0*/  @!P2 LDG.E.U8 R4, desc[UR18][R30.64] ;  /* 0x000000121e04a981 */ /* 0x0002a2000c1e1100 */
[----:B0-----:R-:W-:-:S04]  /*8ac0*/  IADD3 R6, P3, PT, R28, R2, RZ ;  /* 0x000000021c067210 */ /* 0x001fc80007f7e0ff */
[----:B------:R-:W-:Y:S01]  /*8ad0*/  LEA.HI.X.SX32 R7, R28, R3, 0x1, P3 ;  /* 0x000000031c077211 */ /* 0x000fe200018f0eff */
[----:B-1----:R-:W-:-:S04]  /*8ae0*/  @!P0 IMAD.MOV.U32 R30, RZ, RZ, R6 ;  /* 0x000000ffff1e8224 */ /* 0x002fc800078e0006 */
[----:B------:R-:W-:Y:S01]  /*8af0*/  @!P0 IMAD.MOV.U32 R31, RZ, RZ, R7 ;  /* 0x000000ffff1f8224 */ /* 0x000fe200078e0007 */
[----:B------:R-:W-:Y:S04]  /*8b00*/  STL [R1+0xb94], R2 ;  /* 0x000b940201007387 */ /* 0x000fe80000100800 */
[----:B------:R0:W3:Y:S04]  /*8b10*/  @!P0 LDG.E.U8 R5, desc[UR18][R30.64] ;  /* 0x000000121e058981 */ /* 0x0000e8000c1e1100 */
[----:B------:R-:W-:Y:S04]  /*8b20*/  STL [R1+0x674], R6 ;  /* 0x0006740601007387 */ /* 0x000fe80000100800 */
[----:B------:R-:W-:Y:S04]  /*8b30*/  STL [R1+0x630], R9 ;  /* 0x0006300901007387 */ /* 0x000fe80000100800 */
[----:B------:R1:W-:Y:S04]  /*8b40*/  STL [R1+0xb98], R3 ;  /* 0x000b980301007387 */ /* 0x0003e80000100800 */
[----:B------:R-:W-:Y:S04]  /*8b50*/  STL [R1+0x670], R7 ;  /* 0x0006700701007387 */ /* 0x000fe80000100800 */
[----:B------:R-:W4:Y:S01]  /*8b60*/  LDL R121, [R1+0x8e0] ;  /* 0x0008e00001797983 */ /* 0x000f220000100800 */
[----:B------:R-:W-:-:S05]  /*8b70*/  IMAD R35, R107, R37, RZ ;  /* 0x000000256b237224 */ /* 0x000fca00078e02ff */
[----:B------:R-:W-:Y:S01]  /*8b80*/  IADD3 R38, P3, PT, R35, UR14, RZ ;  /* 0x0000000e23267c10 */ /* 0x000fe2000ff7e0ff */
[C---:B-1----:R-:W-:Y:S01]  /*8b90*/  VIADD R3, R0.reuse, 0x73 ;  /* 0x0000007300037836 */ /* 0x042fe20000000000 */
[C---:B------:R-:W-:Y:S02]  /*8ba0*/  ISETP.GT.U32.AND P6, PT, R39.reuse, R46, PT ;  /* 0x0000002e2700720c */ /* 0x040fe40003fc4070 */
[C---:B------:R-:W-:Y:S02]  /*8bb0*/  ISETP.GT.U32.AND P2, PT, R39.reuse, R45, PT ;  /* 0x0000002d2700720c */ /* 0x040fe40003f44070 */
[C---:B------:R-:W-:Y:S02]  /*8bc0*/  ISETP.GT.U32.AND P4, PT, R39.reuse, R47, PT ;  /* 0x0000002f2700720c */ /* 0x040fe40003f84070 */
[----:B------:R-:W-:Y:S01]  /*8bd0*/  ISETP.GT.U32.AND P5, PT, R39, R44, PT ;  /* 0x0000002c2700720c */ /* 0x000fe20003fa4070 */
[C---:B------:R-:W-:Y:S01]  /*8be0*/  VIADD R2, R0.reuse, 0x7b ;  /* 0x0000007b00027836 */ /* 0x040fe20000000000 */
[----:B------:R-:W-:Y:S01]  /*8bf0*/  LEA.HI.X.SX32 R35, R35, UR15, 0x1, P3 ;  /* 0x0000000f23237c11 */ /* 0x000fe200098f0eff */
[C---:B------:R-:W-:Y:S01]  /*8c00*/  VIADD R13, R0.reuse, 0x2c ;  /* 0x0000002c000d7836 */ /* 0x040fe20000000000 */
[C---:B------:R-:W-:Y:S01]  /*8c10*/  ISETP.GT.U32.AND P3, PT, R39.reuse, R42, PT ;  /* 0x0000002a2700720c */ /* 0x040fe20003f64070 */
[----:B------:R-:W-:Y:S01]  /*8c20*/  VIADD R22, R0, 0x34 ;  /* 0x0000003400167836 */ /* 0x000fe20000000000 */
[----:B--2---:R1:W-:Y:S11]  /*8c30*/  STL [R1+0x68], R4 ;  /* 0x0000680401007387 */ /* 0x0043f60000100800 */
[--C-:B------:R-:W-:Y:S01]  /*8c40*/  @!P3 IMAD.IADD R42, R42, 0x1, -R39.reuse ;  /* 0x000000012a2ab824 */ /* 0x100fe200078e0a27 */
[----:B------:R-:W-:Y:S01]  /*8c50*/  ISETP.GT.U32.AND P0, PT, R39, R43, PT ;  /* 0x0000002b2700720c */ /* 0x000fe20003f04070 */
[--C-:B------:R-:W-:Y:S01]  /*8c60*/  @!P6 IMAD.IADD R46, R46, 0x1, -R39.reuse ;  /* 0x000000012e2ee824 */ /* 0x100fe200078e0a27 */
[----:B0-----:R-:W-:Y:S01]  /*8c70*/  IABS R30, R3 ;  /* 0x00000003001e7213 */ /* 0x001fe20000000000 */
[----:B------:R-:W-:Y:S01]  /*8c80*/  @!P2 IMAD.IADD R45, R45, 0x1, -R39 ;  /* 0x000000012d2da824 */ /* 0x000fe200078e0a27 */
[----:B------:R-:W0:Y:S01]  /*8c90*/  LDCU UR14, c[0x0][0x3b0] ;  /* 0x00007600ff0e77ac */ /* 0x000e220008000800 */
[----:B-1----:R-:W-:Y:S01]  /*8ca0*/  VIADD R4, R0, 0x6b ;  /* 0x0000006b00047836 */ /* 0x002fe20000000000 */
[----:B------:R-:W1:Y:S01]  /*8cb0*/  LDCU UR15, c[0x0][0x3b0] ;  /* 0x00007600ff0f77ac */ /* 0x000e620008000800 */
[----:B---3--:R2:W-:Y:S02]  /*8cc0*/  STL [R1+0x64], R5 ;  /* 0x0000640501007387 */ /* 0x0085e40000100800 */
[----:B--2---:R-:W-:-:S02]  /*8cd0*/  IMAD.MOV.U32 R5, RZ, RZ, R101 ;  /* 0x000000ffff057224 */ /* 0x004fc400078e0065 */
[----:B------:R-:W-:Y:S03]  /*8ce0*/  STL [R1+0x8dc], R4 ;  /* 0x0008dc0401007387 */ /* 0x000fe60000100800 */
[----:B------:R-:W-:Y:S01]  /*8cf0*/  ISETP.GE.AND P3, PT, R5, RZ, PT ;  /* 0x000000ff0500720c */ /* 0x000fe20003f66270 */
[----:B------:R-:W-:Y:S01]  /*8d00*/  IMAD.MOV.U32 R5, RZ, RZ, R120 ;  /* 0x000000ffff057224 */ /* 0x000fe200078e0078 */
[----:B------:R-:W-:Y:S01]  /*8d10*/  STL [R1+0x8d8], R3 ;  /* 0x0008d80301007387 */ /* 0x000fe20000100800 */
[----:B----4-:R-:W-:Y:S02]  /*8d20*/  IMAD.MOV.U32 R120, RZ, RZ, R121 ;  /* 0x000000ffff787224 */ /* 0x010fe400078e0079 */
[----:B------:R-:W-:Y:S01]  /*8d30*/  IMAD.MOV.U32 R121, RZ, RZ, R122 ;  /* 0x000000ffff797224 */ /* 0x000fe200078e007a */
[----:B------:R-:W-:Y:S01]  /*8d40*/  STL [R1+0xa8c], R37 ;  /* 0x000a8c2501007387 */ /* 0x000fe20000100800 */
[----:B------:R-:W-:-:S02]  /*8d50*/  IMAD.MOV.U32 R122, RZ, RZ, R124 ;  /* 0x000000ffff7a7224 */ /* 0x000fc400078e007c */
[----:B------:R-:W-:Y:S02]  /*8d60*/  IMAD.MOV.U32 R124, RZ, RZ, R129 ;  /* 0x000000ffff7c7224 */ /* 0x000fe400078e0081 */
[----:B------:R-:W2:Y:S01]  /*8d70*/  LDL R129, [R1+0x8f4] ;  /* 0x0008f40001817983 */ /* 0x000ea20000100800 */
[----:B------:R-:W-:Y:S01]  /*8d80*/  ISETP.GT.U32.AND P2, PT, R39, R46, PT ;  /* 0x0000002e2700720c */ /* 0x000fe20003f44070 */
[--C-:B------:R-:W-:Y:S01]  /*8d90*/  @!P0 IMAD.IADD R43, R43, 0x1, -R39.reuse ;  /* 0x000000012b2b8824 */ /* 0x100fe200078e0a27 */
[----:B------:R-:W-:Y:S01]  /*8da0*/  ISETP.GT.U32.AND P0, PT, R39, R45, PT ;  /* 0x0000002d2700720c */ /* 0x000fe20003f04070 */
[--C-:B------:R-:W-:Y:S02]  /*8db0*/  @!P4 IMAD.IADD R47, R47, 0x1, -R39.reuse ;  /* 0x000000012f2fc824 */ /* 0x100fe400078e0a27 */
[----:B------:R-:W-:-:S03]  /*8dc0*/  @!P5 IMAD.IADD R44, R44, 0x1, -R39 ;  /* 0x000000012c2cd824 */ /* 0x000fc600078e0a27 */
[C---:B------:R-:W-:Y:S02]  /*8dd0*/  ISETP.GT.U32.AND P4, PT, R39.reuse, R47, PT ;  /* 0x0000002f2700720c */ /* 0x040fe40003f84070 */
[----:B------:R-:W-:-:S03]  /*8de0*/  ISETP.GT.U32.AND P5, PT, R39, R44, PT ;  /* 0x0000002c2700720c */ /* 0x000fc60003fa4070 */
[--C-:B------:R-:W-:Y:S01]  /*8df0*/  @!P2 IMAD.IADD R46, R46, 0x1, -R39.reuse ;  /* 0x000000012e2ea824 */ /* 0x100fe200078e0a27 */
[----:B------:R-:W-:Y:S01]  /*8e00*/  ISETP.GT.U32.AND P2, PT, R39, R34, PT ;  /* 0x000000222700720c */ /* 0x000fe20003f44070 */
[----:B------:R-:W-:Y:S01]  /*8e10*/  @!P0 IMAD.IADD R45, R45, 0x1, -R39 ;  /* 0x000000012d2d8824 */ /* 0x000fe200078e0a27 */
[C---:B------:R-:W-:Y:S02]  /*8e20*/  ISETP.GT.U32.AND P0, PT, R39.reuse, R33, PT ;  /* 0x000000212700720c */ /* 0x040fe40003f04070 */
[----:B------:R-:W-:-:S03]  /*8e30*/  ISETP.GT.U32.AND P6, PT, R39, R43, PT ;  /* 0x0000002b2700720c */ /* 0x000fc60003fc4070 */
[--C-:B------:R-:W-:Y:S01]  /*8e40*/  @!P4 IMAD.IADD R47, R47, 0x1, -R39.reuse ;  /* 0x000000012f2fc824 */ /* 0x100fe200078e0a27 */
[C---:B------:R-:W-:Y:S01]  /*8e50*/  ISETP.GT.U32.AND P4, PT, R39.reuse, R41, PT ;  /* 0x000000292700720c */ /* 0x040fe20003f84070 */
[----:B------:R-:W-:Y:S01]  /*8e60*/  @!P5 IMAD.IADD R44, R44, 0x1, -R39 ;  /* 0x000000012c2cd824 */ /* 0x000fe200078e0a27 */
[----:B------:R-:W-:-:S03]  /*8e70*/  ISETP.GT.U32.AND P5, PT, R39, R32, PT ;  /* 0x000000202700720c */ /* 0x000fc60003fa4070 */
[----:B------:R-:W-:Y:S01]  /*8e80*/  @!P2 IMAD.IADD R34, R34, 0x1, -R39 ;  /* 0x000000012222a824 */ /* 0x000fe200078e0a27 */
[----:B------:R-:W-:Y:S01]  /*8e90*/  ISETP.GE.AND P2, PT, R120, RZ, PT ;  /* 0x000000ff7800720c */ /* 0x000fe20003f46270 */
[----:B------:R-:W-:Y:S02]  /*8ea0*/  IMAD.MOV.U32 R120, RZ, RZ, R121 ;  /* 0x000000ffff787224 */ /* 0x000fe400078e0079 */
[----:B------:R-:W-:Y:S02]  /*8eb0*/  IMAD.MOV.U32 R121, RZ, RZ, R124 ;  /* 0x000000ffff797224 */ /* 0x000fe400078e007c */
[--C-:B------:R-:W-:Y:S01]  /*8ec0*/  @!P0 IMAD.IADD R33, R33, 0x1, -R39.reuse ;  /* 0x0000000121218824 */ /* 0x100fe200078e0a27 */
[----:B------:R-:W-:Y:S01]  /*8ed0*/  ISETP.GE.AND P0, PT, R120, RZ, PT ;  /* 0x000000ff7800720c */ /* 0x000fe20003f06270 */
[--C-:B------:R-:W-:Y:S02]  /*8ee0*/  @!P6 IMAD.IADD R43, R43, 0x1, -R39.reuse ;  /* 0x000000012b2be824 */ /* 0x100fe400078e0a27 */
[--C-:B------:R-:W-:Y:S01]  /*8ef0*/  @!P4 IMAD.IADD R41, R41, 0x1, -R39.reuse ;  /* 0x000000012929c824 */ /* 0x100fe200078e0a27 */
[----:B------:R-:W-:Y:S01]  /*8f00*/  ISETP.GE.AND P4, PT, R5, RZ, PT ;  /* 0x000000ff0500720c */ /* 0x000fe20003f86270 */
[----:B------:R-:W-:Y:S01]  /*8f10*/  @!P5 IMAD.IADD R32, R32, 0x1, -R39 ;  /* 0x000000012020d824 */ /* 0x000fe200078e0a27 */
[----:B------:R-:W-:Y:S01]  /*8f20*/  ISETP.GT.U32.AND P5, PT, R39, R42, PT ;  /* 0x0000002a2700720c */ /* 0x000fe20003fa4070 */
[----:B------:R-:W-:-:S02]  /*8f30*/  IMAD.MOV.U32 R5, RZ, RZ, R131 ;  /* 0x000000ffff057224 */ /* 0x000fc400078e0083 */
[----:B------:R-:W-:Y:S02]  /*8f40*/  IMAD.MOV.U32 R131, RZ, RZ, R105 ;  /* 0x000000ffff837224 */ /* 0x000fe400078e0069 */
[----:B------:R-:W-:-:S04]  /*8f50*/  IMAD.MOV.U32 R105, RZ, RZ, R43 ;  /* 0x000000ffff697224 */ /* 0x000fc800078e002b */
[----:B------:R-:W-:Y:S01]  /*8f60*/  @!P0 IMAD.MOV R105, RZ, RZ, -R105 ;  /* 0x000000ffff698224 */ /* 0x000fe200078e0a69 */
[----:B------:R-:W-:-:S03]  /*8f70*/  ISETP.GT.U32.AND P0, PT, R39, R100, PT ;  /* 0x000000642700720c */ /* 0x000fc60003f04070 */
[--C-:B------:R-:W-:Y:S01]  /*8f80*/  @!P5 IMAD.IADD R42, R42, 0x1, -R39.reuse ;  /* 0x000000012a2ad824 */ /* 0x100fe200078e0a27 */
[----:B------:R-:W-:Y:S01]  /*8f90*/  ISETP.GT.U32.AND P5, PT, R39, R96, PT ;  /* 0x000000602700720c */ /* 0x000fe20003fa4070 */
[----:B------:R-:W-:Y:S08]  /*8fa0*/  STL [R1+0xb9c], R105 ;  /* 0x000b9c6901007387 */ /* 0x000ff00000100800 */
[--C-:B------:R-:W-:Y:S01]  /*8fb0*/  @!P0 IMAD.IADD R100, R100, 0x1, -R39.reuse ;  /* 0x0000000164648824 */ /* 0x100fe200078e0a27 */
[----:B------:R-:W-:Y:S03]  /*8fc0*/  STL [R1+0x8d4], R2 ;  /* 0x0008d40201007387 */ /* 0x000fe60000100800 */
[----:B------:R-:W-:-:S02]  /*8fd0*/  @!P5 IMAD.IADD R96, R96, 0x1, -R39 ;  /* 0x000000016060d824 */ /* 0x000fc400078e0a27 */
[----:B--2---:R-:W-:Y:S02]  /*8fe0*/  IMAD.MOV.U32 R124, RZ, RZ, R129 ;  /* 0x000000ffff7c7224 */ /* 0x004fe400078e0081 */
[----:B------:R-:W-:Y:S02]  /*8ff0*/  IMAD.MOV.U32 R129, RZ, RZ, R103 ;  /* 0x000000ffff817224 */ /* 0x000fe400078e0067 */
[----:B------:R-:W-:Y:S02]  /*9000*/  IMAD.MOV.U32 R103, RZ, RZ, R47 ;  /* 0x000000ffff677224 */ /* 0x000fe400078e002f */
[----:B------:R-:W-:-:S04]  /*9010*/  IMAD.MOV.U32 R47, RZ, RZ, R44 ;  /* 0x000000ffff2f7224 */ /* 0x000fc800078e002c */
[----:B------:R-:W-:Y:S01]  /*9020*/  @!P2 IMAD.MOV R47, RZ, RZ, -R47 ;  /* 0x000000ffff2fa224 */ /* 0x000fe200078e0a2f */
[----:B------:R-:W-:Y:S01]  /*9030*/  ISETP.GT.U32.AND P2, PT, R39, R33, PT ;  /* 0x000000212700720c */ /* 0x000fe20003f44070 */
[----:B------:R-:W-:-:S12]  /*9040*/  IMAD.MOV.U32 R120, RZ, RZ, R124 ;  /* 0x000000ffff787224 */ /* 0x000fd800078e007c */
[----:B------:R-:W-:Y:S01]  /*9050*/  @!P2 IMAD.IADD R33, R33, 0x1, -R39 ;  /* 0x000000012121a824 */ /* 0x000fe200078e0a27 */
[----:B------:R-:W-:Y:S01]  /*9060*/  ISETP.GE.AND P2, PT, R5, RZ, PT ;  /* 0x000000ff0500720c */ /* 0x000fe20003f46270 */
[----:B------:R-:W-:Y:S02]  /*9070*/  IMAD.MOV.U32 R5, RZ, RZ, R120 ;  /* 0x000000ffff057224 */ /* 0x000fe400078e0078 */
[----:B------:R-:W-:Y:S02]  /*9080*/  IMAD.MOV.U32 R120, RZ, RZ, R121 ;  /* 0x000000ffff787224 */ /* 0x000fe400078e0079 */
[----:B------:R-:W-:Y:S01]  /*9090*/  IMAD.MOV.U32 R121, RZ, RZ, R122 ;  /* 0x000000ffff797224 */ /* 0x000fe200078e007a */
[----:B------:R-:W-:Y:S01]  /*90a0*/  ISETP.GE.AND P0, PT, R5, RZ, PT ;  /* 0x000000ff0500720c */ /* 0x000fe20003f06270 */
[----:B------:R-:W-:Y:S02]  /*90b0*/  IMAD.MOV.U32 R122, RZ, RZ, R127 ;  /* 0x000000ffff7a7224 */ /* 0x000fe400078e007f */
[----:B------:R-:W-:-:S02]  /*90c0*/  IMAD.MOV.U32 R5, RZ, RZ, R120 ;  /* 0x000000ffff057224 */ /* 0x000fc400078e0078 */
[----:B------:R-:W-:Y:S02]  /*90d0*/  IMAD.MOV.U32 R120, RZ, RZ, R121 ;  /* 0x000000ffff787224 */ /* 0x000fe400078e0079 */
[----:B------:R-:W-:Y:S01]  /*90e0*/  IMAD.MOV.U32 R121, RZ, RZ, R122 ;  /* 0x000000ffff797224 */ /* 0x000fe200078e007a */
[----:B------:R-:W-:Y:S01]  /*90f0*/  ISETP.GE.AND P5, PT, R5, RZ, PT ;  /* 0x000000ff0500720c */ /* 0x000fe20003fa6270 */
[----:B------:R-:W-:Y:S01]  /*9100*/  IMAD.MOV.U32 R5, RZ, RZ, R120 ;  /* 0x000000ffff057224 */ /* 0x000fe200078e0078 */
[----:B------:R-:W2:Y:S01]  /*9110*/  LDL R122, [R1+0x934] ;  /* 0x00093400017a7983 */ /* 0x000ea20000100800 */
[----:B------:R-:W-:-:S03]  /*9120*/  IMAD.MOV.U32 R120, RZ, RZ, R121 ;  /* 0x000000ffff787224 */ /* 0x000fc600078e0079 */
[----:B------:R-:W3:Y:S01]  /*9130*/  LDL R121, [R1+0x930] ;  /* 0x0009300001797983 */ /* 0x000ee20000100800 */
[----:B------:R-:W-:Y:S01]  /*9140*/  IABS R31, R4 ;  /* 0x00000004001f7213 */ /* 0x000fe20000000000 */
[----:B------:R-:W-:-:S04]  /*9150*/  IMAD.MOV.U32 R124, RZ, RZ, R129 ;  /* 0x000000ffff7c7224 */ /* 0x000fc800078e0081 */
[----:B------:R-:W-:Y:S01]  /*9160*/  IMAD.HI.U32 R28, R40, R31, RZ ;  /* 0x0000001f281c7227 */ /* 0x000fe200078e00ff */
[----:B------:R-:W-:-:S03]  /*9170*/  ISETP.GE.AND P6, PT, R0, RZ, PT ;  /* 0x000000ff0000720c */ /* 0x000fc60003fc6270 */
[----:B------:R-:W-:Y:S02]  /*9180*/  IMAD.MOV.U32 R129, RZ, RZ, R102 ;  /* 0x000000ffff817224 */ /* 0x000fe400078e0066 */
[----:B------:R-:W-:Y:S02]  /*9190*/  IMAD.MOV R28, RZ, RZ, -R28 ;  /* 0x000000ffff1c7224 */ /* 0x000fe400078e0a1c */
[----:B------:R-:W-:Y:S02]  /*91a0*/  IMAD.MOV.U32 R102, RZ, RZ, R46 ;  /* 0x000000ffff667224 */ /* 0x000fe400078e002e */
[----:B------:R-:W-:-:S04]  /*91b0*/  IMAD.HI.U32 R101, R40, R30, RZ ;  /* 0x0000001e28657227 */ /* 0x000fc800078e00ff */
[C---:B------:R-:W-:Y:S02]  /*91c0*/  IMAD R31, R39.reuse, R28, R31 ;  /* 0x0000001c271f7224 */ /* 0x040fe400078e021f */
[----:B------:R-:W-:Y:S01]  /*91d0*/  @!P3 IMAD.MOV R102, RZ, RZ, -R102 ;  /* 0x000000ffff66b224 */ /* 0x000fe200078e0a66 */
[----:B------:R-:W-:Y:S01]  /*91e0*/  ISETP.GT.U32.AND P3, PT, R39, R41, PT ;  /* 0x000000292700720c */ /* 0x000fe20003f64070 */
[----:B------:R-:W-:Y:S02]  /*91f0*/  IMAD.MOV R28, RZ, RZ, -R101 ;  /* 0x000000ffff1c7224 */ /* 0x000fe400078e0a65 */
[----:B------:R-:W-:-:S04]  /*9200*/  IMAD.MOV.U32 R101, RZ, RZ, R45 ;  /* 0x000000ffff657224 */ /* 0x000fc800078e002d */
[----:B------:R-:W-:Y:S01]  /*9210*/  @!P4 IMAD.MOV R101, RZ, RZ, -R101 ;  /* 0x000000ffff65c224 */ /* 0x000fe200078e0a65 */
[C---:B------:R-:W-:Y:S01]  /*9220*/  ISETP.GT.U32.AND P4, PT, R39.reuse, R34, PT ;  /* 0x000000222700720c */ /* 0x040fe20003f84070 */
[----:B------:R-:W-:Y:S01]  /*9230*/  @!P6 IMAD.MOV R103, RZ, RZ, -R103 ;  /* 0x000000ffff67e224 */ /* 0x000fe200078e0a67 */
[----:B------:R-:W-:-:S03]  /*9240*/  ISETP.GT.U32.AND P6, PT, R39, R32, PT ;  /* 0x000000202700720c */ /* 0x000fc60003fc4070 */
[----:B------:R-:W-:Y:S01]  /*9250*/  @!P3 IMAD.IADD R41, R41, 0x1, -R39 ;  /* 0x000000012929b824 */ /* 0x000fe200078e0a27 */
[----:B------:R-:W-:-:S07]  /*9260*/  ISETP.GT.U32.AND P3, PT, R39, R92, PT ;  /* 0x0000005c2700720c */ /* 0x000fce0003f64070 */
[--C-:B------:R-:W-:Y:S01]  /*9270*/  @!P4 IMAD.IADD R34, R34, 0x1, -R39.reuse ;  /* 0x000000012222c824 */ /* 0x100fe200078e0a27 */
[C---:B------:R-:W-:Y:S01]  /*9280*/  ISETP.GT.U32.AND P4, PT, R39.reuse, R88, PT ;  /* 0x000000582700720c */ /* 0x040fe20003f84070 */
[----:B------:R-:W-:Y:S01]  /*9290*/  @!P6 IMAD.IADD R32, R32, 0x1, -R39 ;  /* 0x000000012020e824 */ /* 0x000fe200078e0a27 */
[----:B------:R-:W-:-:S03]  /*92a0*/  ISETP.GT.U32.AND P6, PT, R39, R84, PT ;  /* 0x000000542700720c */ /* 0x000fc60003fc4070 */
[----:B------:R-:W-:Y:S01]  /*92b0*/  @!P3 IMAD.IADD R92, R92, 0x1, -R39 ;  /* 0x000000015c5cb824 */ /* 0x000fe200078e0a27 */
[----:B------:R-:W-:Y:S01]  /*92c0*/  ISETP.GE.AND P3, PT, R5, RZ, PT ;  /* 0x000000ff0500720c */ /* 0x000fe20003f66270 */
[----:B------:R-:W-:Y:S02]  /*92d0*/  IMAD.MOV.U32 R5, RZ, RZ, R120 ;  /* 0x000000ffff057224 */ /* 0x000fe400078e0078 */
[----:B------:R-:W-:-:S04]  /*92e0*/  IMAD.MOV.U32 R46, RZ, RZ, R42 ;  /* 0x000000ffff2e7224 */ /* 0x000fc800078e002a */
[--C-:B------:R-:W-:Y:S01]  /*92f0*/  @!P4 IMAD.IADD R88, R88, 0x1, -R39.reuse ;  /* 0x000000015858c824 */ /* 0x100fe200078e0a27 */
[----:B------:R-:W-:Y:S01]  /*9300*/  ISETP.GE.AND P4, PT, R5, RZ, PT ;  /* 0x000000ff0500720c */ /* 0x000fe20003f86270 */
[----:B------:R-:W-:Y:S02]  /*9310*/  @!P6 IMAD.IADD R84, R84, 0x1, -R39 ;  /* 0x000000015454e824 */ /* 0x000fe400078e0a27 */
[----:B------:R-:W-:Y:S01]  /*9320*/  @!P2 IMAD.MOV R46, RZ, RZ, -R46 ;  /* 0x000000ffff2ea224 */ /* 0x000fe200078e0a2e */
[C---:B------:R-:W-:Y:S01]  /*9330*/  ISETP.GT.U32.AND P2, PT, R39.reuse, R100, PT ;  /* 0x000000642700720c */ /* 0x040fe20003f44070 */
[----:B------:R-:W-:Y:S01]  /*9340*/  IMAD.MOV.U32 R5, RZ, RZ, R104 ;  /* 0x000000ffff057224 */ /* 0x000fe200078e0068 */
[----:B------:R-:W-:Y:S01]  /*9350*/  ISETP.GT.U32.AND P6, PT, R39, R84, PT ;  /* 0x000000542700720c */ /* 0x000fe20003fc4070 */
[----:B------:R-:W-:-:S06]  /*9360*/  IMAD.MOV.U32 R104, RZ, RZ, R32 ;  /* 0x000000ffff687224 */ /* 0x000fcc00078e0020 */
[----:B------:R-:W-:Y:S01]  /*9370*/  @!P4 IMAD.MOV R104, RZ, RZ, -R104 ;  /* 0x000000ffff68c224 */ /* 0x000fe200078e0a68 */
[C---:B------:R-:W-:Y:S01]  /*9380*/  ISETP.GT.U32.AND P4, PT, R39.reuse, R80, PT ;  /* 0x000000502700720c */ /* 0x040fe20003f84070 */
[----:B------:R-:W-:Y:S02]  /*9390*/  IMAD.MOV.U32 R120, RZ, RZ, R143 ;  /* 0x000000ffff787224 */ /* 0x000fe400078e008f */
[--C-:B------:R-:W-:Y:S01]  /*93a0*/  @!P2 IMAD.IADD R100, R100, 0x1, -R39.reuse ;  /* 0x000000016464a824 */ /* 0x100fe200078e0a27 */
[----:B------:R-:W-:Y:S01]  /*93b0*/  ISETP.GT.U32.AND P2, PT, R39, R76, PT ;  /* 0x0000004c2700720c */ /* 0x000fe20003f44070 */
[----:B------:R-:W-:Y:S01]  /*93c0*/  @!P6 IMAD.IADD R84, R84, 0x1, -R39 ;  /* 0x000000015454e824 */ /* 0x000fe200078e0a27 */
[----:B------:R-:W-:Y:S01]  /*93d0*/  ISETP.GE.AND P6, PT, R5, RZ, PT ;  /* 0x000000ff0500720c */ /* 0x000fe20003fc6270 */
[----:B------:R-:W-:Y:S01]  /*93e0*/  IMAD.MOV.U32 R5, RZ, RZ, R120 ;  /* 0x000000ffff057224 */ /* 0x000fe200078e0078 */
[----:B------:R-:W4:Y:S01]  /*93f0*/  LDL R143, [R1+0x928] ;  /* 0x00092800018f7983 */ /* 0x000f220000100800 */
[----:B------:R-:W-:-:S02]  /*9400*/  IMAD.MOV.U32 R127, RZ, RZ, R133 ;  /* 0x000000ffff7f7224 */ /* 0x000fc400078e0085 */
[----:B------:R-:W-:Y:S02]  /*9410*/  IMAD.MOV.U32 R133, RZ, RZ, R136 ;  /* 0x000000ffff857224 */ /* 0x000fe400078e0088 */
[----:B------:R-:W-:Y:S01]  /*9420*/  @!P4 IMAD.IADD R80, R80, 0x1, -R39 ;  /* 0x000000015050c824 */ /* 0x000fe200078e0a27 */
[----:B------:R-:W-:Y:S01]  /*9430*/  ISETP.GE.AND P4, PT, R5, RZ, PT ;  /* 0x000000ff0500720c */ /* 0x000fe20003f86270 */
[----:B------:R-:W-:Y:S02]  /*9440*/  IMAD.MOV.U32 R136, RZ, RZ, R140 ;  /* 0x000000ffff887224 */ /* 0x000fe400078e008c */
[----:B------:R-:W-:Y:S02]  /*9450*/  IMAD.MOV.U32 R140, RZ, RZ, R141 ;  /* 0x000000ffff8c7224 */ /* 0x000fe400078e008d */
[----:B------:R-:W-:Y:S02]  /*9460*/  IMAD.MOV.U32 R141, RZ, RZ, R147 ;  /* 0x000000ffff8d7224 */ /* 0x000fe400078e0093 */
[----:B------:R-:W-:-:S02]  /*9470*/  IMAD.MOV.U32 R147, RZ, RZ, R148 ;  /* 0x000000ffff937224 */ /* 0x000fc400078e0094 */
[----:B------:R-:W-:Y:S02]  /*9480*/  IMAD.MOV.U32 R148, RZ, RZ, R153 ;  /* 0x000000ffff947224 */ /* 0x000fe400078e0099 */
[----:B------:R-:W-:Y:S02]  /*9490*/  IMAD.MOV.U32 R153, RZ, RZ, R154 ;  /* 0x000000ffff997224 */ /* 0x000fe400078e009a */
[----:B------:R-:W-:Y:S02]  /*94a0*/  @!P2 IMAD.IADD R76, R76, 0x1, -R39 ;  /* 0x000000014c4ca824 */ /* 0x000fe400078e0a27 */
[----:B------:R-:W-:Y:S02]  /*94b0*/  IMAD.MOV.U32 R154, RZ, RZ, R159 ;  /* 0x000000ffff9a7224 */ /* 0x000fe400078e009f */
[----:B------:R-:W4:Y:S04]  /*94c0*/  LDL R159, [R1+0x954] ;  /* 0x00095400019f7983 */ /* 0x000f280000100800 */
[----:B------:R-:W-:Y:S01]  /*94d0*/  STL [R1+0xba0], R104 ;  /* 0x000ba06801007387 */ /* 0x000fe20000100800 */
[----:B---3--:R-:W-:-:S02]  /*94e0*/  IMAD.MOV.U32 R120, RZ, RZ, R121 ;  /* 0x000000ffff787224 */ /* 0x008fc400078e0079 */
[----:B--2---:R-:W-:Y:S02]  /*94f0*/  IMAD.MOV.U32 R121, RZ, RZ, R122 ;  /* 0x000000ffff797224 */ /* 0x004fe400078e007a */
[----:B------:R-:W-:Y:S02]  /*9500*/  IMAD.MOV.U32 R122, RZ, RZ, R124 ;  /* 0x000000ffff7a7224 */ /* 0x000fe400078e007c */
[----:B------:R-:W-:Y:S02]  /*9510*/  IMAD.MOV.U32 R124, RZ, RZ, R128 ;  /* 0x000000ffff7c7224 */ /* 0x000fe400078e0080 */
[----:B------:R-:W-:Y:S02]  /*9520*/  IMAD.MOV.U32 R128, RZ, RZ, R134 ;  /* 0x000000ffff807224 */ /* 0x000fe400078e0086 */
[----:B------:R-:W-:Y:S02]  /*9530*/  IMAD.MOV.U32 R134, RZ, RZ, R142 ;  /* 0x000000ffff867224 */ /* 0x000fe400078e008e */
[----:B------:R-:W-:Y:S01]  /*9540*/  IMAD.MOV.U32 R5, RZ, RZ, R120 ;  /* 0x000000ffff057224 */ /* 0x000fe200078e0078 */
[----:B------:R-:W2:Y:S01]  /*9550*/  LDL R142, [R1+0x990] ;  /* 0x00099000018e7983 */ /* 0x000ea20000100800 */
[----:B------:R-:W-:-:S02]  /*9560*/  IMAD.MOV.U32 R120, RZ, RZ, R121 ;  /* 0x000000ffff787224 */ /* 0x000fc400078e0079 */
[----:B------:R-:W-:Y:S02]  /*9570*/  IMAD.MOV.U32 R121, RZ, RZ, R122 ;  /* 0x000000ffff797224 */ /* 0x000fe400078e007a */
[----:B------:R-:W-:Y:S02]  /*9580*/  IMAD.MOV.U32 R122, RZ, RZ, R128 ;  /* 0x000000ffff7a7224 */ /* 0x000fe400078e0080 */
[----:B------:R-:W-:Y:S01]  /*9590*/  IMAD.MOV.U32 R128, RZ, RZ, R134 ;  /* 0x000000ffff807224 */ /* 0x000fe200078e0086 */
[----:B------:R-:W-:Y:S01]  /*95a0*/  ISETP.GE.AND P2, PT, R5, RZ, PT ;  /* 0x000000ff0500720c */ /* 0x000fe20003f46270 */
[----:B------:R-:W-:Y:S02]  /*95b0*/  IMAD.MOV.U32 R5, RZ, RZ, R120 ;  /* 0x000000ffff057224 */ /* 0x000fe400078e0078 */
[----:B------:R-:W-:Y:S02]  /*95c0*/  IMAD.MOV.U32 R120, RZ, RZ, R121 ;  /* 0x000000ffff787224 */ /* 0x000fe400078e0079 */
[----:B------:R-:W-:-:S02]  /*95d0*/  IMAD.MOV.U32 R121, RZ, RZ, R128 ;  /* 0x000000ffff797224 */ /* 0x000fc400078e0080 */
[----:B------:R-:W3:Y:S01]  /*95e0*/  LDL R128, [R1+0x964] ;  /* 0x0009640001807983 */ /* 0x000ee20000100800 */
[----:B------:R-:W-:Y:S02]  /*95f0*/  IMAD.MOV.U32 R45, RZ, RZ, R41 ;  /* 0x000000ffff2d7224 */ /* 0x000fe400078e0029 */
[C---:B------:R-:W-:Y:S01]  /*9600*/  IMAD R30, R39.reuse, R28, R30 ;  /* 0x0000001c271e7224 */ /* 0x040fe200078e021e */
[----:B------:R-:W-:Y:S01]  /*9610*/  IABS R28, R2 ;  /* 0x00000002001c7213 */ /* 0x000fe20000000000 */
[----:B------:R-:W-:Y:S01]  /*9620*/  @!P0 IMAD.MOV R45, RZ, RZ, -R45 ;  /* 0x000000ffff2d8224 */ /* 0x000fe200078e0a2d */
[----:B------:R-:W-:Y:S01]  /*9630*/  ISETP.GT.U32.AND P0, PT, R39, R96, PT ;  /* 0x000000602700720c */ /* 0x000fe20003f04070 */
[----:B------:R-:W-:Y:S02]  /*9640*/  IMAD.MOV.U32 R44, RZ, RZ, R34 ;  /* 0x000000ffff2c7224 */ /* 0x000fe400078e0022 */
[----:B------:R-:W-:-:S04]  /*9650*/  IMAD.HI.U32 R43, R40, R28, RZ ;  /* 0x0000001c282b7227 */ /* 0x000fc800078e00ff */
[----:B------:R-:W-:Y:S01]  /*9660*/  @!P5 IMAD.MOV R44, RZ, RZ, -R44 ;  /* 0x000000ffff2cd224 */ /* 0x000fe200078e0a2c */
[C---:B------:R-:W-:Y:S01]  /*9670*/  ISETP.GT.U32.AND P5, PT, R39.reuse, R92, PT ;  /* 0x0000005c2700720c */ /* 0x040fe20003fa4070 */
[----:B------:R-:W-:Y:S02]  /*9680*/  IMAD.MOV R42, RZ, RZ, -R43 ;  /* 0x000000ffff2a7224 */ /* 0x000fe400078e0a2b */
[----:B------:R-:W-:Y:S02]  /*9690*/  IMAD.MOV.U32 R43, RZ, RZ, R33 ;  /* 0x000000ffff2b7224 */ /* 0x000fe400078e0021 */
[----:B------:R-:W-:Y:S02]  /*96a0*/  @!P0 IMAD.IADD R96, R96, 0x1, -R39 ;  /* 0x0000000160608824 */ /* 0x000fe400078e0a27 */
[----:B------:R-:W-:Y:S01]  /*96b0*/  @!P3 IMAD.MOV R43, RZ, RZ, -R43 ;  /* 0x000000ffff2bb224 */ /* 0x000fe200078e0a2b */
[C---:B------:R-:W-:Y:S02]  /*96c0*/  ISETP.GT.U32.AND P3, PT, R39.reuse, R88, PT ;  /* 0x000000582700720c */ /* 0x040fe40003f64070 */
[----:B------:R-:W-:-:S03]  /*96d0*/  ISETP.GT.U32.AND P0, PT, R39, R72, PT ;  /* 0x000000482700720c */ /* 0x000fc60003f04070 */
[----:B------:R-:W-:Y:S01]  /*96e0*/  @!P5 IMAD.IADD R92, R92, 0x1, -R39 ;  /* 0x000000015c5cd824 */ /* 0x000fe200078e0a27 */
[----:B------:R-:W-:-:S07]  /*96f0*/  ISETP.GT.U32.AND P5, PT, R39, R68, PT ;  /* 0x000000442700720c */ /* 0x000fce0003fa4070 */
[--C-:B------:R-:W-:Y:S01]  /*9700*/  @!P3 IMAD.IADD R88, R88, 0x1, -R39.reuse ;  /* 0x000000015858b824 */ /* 0x100fe200078e0a27 */
[----:B------:R-:W-:Y:S01]  /*9710*/  ISETP.GT.U32.AND P3, PT, R39, R64, PT ;  /* 0x000000402700720c */ /* 0x000fe20003f64070 */
[--C-:B------:R-:W-:Y:S01]  /*9720*/  @!P0 IMAD.IADD R72, R72, 0x1, -R39.reuse ;  /* 0x0000000148488824 */ /* 0x100fe200078e0a27 */
[----:B------:R-:W-:Y:S01]  /*9730*/  ISETP.GE.AND P0, PT, R5, RZ, PT ;  /* 0x000000ff0500720c */ /* 0x000fe20003f06270 */
[----:B------:R-:W-:Y:S02]  /*9740*/  IMAD.MOV.U32 R5, RZ, RZ, R120 ;  /* 0x000000ffff057224 */ /* 0x000fe400078e0078 */
[----:B------:R-:W-:-:S03]  /*9750*/  @!P5 IMAD.IADD R68, R68, 0x1, -R39 ;  /* 0x000000014444d824 */ /* 0x000fc600078e0a27 */
[----:B------:R-:W-:-:S05]  /*9760*/  ISETP.GE.AND P5, PT, R5, RZ, PT ;  /* 0x000000ff0500720c */ /* 0x000fca0003fa6270 */
[--C-:B------:R-:W-:Y:S01]  /*9770*/  @!P3 IMAD.IADD R64, R64, 0x1, -R39.reuse ;  /* 0x000000014040b824 */ /* 0x100fe200078e0a27 */
[C---:B------:R-:W-:Y:S01]  /*9780*/  ISETP.GT.U32.AND P3, PT, R39.reuse, R80, PT ;  /* 0x000000502700720c */ /* 0x040fe20003f64070 */
[----:B------:R-:W-:Y:S01]  /*9790*/  @!P0 IMAD.MOV R88, RZ, RZ, -R88 ;  /* 0x000000ffff588224 */ /* 0x000fe200078e0a58 */
[C---:B------:R-:W-:Y:S01]  /*97a0*/  ISETP.GT.U32.AND P0, PT, R39.reuse, R68, PT ;  /* 0x000000442700720c */ /* 0x040fe20003f04070 */
[----:B------:R-:W-:Y:S01]  /*97b0*/  @!P4 IMAD.MOV R96, RZ, RZ, -R96 ;  /* 0x000000ffff60c224 */ /* 0x000fe200078e0a60 */
[C---:B------:R-:W-:Y:S01]  /*97c0*/  ISETP.GT.U32.AND P4, PT, R39.reuse, R76, PT ;  /* 0x0000004c2700720c */ /* 0x040fe20003f84070 */
[----:B------:R-:W-:Y:S02]  /*97d0*/  VIADD R5, R0, 0x14 ;  /* 0x0000001400057836 */ /* 0x000fe40000000000 */
[----:B------:R-:W-:Y:S01]  /*97e0*/  @!P5 IMAD.MOV R84, RZ, RZ, -R84 ;  /* 0x000000ffff54d224 */ /* 0x000fe200078e0a54 */
[C---:B------:R-:W-:Y:S01]  /*97f0*/  ISETP.GT.U32.AND P5, PT, R39.reuse, R60, PT ;  /* 0x0000003c2700720c */ /* 0x040fe20003fa4070 */
[C---:B------:R-:W-:Y:S01]  /*9800*/  IMAD R28, R39.reuse, R42, R28 ;  /* 0x0000002a271c7224 */ /* 0x040fe200078e021c */
[----:B------:R-:W-:Y:S01]  /*9810*/  IABS R42, R5 ;  /* 0x00000005002a7213 */ /* 0x000fe20000000000 */
[----:B------:R-:W-:Y:S01]  /*9820*/  @!P2 IMAD.MOV R92, RZ, RZ, -R92 ;  /* 0x000000ffff5ca224 */ /* 0x000fe200078e0a5c */
[C---:B------:R-:W-:Y:S01]  /*9830*/  ISETP.GT.U32.AND P2, PT, R39.reuse, R72, PT ;  /* 0x000000482700720c */ /* 0x040fe20003f44070 */
[--C-:B------:R-:W-:Y:S01]  /*9840*/  @!P3 IMAD.IADD R80, R80, 0x1, -R39.reuse ;  /* 0x000000015050b824 */ /* 0x100fe200078e0a27 */
[----:B------:R-:W-:Y:S01]  /*9850*/  ISETP.GT.U32.AND P3, PT, R39, R56, PT ;  /* 0x000000382700720c */ /* 0x000fe20003f64070 */
[----:B------:R-:W-:-:S02]  /*9860*/  @!P0 IMAD.IADD R68, R68, 0x1, -R39 ;  /* 0x0000000144448824 */ /* 0x000fc400078e0a27 */
[----:B------:R-:W-:Y:S01]  /*9870*/  @!P4 IMAD.IADD R76, R76, 0x1, -R39 ;  /* 0x000000014c4cc824 */ /* 0x000fe200078e0a27 */
[----:B------:R-:W-:-:S03]  /*9880*/  ISETP.GT.U32.AND P4, PT, R39, R53, PT ;  /* 0x000000352700720c */ /* 0x000fc60003f84070 */
[----:B------:R-:W-:-:S04]  /*9890*/  @!P5 IMAD.IADD R60, R60, 0x1, -R39 ;  /* 0x000000013c3cd824 */ /* 0x000fc800078e0a27 */
[--C-:B------:R-:W-:Y:S01]  /*98a0*/  @!P2 IMAD.IADD R72, R72, 0x1, -R39.reuse ;  /* 0x000000014848a824 */ /* 0x100fe200078e0a27 */
[----:B------:R-:W-:Y:S01]  /*98b0*/  ISETP.GT.U32.AND P2, PT, R39, R50, PT ;  /* 0x000000322700720c */ /* 0x000fe20003f44070 */
[----:B------:R-:W-:-:S04]  /*98c0*/  @!P3 IMAD.IADD R56, R56, 0x1, -R39 ;  /* 0x000000013838b824 */ /* 0x000fc800078e0a27 */
[----:B------:R-:W-:-:S08]  /*98d0*/  @!P4 IMAD.IADD R53, R53, 0x1, -R39 ;  /* 0x000000013535c824 */ /* 0x000fd000078e0a27 */
[----:B------:R-:W-:Y:S02]  /*98e0*/  @!P2 IMAD.IADD R50, R50, 0x1, -R39 ;  /* 0x000000013232a824 */ /* 0x000fe400078e0a27 */
[----:B--2---:R-:W-:Y:S02]  /*98f0*/  IMAD.MOV.U32 R134, RZ, RZ, R142 ;  /* 0x000000ffff867224 */ /* 0x004fe400078e008e */
[----:B----4-:R-:W-:Y:S02]  /*9900*/  IMAD.MOV.U32 R142, RZ, RZ, R143 ;  /* 0x000000ffff8e7224 */ /* 0x010fe400078e008f */
[----:B------:R-:W-:Y:S02]  /*9910*/  IMAD.MOV.U32 R143, RZ, RZ, R144 ;  /* 0x000000ffff8f7224 */ /* 0x000fe400078e0090 */
[----:B------:R-:W2:Y:S01]  /*9920*/  LDL R144, [R1+0x950] ;  /* 0x0009500001907983 */ /* 0x000ea20000100800 */
[----:B---3--:R-:W-:-:S03]  /*9930*/  IMAD.MOV.U32 R120, RZ, RZ, R128 ;  /* 0x000000ffff787224 */ /* 0x008fc600078e0080 */
[----:B------:R-:W3:Y:S04]  /*9940*/  LDL R128, [R1+0x938] ;  /* 0x0009380001807983 */ /* 0x000ee80000100800 */
[----:B------:R4:W-:Y:S02]  /*9950*/  STL [R1+0x8c4], R5 ;  /* 0x0008c40501007387 */ /* 0x0009e40000100800 */
[----:B----4-:R-:W-:Y:S02]  /*9960*/  IMAD.MOV.U32 R5, RZ, RZ, R120 ;  /* 0x000000ffff057224 */ /* 0x010fe400078e0078 */
[----:B------:R-:W-:Y:S02]  /*9970*/  IMAD.MOV.U32 R120, RZ, RZ, R121 ;  /* 0x000000ffff787224 */ /* 0x000fe400078e0079 */
[----:B------:R-:W-:Y:S01]  /*9980*/  IMAD.MOV.U32 R121, RZ, RZ, R124 ;  /* 0x000000ffff797224 */ /* 0x000fe200078e007c */
[----:B------:R-:W-:Y:S01]  /*9990*/  ISETP.GE.AND P0, PT, R5, RZ, PT ;  /* 0x000000ff0500720c */ /* 0x000fe20003f06270 */
[----:B------:R-:W-:-:S02]  /*99a0*/  IMAD.MOV.U32 R124, RZ, RZ, R133 ;  /* 0x000000ffff7c7224 */ /* 0x000fc400078e0085 */
[----:B------:R-:W-:Y:S02]  /*99b0*/  IMAD.MOV.U32 R5, RZ, RZ, R120 ;  /* 0x000000ffff057224 */ /* 0x000fe400078e0078 */
[----:B------:R-:W-:Y:S02]  /*99c0*/  IMAD.MOV.U32 R133, RZ, RZ, R140 ;  /* 0x000000ffff857224 */ /* 0x000fe400078e008c */
[----:B------:R-:W-:Y:S01]  /*99d0*/  IMAD.MOV.U32 R120, RZ, RZ, R121 ;  /* 0x000000ffff787224 */ /* 0x000fe200078e0079 */
[----:B------:R-:W-:Y:S01]  /*99e0*/  ISETP.GE.AND P5, PT, R5, RZ, PT ;  /* 0x000000ff0500720c */ /* 0x000fe20003fa6270 */
[----:B------:R-:W-:Y:S02]  /*99f0*/  IMAD.MOV.U32 R121, RZ, RZ, R124 ;  /* 0x000000ffff797224 */ /* 0x000fe400078e007c */
[----:B------:R-:W-:Y:S02]  /*9a00*/  IMAD.MOV.U32 R124, RZ, RZ, R133 ;  /* 0x000000ffff7c7224 */ /* 0x000fe400078e0085 */
[----:B------:R-:W-:Y:S01]  /*9a10*/  IMAD.MOV.U32 R5, RZ, RZ, R120 ;  /* 0x000000ffff057224 */ /* 0x000fe200078e0078 */
[----:B------:R-:W4:Y:S01]  /*9a20*/  LDL R133, [R1+0x9b0] ;  /* 0x0009b00001857983 */ /* 0x000f220000100800 */
[----:B------:R-:W-:-:S02]  /*9a30*/  IMAD.MOV.U32 R120, RZ, RZ, R121 ;  /* 0x000000ffff787224 */ /* 0x000fc400078e0079 */
[----:B------:R-:W-:Y:S01]  /*9a40*/  IMAD.MOV.U32 R121, RZ, RZ, R124 ;  /* 0x000000ffff797224 */ /* 0x000fe200078e007c */
[----:B------:R-:W-:Y:S01]  /*9a50*/  ISETP.GE.AND P3, PT, R5, RZ, PT ;  /* 0x000000ff0500720c */ /* 0x000fe20003f66270 */
[----:B------:R-:W-:Y:S01]  /*9a60*/  IMAD.MOV.U32 R5, RZ, RZ, R120 ;  /* 0x000000ffff057224 */ /* 0x000fe200078e0078 */
[----:B------:R-:W2:Y:S01]  /*9a70*/  LDL R124, [R1+0x95c] ;  /* 0x00095c00017c7983 */ /* 0x000ea20000100800 */
[----:B------:R-:W-:-:S03]  /*9a80*/  IMAD.MOV.U32 R120, RZ, RZ, R121 ;  /* 0x000000ffff787224 */ /* 0x000fc600078e0079 */
[----:B------:R-:W-:Y:S01]  /*9a90*/  ISETP.GE.AND P4, PT, R5, RZ, PT ;  /* 0x000000ff0500720c */ /* 0x000fe20003f86270 */
[----:B------:R-:W-:Y:S01]  /*9aa0*/  IMAD.MOV.U32 R5, RZ, RZ, R120 ;  /* 0x000000ffff057224 */ /* 0x000fe200078e0078 */
[----:B------:R-:W2:Y:S04]  /*9ab0*/  LDL R121, [R1+0x978] ;  /* 0x0009780001797983 */ /* 0x000ea80000100800 */
[----:B------:R-:W-:Y:S02]  /*9ac0*/  ISETP.GE.AND P2, PT, R5, RZ, PT ;  /* 0x000000ff0500720c */ /* 0x000fe40003f46270 */
[----:B------:R-:W2:Y:S01]  /*9ad0*/  LDL R5, [R1+0x99c] ;  /* 0x00099c0001057983 */ /* 0x000ea20000100800 */
[----:B------:R-:W-:Y:S01]  /*9ae0*/  @!P6 IMAD.MOV R100, RZ, RZ, -R100 ;  /* 0x000000ffff64e224 */ /* 0x000fe200078e0a64 */
[----:B------:R-:W-:-:S13]  /*9af0*/  ISETP.GT.U32.AND P6, PT, R39, R64, PT ;  /* 0x000000402700720c */ /* 0x000fda0003fc4070 */
[----:B------:R-:W-:Y:S01]  /*9b00*/  @!P6 IMAD.IADD R64, R64, 0x1, -R39 ;  /* 0x000000014040e824 */ /* 0x000fe200078e0a27 */
[C---:B------:R-:W-:Y:S01]  /*9b10*/  ISETP.GT.U32.AND P6, PT, R39.reuse, R99, PT ;  /* 0x000000632700720c */ /* 0x040fe20003fc4070 */
[----:B------:R-:W-:Y:S01]  /*9b20*/  @!P0 IMAD.MOV R80, RZ, RZ, -R80 ;  /* 0x000000ffff508224 */ /* 0x000fe200078e0a50 */
[C---:B------:R-:W-:Y:S01]  /*9b30*/  ISETP.GT.U32.AND P0, PT, R39.reuse, R60, PT ;  /* 0x0000003c2700720c */ /* 0x040fe20003f04070 */
[----:B------:R-:W-:Y:S01]  /*9b40*/  @!P5 IMAD.MOV R76, RZ, RZ, -R76 ;  /* 0x000000ffff4cd224 */ /* 0x000fe200078e0a4c */
[----:B------:R-:W-:-:S09]  /*9b50*/  ISETP.GT.U32.AND P5, PT, R39, R56, PT ;  /* 0x000000382700720c */ /* 0x000fd20003fa4070 */
[----:B------:R-:W-:-:S05]  /*9b60*/  @!P6 IMAD.IADD R99, R99, 0x1, -R39 ;  /* 0x000000016363e824 */ /* 0x000fca00078e0a27 */
[C---:B------:R-:W-:Y:S01]  /*9b70*/  ISETP.GT.U32.AND P6, PT, R39.reuse, R99, PT ;  /* 0x000000632700720c */ /* 0x040fe20003fc4070 */
[----:B------:R-:W-:Y:S01]  /*9b80*/  @!P2 IMAD.MOV R64, RZ, RZ, -R64 ;  /* 0x000000ffff40a224 */ /* 0x000fe200078e0a40 */
[C---:B------:R-:W-:Y:S01]  /*9b90*/  ISETP.GT.U32.AND P2, PT, R39.reuse, R95, PT ;  /* 0x0000005f2700720c */ /* 0x040fe20003f44070 */
[----:B------:R-:W-:Y:S02]  /*9ba0*/  IMAD.MOV.U32 R120, RZ, RZ, R137 ;  /* 0x000000ffff787224 */ /* 0x000fe400078e0089 */
[--C-:B------:R-:W-:Y:S01]  /*9bb0*/  @!P0 IMAD.IADD R60, R60, 0x1, -R39.reuse ;  /* 0x000000013c3c8824 */ /* 0x100fe200078e0a27 */
[C---:B------:R-:W-:Y:S01]  /*9bc0*/  ISETP.GT.U32.AND P0, PT, R39.reuse, R91, PT ;  /* 0x0000005b2700720c */ /* 0x040fe20003f04070 */
[--C-:B------:R-:W-:Y:S01]  /*9bd0*/  @!P5 IMAD.IADD R56, R56, 0x1, -R39.reuse ;  /* 0x000000013838d824 */ /* 0x100fe200078e0a27 */
[----:B------:R-:W-:Y:S01]  /*9be0*/  ISETP.GT.U32.AND P5, PT, R39, R87, PT ;  /* 0x000000572700720c */ /* 0x000fe20003fa4070 */
[----:B------:R-:W-:Y:S01]  /*9bf0*/  IMAD.HI.U32 R32, R40, R42, RZ ;  /* 0x0000002a28207227 */ /* 0x000fe200078e00ff */
[----:B------:R-:W3:Y:S03]  /*9c00*/  LDL R137, [R1+0x958] ;  /* 0x0009580001897983 */ /* 0x000ee60000100800 */
[----:B------:R-:W-:-:S02]  /*9c10*/  @!P6 IMAD.IADD R99, R99, 0x1, -R39 ;  /* 0x000000016363e824 */ /* 0x000fc400078e0a27 */
[--C-:B------:R-:W-:Y:S02]  /*9c20*/  @!P2 IMAD.IADD R95, R95, 0x1, -R39.reuse ;  /* 0x000000015f5fa824 */ /* 0x100fe400078e0a27 */
[----:B------:R-:W-:Y:S02]  /*9c30*/  IMAD.MOV R32, RZ, RZ, -R32 ;  /* 0x000000ffff207224 */ /* 0x000fe400078e0a20 */
[----:B------:R-:W-:Y:S02]  /*9c40*/  @!P0 IMAD.IADD R91, R91, 0x1, -R39 ;  /* 0x000000015b5b8824 */ /* 0x000fe400078e0a27 */
[----:B------:R-:W-:Y:S02]  /*9c50*/  IMAD R42, R39, R32, R42 ;  /* 0x00000020272a7224 */ /* 0x000fe400078e022a */
[----:B------:R-:W-:Y:S02]  /*9c60*/  IMAD.MOV.U32 R140, RZ, RZ, R141 ;  /* 0x000000ffff8c7224 */ /* 0x000fe400078e008d */
[----:B------:R-:W-:-:S02]  /*9c70*/  @!P5 IMAD.IADD R87, R87, 0x1, -R39 ;  /* 0x000000015757d824 */ /* 0x000fc400078e0a27 */
[----:B------:R-:W-:Y:S02]  /*9c80*/  IMAD.MOV.U32 R141, RZ, RZ, R147 ;  /* 0x000000ffff8d7224 */ /* 0x000fe400078e0093 */
[----:B------:R-:W3:Y:S04]  /*9c90*/  LDL R147, [R1+0x9a4] ;  /* 0x0009a40001937983 */ /* 0x000ee80000100800 */
[----:B------:R-:W-:Y:S01]  /*9ca0*/  STL [R1+0xbf0], R42 ;  /* 0x000bf02a01007387 */ /* 0x000fe20000100800 */
[----:B--2---:R-:W-:Y:S01]  /*9cb0*/  ISETP.GE.AND P6, PT, R5, RZ, PT ;  /* 0x000000ff0500720c */ /* 0x004fe20003fc6270 */
[----:B------:R-:W-:Y:S02]  /*9cc0*/  IMAD.MOV.U32 R5, RZ, RZ, R120 ;  /* 0x000000ffff057224 */ /* 0x000fe400078e0078 */
[----:B------:R-:W-:-:S02]  /*9cd0*/  IMAD.MOV.U32 R120, RZ, RZ, R121 ;  /* 0x000000ffff787224 */ /* 0x000fc400078e0079 */
[----:B------:R-:W-:Y:S01]  /*9ce0*/  IMAD.MOV.U32 R121, RZ, RZ, R122 ;  /* 0x000000ffff797224 */ /* 0x000fe200078e007a */
[----:B------:R-:W-:Y:S01]  /*9cf0*/  ISETP.GE.AND P2, PT, R5, RZ, PT ;  /* 0x000000ff0500720c */ /* 0x000fe20003f46270 */
[----:B------:R-:W-:Y:S02]  /*9d00*/  IMAD.MOV.U32 R122, RZ, RZ, R124 ;  /* 0x000000ffff7a7224 */ /* 0x000fe400078e007c */
[----:B------:R-:W-:Y:S02]  /*9d10*/  IMAD.MOV.U32 R124, RZ, RZ, R129 ;  /* 0x000000ffff7c7224 */ /* 0x000fe400078e0081 */
[----:B------:R-:W-:Y:S02]  /*9d20*/  IMAD.MOV.U32 R5, RZ, RZ, R120 ;  /* 0x000000ffff057224 */ /* 0x000fe400078e0078 */
[----:B------:R-:W-:Y:S02]  /*9d30*/  IMAD.MOV.U32 R120, RZ, RZ, R122 ;  /* 0x000000ffff787224 */ /* 0x000fe400078e007a */
[----:B------:R-:W-:Y:S01]  /*9d40*/  IMAD.MOV.U32 R122, RZ, RZ, R124 ;  /* 0x000000ffff7a7224 */ /* 0x000fe200078e007c */
[----:B------:R-:W-:Y:S01]  /*9d50*/  ISETP.GE.AND P0, PT, R5, RZ, PT ;  /* 0x000000ff0500720c */ /* 0x000fe20003f06270 */
[----:B------:R-:W-:Y:S01]  /*9d60*/  IMAD.MOV.U32 R5, RZ, RZ, R120 ;  /* 0x000000ffff057224 */ /* 0x000fe200078e0078 */
[----:B------:R-:W2:Y:S01]  /*9d70*/  LDL R124, [R1+0x968] ;  /* 0x00096800017c7983 */ /* 0x000ea20000100800 */
[----:B------:R-:W-:-:S03]  /*9d80*/  IMAD.MOV.U32 R120, RZ, RZ, R122 ;  /* 0x000000ffff787224 */ /* 0x000fc600078e007a */
[----:B------:R-:W-:Y:S01]  /*9d90*/  ISETP.GE.AND P5, PT, R5, RZ, PT ;  /* 0x000000ff0500720c */ /* 0x000fe20003fa6270 */
[----:B------:R-:W-:Y:S01]  /*9da0*/  IMAD.MOV.U32 R5, RZ, RZ, R120 ;  /* 0x000000ffff057224 */ /* 0x000fe200078e0078 */
[----:B------:R-:W3:Y:S01]  /*9db0*/  LDL R122, [R1+0x948] ;  /* 0x00094800017a7983 */ /* 0x000ee20000100800 */
[----:B------:R-:W-:-:S03]  /*9dc0*/  IMAD.MOV.U32 R120, RZ, RZ, R121 ;  /* 0x000000ffff787224 */ /* 0x000fc600078e0079 */
[----:B------:R-:W3:Y:S01]  /*9dd0*/  LDL R121, [R1+0x918] ;  /* 0x0009180001797983 */ /* 0x000ee20000100800 */
[----:B------:R-:W-:Y:S02]  /*9de0*/  IMAD.MOV.U32 R129, RZ, RZ, R131 ;  /* 0x000000ffff817224 */ /* 0x000fe400078e0083 */
[----:B----4-:R-:W-:Y:S02]  /*9df0*/  IMAD.MOV.U32 R131, RZ, RZ, R133 ;  /* 0x000000ffff837224 */ /* 0x010fe400078e0085 */
[----:B------:R-:W-:Y:S02]  /*9e00*/  IMAD.MOV.U32 R133, RZ, RZ, R134 ;  /* 0x000000ffff857224 */ /* 0x000fe400078e0086 */
[----:B------:R-:W4:Y:S01]  /*9e10*/  LDL R134, [R1+0x980] ;  /* 0x0009800001867983 */ /* 0x000f220000100800 */
[----:B------:R-:W-:Y:S01]  /*9e20*/  @!P3 IMAD.MOV R72, RZ, RZ, -R72 ;  /* 0x000000ffff48b224 */ /* 0x000fe200078e0a48 */
[C---:B------:R-:W-:Y:S01]  /*9e30*/  ISETP.GT.U32.AND P3, PT, R39.reuse, R53, PT ;  /* 0x000000352700720c */ /* 0x040fe20003f64070 */
[----:B------:R-:W-:Y:S01]  /*9e40*/  @!P4 IMAD.MOV R68, RZ, RZ, -R68 ;  /* 0x000000ffff44c224 */ /* 0x000fe200078e0a44 */
[----:B------:R-:W-:-:S11]  /*9e50*/  ISETP.GT.U32.AND P4, PT, R39, R50, PT ;  /* 0x000000322700720c */ /* 0x000fd60003f84070 */
[--C-:B------:R-:W-:Y:S01]  /*9e60*/  @!P3 IMAD.IADD R53, R53, 0x1, -R39.reuse ;  /* 0x000000013535b824 */ /* 0x100fe200078e0a27 */
[C---:B------:R-:W-:Y:S01]  /*9e70*/  ISETP.GT.U32.AND P3, PT, R39.reuse, R83, PT ;  /* 0x000000532700720c */ /* 0x040fe20003f64070 */
[----:B------:R-:W-:Y:S01]  /*9e80*/  @!P4 IMAD.IADD R50, R50, 0x1, -R39 ;  /* 0x000000013232c824 */ /* 0x000fe200078e0a27 */
[C---:B------:R-:W-:Y:S01]  /*9e90*/  ISETP.GT.U32.AND P4, PT, R39.reuse, R79, PT ;  /* 0x0000004f2700720c */ /* 0x040fe20003f84070 */
[----:B------:R-:W-:Y:S01]  /*9ea0*/  @!P0 IMAD.MOV R53, RZ, RZ, -R53 ;  /* 0x000000ffff358224 */ /* 0x000fe200078e0a35 */
[----:B------:R-:W-:-:S09]  /*9eb0*/  ISETP.GT.U32.AND P0, PT, R39, R87, PT ;  /* 0x000000572700720c */ /* 0x000fd20003f04070 */
[--C-:B------:R-:W-:Y:S01]  /*9ec0*/  @!P3 IMAD.IADD R83, R83, 0x1, -R39.reuse ;  /* 0x000000015353b824 */ /* 0x100fe200078e0a27 */
[----:B------:R-:W-:Y:S01]  /*9ed0*/  ISETP.GE.AND P3, PT, R5, RZ, PT ;  /* 0x000000ff0500720c */ /* 0x000fe20003f66270 */
[--C-:B------:R-:W-:Y:S01]  /*9ee0*/  @!P4 IMAD.IADD R79, R79, 0x1, -R39.reuse ;  /* 0x000000014f4fc824 */ /* 0x100fe200078e0a27 */
[C---:B------:R-:W-:Y:S01]  /*9ef0*/  ISETP.GT.U32.AND P4, PT, R39.reuse, R95, PT ;  /* 0x0000005f2700720c */ /* 0x040fe20003f84070 */
[----:B------:R-:W-:Y:S01]  /*9f00*/  @!P5 IMAD.MOV R50, RZ, RZ, -R50 ;  /* 0x000000ffff32d224 */ /* 0x000fe200078e0a32 */
[C---:B------:R-:W-:Y:S01]  /*9f10*/  ISETP.GT.U32.AND P5, PT, R39.reuse, R83, PT ;  /* 0x000000532700720c */ /* 0x040fe20003fa4070 */
[----:B------:R-:W-:Y:S01]  /*9f20*/  @!P2 IMAD.MOV R56, RZ, RZ, -R56 ;  /* 0x000000ffff38a224 */ /* 0x000fe200078e0a38 */
[----:B------:R-:W-:Y:S01]  /*9f30*/  ISETP.GT.U32.AND P2, PT, R39, R91, PT ;  /* 0x0000005b2700720c */ /* 0x000fe20003f44070 */
[----:B------:R-:W-:Y:S01]  /*9f40*/  @!P0 IMAD.IADD R87, R87, 0x1, -R39 ;  /* 0x0000000157578824 */ /* 0x000fe200078e0a27 */
[----:B------:R-:W-:-:S05]  /*9f50*/  ISETP.GT.U32.AND P0, PT, R39, R63, PT ;  /* 0x0000003f2700720c */ /* 0x000fca0003f04070 */
[----:B------:R-:W-:Y:S01]  /*9f60*/  @!P3 IMAD.MOV R99, RZ, RZ, -R99 ;  /* 0x000000ffff63b224 */ /* 0x000fe200078e0a63 */
[----:B------:R-:W-:Y:S01]  /*9f70*/  ISETP.GT.U32.AND P3, PT, R39, R75, PT ;  /* 0x0000004b2700720c */ /* 0x000fe20003f64070 */
[--C-:B------:R-:W-:Y:S01]  /*9f80*/  @!P4 IMAD.IADD R95, R95, 0x1, -R39.reuse ;  /* 0x000000015f5fc824 */ /* 0x100fe200078e0a27 */
[C---:B------:R-:W-:Y:S01]  /*9f90*/  ISETP.GT.U32.AND P4, PT, R39.reuse, R71, PT ;  /* 0x000000472700720c */ /* 0x040fe20003f84070 */
[----:B------:R-:W-:Y:S01]  /*9fa0*/  @!P6 IMAD.MOV R60, RZ, RZ, -R60 ;  /* 0x000000ffff3ce224 */ /* 0x000fe200078e0a3c */
[----:B------:R-:W-:Y:S01]  /*9fb0*/  ISETP.GT.U32.AND P6, PT, R39, R79, PT ;  /* 0x0000004f2700720c */ /* 0x000fe20003fc4070 */
[--C-:B------:R-:W-:Y:S02]  /*9fc0*/  @!P5 IMAD.IADD R83, R83, 0x1, -R39.reuse ;  /* 0x000000015353d824 */ /* 0x100fe400078e0a27 */
[--C-:B------:R-:W-:Y:S01]  /*9fd0*/  @!P2 IMAD.IADD R91, R91, 0x1, -R39.reuse ;  /* 0x000000015b5ba824 */ /* 0x100fe200078e0a27 */
[----:B------:R-:W-:Y:S01]  /*9fe0*/  ISETP.GT.U32.AND P2, PT, R39, R67, PT ;  /* 0x000000432700720c */ /* 0x000fe20003f44070 */
[----:B------:R-:W-:-:S04]  /*9ff0*/  @!P0 IMAD.IADD R63, R63, 0x1, -R39 ;  /* 0x000000013f3f8824 */ /* 0x000fc800078e0a27 */
[--C-:B------:R-:W-:Y:S01]  /*a000*/  @!P3 IMAD.IADD R75, R75, 0x1, -R39.reuse ;  /* 0x000000014b4bb824 */ /* 0x100fe200078e0a27 */
[----:B------:R-:W-:Y:S01]  /*a010*/  ISETP.GE.AND P3, PT, R120, RZ, PT ;  /* 0x000000ff7800720c */ /* 0x000fe20003f66270 */
[--C-:B------:R-:W-:Y:S02]  /*a020*/  @!P4 IMAD.IADD R71, R71, 0x1, -R39.reuse ;  /* 0x000000014747c824 */ /* 0x100fe400078e0a27 */
[----:B------:R-:W-:-:S04]  /*a030*/  @!P6 IMAD.IADD R79, R79, 0x1, -R39 ;  /* 0x000000014f4fe824 */ /* 0x000fc800078e0a27 */
[----:B------:R-:W-:-:S06]  /*a040*/  @!P2 IMAD.IADD R67, R67, 0x1, -R39 ;  /* 0x000000014343a824 */ /* 0x000fcc00078e0a27 */
[----:B------:R-:W-:Y:S01]  /*a050*/  @!P3 IMAD.MOV R91, RZ, RZ, -R91 ;  /* 0x000000ffff5bb224 */ /* 0x000fe200078e0a5b */
[C---:B------:R-:W-:Y:S02]  /*a060*/  ISETP.GT.U32.AND P3, PT, R39.reuse, R71, PT ;  /* 0x000000472700720c */ /* 0x040fe40003f64070 */
[----:B------:R-:W-:-:S11]  /*a070*/  ISETP.GT.U32.AND P6, PT, R39, R59, PT ;  /* 0x0000003b2700720c */ /* 0x000fd60003fc4070 */
[--C-:B------:R-:W-:Y:S01]  /*a080*/  @!P3 IMAD.IADD R71, R71, 0x1, -R39.reuse ;  /* 0x000000014747b824 */ /* 0x100fe200078e0a27 */
[----:B------:R-:W-:Y:S01]  /*a090*/  ISETP.GT.U32.AND P3, PT, R39, R49, PT ;  /* 0x000000312700720c */ /* 0x000fe20003f64070 */
[----:B------:R-:W-:-:S05]  /*a0a0*/  @!P6 IMAD.IADD R59, R59, 0x1, -R39 ;  /* 0x000000013b3be824 */ /* 0x000fca00078e0a27 */
[----:B------:R-:W-:-:S07]  /*a0b0*/  ISETP.GT.U32.AND P6, PT, R39, R59, PT ;  /* 0x0000003b2700720c */ /* 0x000fce0003fc4070 */
[----:B------:R-:W-:Y:S01]  /*a0c0*/  @!P3 IMAD.IADD R49, R49, 0x1, -R39 ;  /* 0x000000013131b824 */ /* 0x000fe200078e0a27 */
[----:B------:R-:W-:-:S05]  /*a0d0*/  ISETP.GE.AND P3, PT, R131, RZ, PT ;  /* 0x000000ff8300720c */ /* 0x000fca0003f66270 */
[----:B------:R-:W-:Y:S01]  /*a0e0*/  @!P6 IMAD.IADD R59, R59, 0x1, -R39 ;  /* 0x000000013b3be824 */ /* 0x000fe200078e0a27 */
[----:B------:R-:W-:Y:S02]  /*a0f0*/  ISETP.GE.AND P6, PT, R127, RZ, PT ;  /* 0x000000ff7f00720c */ /* 0x000fe40003fc6270 */
[----:B--2---:R-:W-:Y:S01]  /*a100*/  ISETP.GE.AND P0, PT, R124, RZ, PT ;  /* 0x000000ff7c00720c */ /* 0x004fe20003f06270 */
[----:B---3--:R-:W-:-:S05]  /*a110*/  IMAD.MOV.U32 R5, RZ, RZ, R121 ;  /* 0x000000ffff057224 */ /* 0x008fca00078e0079 */
[----:B------:R-:W-:Y:S01]  /*a120*/  ISETP.GE.AND P5, PT, R5, RZ, PT ;  /* 0x000000ff0500720c */ /* 0x000fe20003fa6270 */
[----:B------:R-:W-:-:S05]  /*a130*/  IMAD.MOV.U32 R121, RZ, RZ, R128 ;  /* 0x000000ffff797224 */ /* 0x000fca00078e0080 */
[----:B------:R-:W-:Y:S01]  /*a140*/  ISETP.GE.AND P4, PT, R121, RZ, PT ;  /* 0x000000ff7900720c */ /* 0x000fe20003f86270 */
[----:B------:R-:W-:Y:S01]  /*a150*/  @!P0 IMAD.MOV R79, RZ, RZ, -R79 ;  /* 0x000000ffff4f8224 */ /* 0x000fe200078e0a4f */
[----:B------:R-:W-:-:S05]  /*a160*/  ISETP.GE.AND P2, PT, R122, RZ, PT ;  /* 0x000000ff7a00720c */ /* 0x000fca0003f46270 */
[----:B------:R-:W-:Y:S01]  /*a170*/  @!P5 IMAD.MOV R95, RZ, RZ, -R95 ;  /* 0x000000ffff5fd224 */ /* 0x000fe200078e0a5f */
[C---:B------:R-:W-:Y:S02]  /*a180*/  ISETP.GT.U32.AND P5, PT, R39.reuse, R75, PT ;  /* 0x0000004b2700720c */ /* 0x040fe40003fa4070 */
[----:B------:R-:W-:-:S03]  /*a190*/  ISETP.GT.U32.AND P0, PT, R39, R55, PT ;  /* 0x000000372700720c */ /* 0x000fc60003f04070 */
[----:B------:R-:W-:Y:S01]  /*a1a0*/  @!P4 IMAD.MOV R87, RZ, RZ, -R87 ;  /* 0x000000ffff57c224 */ /* 0x000fe200078e0a57 */
[----:B------:R-:W-:Y:S01]  /*a1b0*/  ISETP.GT.U32.AND P4, PT, R39, R67, PT ;  /* 0x000000432700720c */ /* 0x000fe20003f84070 */
[----:B------:R-:W-:Y:S02]  /*a1c0*/  IMAD.MOV.U32 R128, RZ, RZ, R149 ;  /* 0x000000ffff807224 */ /* 0x000fe400078e0095 */
[----:B------:R-:W-:-:S04]  /*a1d0*/  @!P2 IMAD.MOV R83, RZ, RZ, -R83 ;  /* 0x000000ffff53a224 */ /* 0x000fc800078e0a53 */
[--C-:B------:R-:W-:Y:S01]  /*a1e0*/  @!P5 IMAD.IADD R75, R75, 0x1, -R39.reuse ;  /* 0x000000014b4bd824 */ /* 0x100fe200078e0a27 */
[----:B------:R-:W-:Y:S01]  /*a1f0*/  ISETP.GT.U32.AND P5, PT, R39, R52, PT ;  /* 0x000000342700720c */ /* 0x000fe20003fa4070 */
[--C-:B------:R-:W-:Y:S01]  /*a200*/  @!P0 IMAD.IADD R55, R55, 0x1, -R39.reuse ;  /* 0x0000000137378824 */ /* 0x100fe200078e0a27 */
[----:B------:R-:W-:Y:S02]  /*a210*/  ISETP.GT.U32.AND P2, PT, R39, R63, PT ;  /* 0x0000003f2700720c */ /* 0x000fe40003f44070 */
[----:B------:R-:W-:Y:S01]  /*a220*/  ISETP.GE.AND P0, PT, R128, RZ, PT ;  /* 0x000000ff8000720c */ /* 0x000fe20003f06270 */
[----:B------:R-:W-:Y:S01]  /*a230*/  @!P4 IMAD.IADD R67, R67, 0x1, -R39 ;  /* 0x000000014343c824 */ /* 0x000fe200078e0a27 */
[----:B------:R-:W-:-:S07]  /*a240*/  ISETP.GT.U32.AND P4, PT, R39, R98, PT ;  /* 0x000000622700720c */ /* 0x000fce0003f84070 */
[--C-:B------:R-:W-:Y:S01]  /*a250*/  @!P5 IMAD.IADD R52, R52, 0x1, -R39.reuse ;  /* 0x000000013434d824 */ /* 0x100fe200078e0a27 */
[----:B------:R-:W-:Y:S01]  /*a260*/  ISETP.GE.AND P5, PT, R129, RZ, PT ;  /* 0x000000ff8100720c */ /* 0x000fe20003fa6270 */
[----:B------:R-:W-:Y:S01]  /*a270*/  @!P2 IMAD.IADD R63, R63, 0x1, -R39 ;  /* 0x000000013f3fa824 */ /* 0x000fe200078e0a27 */
[C---:B------:R-:W-:Y:S01]  /*a280*/  ISETP.GT.U32.AND P2, PT, R39.reuse, R94, PT ;  /* 0x0000005e2700720c */ /* 0x040fe20003f44070 */
[----:B------:R-:W-:Y:S01]  /*a290*/  @!P0 IMAD.MOV R71, RZ, RZ, -R71 ;  /* 0x000000ffff478224 */ /* 0x000fe200078e0a47 */
[----:B------:R-:W-:Y:S01]  /*a2a0*/  ISETP.GT.U32.AND P0, PT, R39, R52, PT ;  /* 0x000000342700720c */ /* 0x000fe20003f04070 */
[----:B------:R-:W-:Y:S01]  /*a2b0*/  @!P4 IMAD.IADD R98, R98, 0x1, -R39 ;  /* 0x000000016262c824 */ /* 0x000fe200078e0a27 */
[----:B------:R-:W-:Y:S01]  /*a2c0*/  ISETP.GE.AND P4, PT, R133, RZ, PT ;  /* 0x000000ff8500720c */ /* 0x000fe20003f86270 */
[----:B------:R-:W-:-:S03]  /*a2d0*/  @!P3 IMAD.MOV R63, RZ, RZ, -R63 ;  /* 0x000000ffff3fb224 */ /* 0x000fc600078e0a3f */
[----:B------:R-:W-:-:S03]  /*a2e0*/  ISETP.GT.U32.AND P3, PT, R39, R98, PT ;  /* 0x000000622700720c */ /* 0x000fc60003f64070 */
[----:B------:R-:W-:Y:S01]  /*a2f0*/  @!P5 IMAD.MOV R67, RZ, RZ, -R67 ;  /* 0x000000ffff43d224 */ /* 0x000fe200078e0a43 */
[C---:B------:R-:W-:Y:S01]  /*a300*/  ISETP.GT.U32.AND P5, PT, R39.reuse, R49, PT ;  /* 0x000000312700720c */ /* 0x040fe20003fa4070 */
[--C-:B------:R-:W-:Y:S01]  /*a310*/  @!P2 IMAD.IADD R94, R94, 0x1, -R39.reuse ;  /* 0x000000015e5ea824 */ /* 0x100fe200078e0a27 */
[C---:B------:R-:W-:Y:S01]  /*a320*/  ISETP.GT.U32.AND P2, PT, R39.reuse, R55, PT ;  /* 0x000000372700720c */ /* 0x040fe20003f44070 */
[----:B------:R-:W-:Y:S01]  /*a330*/  @!P0 IMAD.IADD R52, R52, 0x1, -R39 ;  /* 0x0000000134348824 */ /* 0x000fe200078e0a27 */
[C---:B------:R-:W-:Y:S01]  /*a340*/  ISETP.GT.U32.AND P0, PT, R39.reuse, R82, PT ;  /* 0x000000522700720c */ /* 0x040fe20003f04070 */
[----:B------:R-:W-:Y:S01]  /*a350*/  @!P4 IMAD.MOV R59, RZ, RZ, -R59 ;  /* 0x000000ffff3bc224 */ /* 0x000fe200078e0a3b */
[----:B------:R-:W-:Y:S01]  /*a360*/  ISETP.GT.U32.AND P4, PT, R39, R90, PT ;  /* 0x0000005a2700720c */ /* 0x000fe20003f84070 */
[----:B------:R-:W-:Y:S02]  /*a370*/  @!P6 IMAD.MOV R75, RZ, RZ, -R75 ;  /* 0x000000ffff4be224 */ /* 0x000fe400078e0a4b */
[----:B------:R-:W-:Y:S01]  /*a380*/  @!P3 IMAD.IADD R98, R98, 0x1, -R39 ;  /* 0x000000016262b824 */ /* 0x000fe200078e0a27 */
[----:B----4-:R-:W-:-:S03]  /*a390*/  ISETP.GE.AND P3, PT, R134, RZ, PT ;  /* 0x000000ff8600720c */ /* 0x010fc60003f66270 */
[--C-:B------:R-:W-:Y:S01]  /*a3a0*/  @!P5 IMAD.IADD R49, R49, 0x1, -R39.reuse ;  /* 0x000000013131d824 */ /* 0x100fe200078e0a27 */
[C---:B------:R-:W-:Y:S02]  /*a3b0*/  ISETP.GT.U32.AND P5, PT, R39.reuse, R78, PT ;  /* 0x0000004e2700720c */ /* 0x040fe40003fa4070 */
[----:B------:R-:W-:Y:S01]  /*a3c0*/  ISETP.GT.U32.AND P6, PT, R39, R94, PT ;  /* 0x0000005e2700720c */ /* 0x000fe20003fc4070 */
[--C-:B------:R-:W-:Y:S01]  /*a3d0*/  @!P2 IMAD.IADD R55, R55, 0x1, -R39.reuse ;  /* 0x000000013737a824 */ /* 0x100fe200078e0a27 */
[----:B------:R-:W-:Y:S01]  /*a3e0*/  ISETP.GT.U32.AND P2, PT, R39, R86, PT ;  /* 0x000000562700720c */ /* 0x000fe20003f44070 */
[--C-:B------:R-:W-:Y:S01]  /*a3f0*/  @!P0 IMAD.IADD R82, R82, 0x1, -R39.reuse ;  /* 0x0000000152528824 */ /* 0x100fe200078e0a27 */
[----:B------:R-:W-:Y:S01]  /*a400*/  ISETP.GE.AND P0, PT, R140, RZ, PT ;  /* 0x000000ff8c00720c */ /* 0x000fe20003f06270 */
[----:B------:R-:W-:Y:S01]  /*a410*/  @!P4 IMAD.IADD R90, R90, 0x1, -R39 ;  /* 0x000000015a5ac824 */ /* 0x000fe200078e0a27 */
[----:B------:R-:W-:Y:S01]  /*a420*/  ISETP.GE.AND P4, PT, R136, RZ, PT ;  /* 0x000000ff8800720c */ /* 0x000fe20003f86270 */
[----:B------:R-:W-:-:S03]  /*a430*/  @!P3 IMAD.MOV R55, RZ, RZ, -R55 ;  /* 0x000000ffff37b224 */ /* 0x000fc600078e0a37 */
[----:B------:R-:W-:Y:S01]  /*a440*/  ISETP.GT.U32.AND P3, PT, R39, R90, PT ;  /* 0x0000005a2700720c */ /* 0x000fe20003f64070 */
[--C-:B------:R-:W-:Y:S01]  /*a450*/  @!P5 IMAD.IADD R78, R78, 0x1, -R39.reuse ;  /* 0x000000014e4ed824 */ /* 0x100fe200078e0a27 */
[----:B------:R-:W-:Y:S01]  /*a460*/  ISETP.GE.AND P5, PT, R141, RZ, PT ;  /* 0x000000ff8d00720c */ /* 0x000fe20003fa6270 */
[--C-:B------:R-:W-:Y:S01]  /*a470*/  @!P6 IMAD.IADD R94, R94, 0x1, -R39.reuse ;  /* 0x000000015e5ee824 */ /* 0x100fe200078e0a27 */
[----:B------:R-:W-:Y:S01]  /*a480*/  ISETP.GT.U32.AND P6, PT, R39, R74, PT ;  /* 0x0000004a2700720c */ /* 0x000fe20003fc4070 */
[----:B------:R-:W-:Y:S01]  /*a490*/  @!P2 IMAD.IADD R86, R86, 0x1, -R39 ;  /* 0x000000015656a824 */ /* 0x000fe200078e0a27 */
[----:B------:R-:W-:Y:S01]  /*a4a0*/  ISETP.GE.AND P2, PT, R137, RZ, PT ;  /* 0x000000ff8900720c */ /* 0x000fe20003f46270 */
[----:B------:R-:W-:Y:S01]  /*a4b0*/  @!P0 IMAD.MOV R98, RZ, RZ, -R98 ;  /* 0x000000ffff628224 */ /* 0x000fe200078e0a62 */
[C---:B------:R-:W-:Y:S01]  /*a4c0*/  ISETP.GT.U32.AND P0, PT, R39.reuse, R78, PT ;  /* 0x0000004e2700720c */ /* 0x040fe20003f04070 */
[----:B------:R-:W-:Y:S01]  /*a4d0*/  @!P4 IMAD.MOV R52, RZ, RZ, -R52 ;  /* 0x000000ffff34c224 */ /* 0x000fe200078e0a34 */
[----:B------:R-:W-:-:S03]  /*a4e0*/  ISETP.GT.U32.AND P4, PT, R39, R86, PT ;  /* 0x000000562700720c */ /* 0x000fc60003f84070 */
[--C-:B------:R-:W-:Y:S01]  /*a4f0*/  @!P3 IMAD.IADD R90, R90, 0x1, -R39.reuse ;  /* 0x000000015a5ab824 */ /* 0x100fe200078e0a27 */
[C---:B------:R-:W-:Y:S01]  /*a500*/  ISETP.GT.U32.AND P3, PT, R39.reuse, R66, PT ;  /* 0x000000422700720c */ /* 0x040fe20003f64070 */
[----:B------:R-:W-:Y:S01]  /*a510*/  @!P5 IMAD.MOV R94, RZ, RZ, -R94 ;  /* 0x000000ffff5ed224 */ /* 0x000fe200078e0a5e */
[C---:B------:R-:W-:Y:S01]  /*a520*/  ISETP.GT.U32.AND P5, PT, R39.reuse, R70, PT ;  /* 0x000000462700720c */ /* 0x040fe20003fa4070 */
[----:B------:R-:W-:Y:S02]  /*a530*/  @!P6 IMAD.IADD R74, R74, 0x1, -R39 ;  /* 0x000000014a4ae824 */ /* 0x000fe400078e0a27 */
[----:B------:R-:W-:Y:S01]  /*a540*/  @!P2 IMAD.MOV R49, RZ, RZ, -R49 ;  /* 0x000000ffff31a224 */ /* 0x000fe200078e0a31 */
[C---:B------:R-:W-:Y:S01]  /*a550*/  ISETP.GT.U32.AND P2, PT, R39.reuse, R82, PT ;  /* 0x000000522700720c */ /* 0x040fe20003f44070 */
[--C-:B------:R-:W-:Y:S01]  /*a560*/  @!P0 IMAD.IADD R78, R78, 0x1, -R39.reuse ;  /* 0x000000014e4e8824 */ /* 0x100fe200078e0a27 */
[C---:B------:R-:W-:Y:S02]  /*a570*/  ISETP.GT.U32.AND P0, PT, R39.reuse, R54, PT ;  /* 0x000000362700720c */ /* 0x040fe40003f04070 */
[C---:B------:R-:W-:Y:S01]  /*a580*/  ISETP.GT.U32.AND P6, PT, R39.reuse, R74, PT ;  /* 0x0000004a2700720c */ /* 0x040fe20003fc4070 */
[--C-:B------:R-:W-:Y:S01]  /*a590*/  @!P4 IMAD.IADD R86, R86, 0x1, -R39.reuse ;  /* 0x000000015656c824 */ /* 0x100fe200078e0a27 */
[----:B------:R-:W-:Y:S01]  /*a5a0*/  ISETP.GT.U32.AND P4, PT, R39, R62, PT ;  /* 0x0000003e2700720c */ /* 0x000fe20003f84070 */
[--C-:B------:R-:W-:Y:S01]  /*a5b0*/  @!P3 IMAD.IADD R66, R66, 0x1, -R39.reuse ;  /* 0x000000014242b824 */ /* 0x100fe200078e0a27 */
[----:B------:R-:W-:Y:S01]  /*a5c0*/  ISETP.GE.AND P3, PT, R144, RZ, PT ;  /* 0x000000ff9000720c */ /* 0x000fe20003f66270 */
[----:B------:R-:W-:Y:S01]  /*a5d0*/  @!P5 IMAD.IADD R70, R70, 0x1, -R39 ;  /* 0x000000014646d824 */ /* 0x000fe200078e0a27 */
[----:B------:R-:W-:-:S03]  /*a5e0*/  ISETP.GE.AND P5, PT, R143, RZ, PT ;  /* 0x000000ff8f00720c */ /* 0x000fc60003fa6270 */
[--C-:B------:R-:W-:Y:S01]  /*a5f0*/  @!P2 IMAD.IADD R82, R82, 0x1, -R39.reuse ;  /* 0x000000015252a824 */ /* 0x100fe200078e0a27 */
[C---:B------:R-:W-:Y:S01]  /*a600*/  ISETP.GT.U32.AND P2, PT, R39.reuse, R58, PT ;  /* 0x0000003a2700720c */ /* 0x040fe20003f44070 */
[--C-:B------:R-:W-:Y:S01]  /*a610*/  @!P0 IMAD.IADD R54, R54, 0x1, -R39.reuse ;  /* 0x0000000136368824 */ /* 0x100fe200078e0a27 */
[----:B------:R-:W-:Y:S01]  /*a620*/  ISETP.GT.U32.AND P0, PT, R39, R70, PT ;  /* 0x000000462700720c */ /* 0x000fe20003f04070 */
[--C-:B------:R-:W-:Y:S01]  /*a630*/  @!P6 IMAD.IADD R74, R74, 0x1, -R39.reuse ;  /* 0x000000014a4ae824 */ /* 0x100fe200078e0a27 */
[----:B------:R-:W-:Y:S01]  /*a640*/  ISETP.GE.AND P6, PT, R142, RZ, PT ;  /* 0x000000ff8e00720c */ /* 0x000fe20003fc6270 */
[----:B------:R-:W-:Y:S01]  /*a650*/  @!P4 IMAD.IADD R62, R62, 0x1, -R39 ;  /* 0x000000013e3ec824 */ /* 0x000fe200078e0a27 */
[----:B------:R-:W-:Y:S01]  /*a660*/  ISETP.GE.AND P4, PT, R145, RZ, PT ;  /* 0x000000ff9100720c */ /* 0x000fe20003f86270 */
[----:B------:R-:W-:Y:S02]  /*a670*/  @!P3 IMAD.MOV R82, RZ, RZ, -R82 ;  /* 0x000000ffff52b224 */ /* 0x000fe400078e0a52 */
[----:B------:R-:W-:Y:S01]  /*a680*/  @!P5 IMAD.MOV R86, RZ, RZ, -R86 ;  /* 0x000000ffff56d224 */ /* 0x000fe200078e0a56 */
[----:B------:R-:W-:-:S02]  /*a690*/  ISETP.GT.U32.AND P5, PT, R39, R66, PT ;  /* 0x000000422700720c */ /* 0x000fc40003fa4070 */
[----:B------:R-:W-:Y:S01]  /*a6a0*/  ISETP.GT.U32.AND P3, PT, R39, R62, PT ;  /* 0x0000003e2700720c */ /* 0x000fe20003f64070 */
[--C-:B------:R-:W-:Y:S01]  /*a6b0*/  @!P2 IMAD.IADD R58, R58, 0x1, -R39.reuse ;  /* 0x000000013a3aa824 */ /* 0x100fe200078e0a27 */
[----:B------:R-:W-:Y:S01]  /*a6c0*/  ISETP.GE.AND P2, PT, R147, RZ, PT ;  /* 0x000000ff9300720c */ /* 0x000fe20003f46270 */
[----:B------:R-:W-:Y:S01]  /*a6d0*/  @!P0 IMAD.IADD R70, R70, 0x1, -R39 ;  /* 0x0000000146468824 */ /* 0x000fe200078e0a27 */
[C---:B------:R-:W-:Y:S01]  /*a6e0*/  ISETP.GT.U32.AND P0, PT, R39.reuse, R48, PT ;  /* 0x000000302700720c */ /* 0x040fe20003f04070 */
[----:B------:R-:W-:Y:S01]  /*a6f0*/  @!P6 IMAD.MOV R90, RZ, RZ, -R90 ;  /* 0x000000ffff5ae224 */ /* 0x000fe200078e0a5a */
[C---:B------:R-:W-:Y:S01]  /*a700*/  ISETP.GT.U32.AND P6, PT, R39.reuse, R54, PT ;  /* 0x000000362700720c */ /* 0x040fe20003fc4070 */
[----:B------:R-:W-:Y:S01]  /*a710*/  @!P4 IMAD.MOV R78, RZ, RZ, -R78 ;  /* 0x000000ffff4ec224 */ /* 0x000fe200078e0a4e */
[----:B------:R-:W-:-:S03]  /*a720*/  ISETP.GT.U32.AND P4, PT, R39, R58, PT ;  /* 0x0000003a2700720c */ /* 0x000fc60003f84070 */
[--C-:B------:R-:W-:Y:S01]  /*a730*/  @!P5 IMAD.IADD R66, R66, 0x1, -R39.reuse ;  /* 0x000000014242d824 */ /* 0x100fe200078e0a27 */
[C---:B------:R-:W-:Y:S01]  /*a740*/  ISETP.GT.U32.AND P5, PT, R39.reuse, R97, PT ;  /* 0x000000612700720c */ /* 0x040fe20003fa4070 */
[--C-:B------:R-:W-:Y:S01]  /*a750*/  @!P3 IMAD.IADD R62, R62, 0x1, -R39.reuse ;  /* 0x000000013e3eb824 */ /* 0x100fe200078e0a27 */
[C---:B------:R-:W-:Y:S01]  /*a760*/  ISETP.GT.U32.AND P3, PT, R39.reuse, R93, PT ;  /* 0x0000005d2700720c */ /* 0x040fe20003f64070 */
[----:B------:R-:W-:Y:S01]  /*a770*/  @!P2 IMAD.MOV R74, RZ, RZ, -R74 ;  /* 0x000000ffff4aa224 */ /* 0x000fe200078e0a4a */
[C---:B------:R-:W-:Y:S01]  /*a780*/  ISETP.GT.U32.AND P2, PT, R39.reuse, R51, PT ;  /* 0x000000332700720c */ /* 0x040fe20003f44070 */
[--C-:B------:R-:W-:Y:S01]  /*a790*/  @!P0 IMAD.IADD R48, R48, 0x1, -R39.reuse ;  /* 0x0000000130308824 */ /* 0x100fe200078e0a27 */
[----:B------:R-:W-:Y:S01]  /*a7a0*/  ISETP.GE.AND P0, PT, R152, RZ, PT ;  /* 0x000000ff9800720c */ /* 0x000fe20003f06270 */
[--C-:B------:R-:W-:Y:S01]  /*a7b0*/  @!P6 IMAD.IADD R54, R54, 0x1, -R39.reuse ;  /* 0x000000013636e824 */ /* 0x100fe200078e0a27 */
[----:B------:R-:W-:Y:S01]  /*a7c0*/  ISETP.GT.U32.AND P6, PT, R39, R89, PT ;  /* 0x000000592700720c */ /* 0x000fe20003fc4070 */
[----:B------:R-:W-:Y:S01]  /*a7d0*/  @!P4 IMAD.IADD R58, R58, 0x1, -R39 ;  /* 0x000000013a3ac824 */ /* 0x000fe200078e0a27 */
[----:B------:R-:W-:-:S03]  /*a7e0*/  ISETP.GE.AND P4, PT, R148, RZ, PT ;  /* 0x000000ff9400720c */ /* 0x000fc60003f86270 */
[--C-:B------:R-:W-:Y:S02]  /*a7f0*/  @!P5 IMAD.IADD R97, R97, 0x1, -R39.reuse ;  /* 0x000000016161d824 */ /* 0x100fe400078e0a27 */
[--C-:B------:R-:W-:Y:S01]  /*a800*/  @!P3 IMAD.IADD R93, R93, 0x1, -R39.reuse ;  /* 0x000000015d5db824 */ /* 0x100fe200078e0a27 */
[----:B------:R-:W-:Y:S01]  /*a810*/  ISETP.GE.AND P3, PT, R154, RZ, PT ;  /* 0x000000ff9a00720c */ /* 0x000fe20003f66270 */
[--C-:B------:R-:W-:Y:S01]  /*a820*/  @!P2 IMAD.IADD R51, R51, 0x1, -R39.reuse ;  /* 0x000000013333a824 */ /* 0x100fe200078e0a27 */
[----:B------:R-:W-:Y:S01]  /*a830*/  ISETP.GE.AND P2, PT, R151, RZ, PT ;  /* 0x000000ff9700720c */ /* 0x000fe20003f46270 */
[----:B------:R-:W-:Y:S01]  /*a840*/  @!P0 IMAD.MOV R62, RZ, RZ, -R62 ;  /* 0x000000ffff3e8224 */ /* 0x000fe200078e0a3e */
[----:B------:R-:W-:Y:S01]  /*a850*/  ISETP.GT.U32.AND P0, PT, R39, R97, PT ;  /* 0x000000612700720c */ /* 0x000fe20003f04070 */
[----:B------:R-:W-:Y:S02]  /*a860*/  @!P6 IMAD.IADD R89, R89, 0x1, -R39 ;  /* 0x000000015959e824 */ /* 0x000fe400078e0a27 */
[----:B------:R-:W-:Y:S01]  /*a870*/  @!P4 IMAD.MOV R70, RZ, RZ, -R70 ;  /* 0x000000ffff46c224 */ /* 0x000fe200078e0a46 */
[----:B------:R-:W-:-:S02]  /*a880*/  ISETP.GT.U32.AND P4, PT, R39, R51, PT ;  /* 0x000000332700720c */ /* 0x000fc40003f84070 */
[----:B------:R-:W-:-:S03]  /*a890*/  ISETP.GT.U32.AND P6, PT, R39, R89, PT ;  /* 0x000000592700720c */ /* 0x000fc60003fc4070 */
[----:B------:R-:W-:Y:S01]  /*a8a0*/  @!P3 IMAD.MOV R54, RZ, RZ, -R54 ;  /* 0x000000ffff36b224 */ /* 0x000fe200078e0a36 */
[C---:B------:R-:W-:Y:S01]  /*a8b0*/  ISETP.GT.U32.AND P3, PT, R39.reuse, R85, PT ;  /* 0x000000552700720c */ /* 0x040fe20003f64070 */
[----:B------:R-:W-:Y:S01]  /*a8c0*/  @!P2 IMAD.MOV R66, RZ, RZ, -R66 ;  /* 0x000000ffff42a224 */ /* 0x000fe200078e0a42 */
[----:B------:R-:W-:Y:S01]  /*a8d0*/  ISETP.GT.U32.AND P2, PT, R39, R48, PT ;  /* 0x000000302700720c */ /* 0x000fe20003f44070 */
[--C-:B------:R-:W-:Y:S01]  /*a8e0*/  @!P0 IMAD.IADD R97, R97, 0x1, -R39.reuse ;  /* 0x0000000161618824 */ /* 0x100fe200078e0a27 */
[----:B------:R-:W-:Y:S02]  /*a8f0*/  ISETP.GT.U32.AND P0, PT, R39, R73, PT ;  /* 0x000000492700720c */ /* 0x000fe40003f04070 */
[----:B------:R-:W-:Y:S01]  /*a900*/  ISETP.GE.AND P5, PT, R153, RZ, PT ;  /* 0x000000ff9900720c */ /* 0x000fe20003fa6270 */
[--C-:B------:R-:W-:Y:S02]  /*a910*/  @!P4 IMAD.IADD R51, R51, 0x1, -R39.reuse ;  /* 0x000000013333c824 */ /* 0x100fe400078e0a27 */
[----:B------:R-:W-:Y:S01]  /*a920*/  @!P6 IMAD.IADD R89, R89, 0x1, -R39 ;  /* 0x000000015959e824 */ /* 0x000fe200078e0a27 */
[----:B------:R-:W-:-:S02]  /*a930*/  ISETP.GT.U32.AND P6, PT, R39, R69, PT ;  /* 0x000000452700720c */ /* 0x000fc40003fc4070 */
        /* <DEDUP_REMOVED lines=8> */
[----:B------:R-:W-:-:S03]  /*a9c0*/  ISETP.GT.U32.AND P5, PT, R39, R93, PT ;  /* 0x0000005d2700720c */ /* 0x000fc60003fa4070 */
[--C-:B------:R-:W-:Y:S01]  /*a9d0*/  @!P6 IMAD.IADD R69, R69, 0x1, -R39.reuse ;  /* 0x000000014545e824 */ /* 0x100fe200078e0a27 */
[----:B------:R-:W-:Y:S01]  /*a9e0*/  ISETP.GT.U32.AND P6, PT, R39, R85, PT ;  /* 0x000000552700720c */ /* 0x000fe20003fc4070 */
[----:B------:R-:W-:Y:S01]  /*a9f0*/  @!P4 IMAD.IADD R81, R81, 0x1, -R39 ;  /* 0x000000015151c824 */ /* 0x000fe200078e0a27 */
[----:B------:R-:W-:Y:S01]  /*aa00*/  ISETP.GE.AND P4, PT, R160, RZ, PT ;  /* 0x000000ffa000720c */ /* 0x000fe20003f86270 */
[----:B------:R-:W-:-:S03]  /*aa10*/  @!P3 IMAD.MOV R48, RZ, RZ, -R48 ;  /* 0x000000ffff30b224 */ /* 0x000fc600078e0a30 */
[----:B------:R-:W-:Y:S01]  /*aa20*/  ISETP.GT.U32.AND P3, PT, R39, R81, PT ;  /* 0x000000512700720c */ /* 0x000fe20003f64070 */
[----:B------:R-:W-:Y:S01]  /*aa30*/  @!P2 IMAD.IADD R77, R77, 0x1, -R39 ;  /* 0x000000014d4da824 */ /* 0x000fe200078e0a27 */
[----:B------:R-:W-:Y:S01]  /*aa40*/  ISETP.GE.AND P2, PT, R161, RZ, PT ;  /* 0x000000ffa100720c */ /* 0x000fe20003f46270 */
[----:B------:R-:W-:Y:S01]  /*aa50*/  @!P0 IMAD.MOV R89, RZ, RZ, -R89 ;  /* 0x000000ffff598224 */ /* 0x000fe200078e0a59 */
[----:B------:R-:W-:Y:S01]  /*aa60*/  ISETP.GT.U32.AND P0, PT, R39, R65, PT ;  /* 0x000000412700720c */ /* 0x000fe20003f04070 */
[--C-:B------:R-:W-:Y:S01]  /*aa70*/  @!P5 IMAD.IADD R93, R93, 0x1, -R39.reuse ;  /* 0x000000015d5dd824 */ /* 0x100fe200078e0a27 */
[----:B------:R-:W-:Y:S01]  /*aa80*/  ISETP.GE.AND P5, PT, R155, RZ, PT ;  /* 0x000000ff9b00720c */ /* 0x000fe20003fa6270 */
[----:B------:R-:W-:Y:S01]  /*aa90*/  @!P6 IMAD.IADD R85, R85, 0x1, -R39 ;  /* 0x000000015555e824 */ /* 0x000fe200078e0a27 */
[C---:B------:R-:W-:Y:S01]  /*aaa0*/  ISETP.GT.U32.AND P6, PT, R39.reuse, R61, PT ;  /* 0x0000003d2700720c */ /* 0x040fe20003fc4070 */
[----:B------:R-:W-:Y:S01]  /*aab0*/  @!P4 IMAD.MOV R97, RZ, RZ, -R97 ;  /* 0x000000ffff61c224 */ /* 0x000fe200078e0a61 */
[----:B------:R-:W-:-:S03]  /*aac0*/  ISETP.GT.U32.AND P4, PT, R39, R77, PT ;  /* 0x0000004d2700720c */ /* 0x000fc60003f84070 */
[----:B------:R-:W-:Y:S01]  /*aad0*/  @!P3 IMAD.IADD R81, R81, 0x1, -R39 ;  /* 0x000000015151b824 */ /* 0x000fe200078e0a27 */
[C---:B------:R-:W-:Y:S01]  /*aae0*/  ISETP.GT.U32.AND P3, PT, R39.reuse, R57, PT ;  /* 0x000000392700720c */ /* 0x040fe20003f64070 */
[----:B------:R-:W-:Y:S01]  /*aaf0*/  @!P2 IMAD.MOV R93, RZ, RZ, -R93 ;  /* 0x000000ffff5da224 */ /* 0x000fe200078e0a5d */
[----:B------:R-:W-:Y:S01]  /*ab00*/  ISETP.GT.U32.AND P2, PT, R39, R69, PT ;  /* 0x000000452700720c */ /* 0x000fe20003f44070 */
[----:B------:R-:W-:Y:S01]  /*ab10*/  @!P0 IMAD.IADD R65, R65, 0x1, -R39 ;  /* 0x0000000141418824 */ /* 0x000fe200078e0a27 */
[----:B------:R-:W-:Y:S01]  /*ab20*/  ISETP.GE.AND P0, PT, R116, RZ, PT ;  /* 0x000000ff7400720c */ /* 0x000fe20003f06270 */
[----:B------:R-:W-:Y:S01]  /*ab30*/  @!P5 IMAD.MOV R51, RZ, RZ, -R51 ;  /* 0x000000ffff33d224 */ /* 0x000fe200078e0a33 */
[----:B------:R-:W-:Y:S01]  /*ab40*/  ISETP.GT.U32.AND P5, PT, R39, R73, PT ;  /* 0x000000492700720c */ /* 0x000fe20003fa4070 */
[----:B------:R-:W-:Y:S01]  /*ab50*/  @!P6 IMAD.IADD R61, R61, 0x1, -R39 ;  /* 0x000000013d3de824 */ /* 0x000fe200078e0a27 */
[----:B------:R-:W-:Y:S01]  /*ab60*/  ISETP.GE.AND P6, PT, R115, RZ, PT ;  /* 0x000000ff7300720c */ /* 0x000fe20003fc6270 */
[----:B------:R-:W-:-:S02]  /*ab70*/  VIADD R149, R0, 0x1c ;  /* 0x0000001c00957836 */ /* 0x000fc40000000000 */
[--C-:B------:R-:W-:Y:S01]  /*ab80*/  @!P4 IMAD.IADD R77, R77, 0x1, -R39.reuse ;  /* 0x000000014d4dc824 */ /* 0x100fe200078e0a27 */
[----:B------:R-:W-:Y:S01]  /*ab90*/  ISETP.GT.U32.AND P4, PT, R39, R31, PT ;  /* 0x0000001f2700720c */ /* 0x000fe20003f84070 */
[--C-:B------:R-:W-:Y:S01]  /*aba0*/  @!P3 IMAD.IADD R57, R57, 0x1, -R39.reuse ;  /* 0x000000013939b824 */ /* 0x100fe200078e0a27 */
[----:B------:R-:W-:Y:S01]  /*abb0*/  ISETP.GE.AND P3, PT, R114, RZ, PT ;  /* 0x000000ff7200720c */ /* 0x000fe20003f66270 */
[----:B------:R-:W-:Y:S01]  /*abc0*/  @!P2 IMAD.IADD R69, R69, 0x1, -R39 ;  /* 0x000000014545a824 */ /* 0x000fe200078e0a27 */
[----:B------:R-:W-:Y:S01]  /*abd0*/  IABS R41, R149 ;  /* 0x0000009500297213 */ /* 0x000fe20000000000 */
[----:B------:R-:W-:Y:S01]  /*abe0*/  @!P0 IMAD.MOV R77, RZ, RZ, -R77 ;  /* 0x000000ffff4d8224 */ /* 0x000fe200078e0a4d */
[----:B------:R-:W-:Y:S01]  /*abf0*/  ISETP.GE.AND P2, PT, R117, RZ, PT ;  /* 0x000000ff7500720c */ /* 0x000fe20003f46270 */
[----:B------:R-:W-:Y:S01]  /*ac00*/  @!P5 IMAD.IADD R73, R73, 0x1, -R39 ;  /* 0x000000014949d824 */ /* 0x000fe200078e0a27 */
[----:B------:R-:W-:Y:S01]  /*ac10*/  ISETP.GT.U32.AND P0, PT, R39, R57, PT ;  /* 0x000000392700720c */ /* 0x000fe20003f04070 */
[----:B------:R-:W-:-:S02]  /*ac20*/  VIADD R120, R0, 0x24 ;  /* 0x0000002400787836 */ /* 0x000fc40000000000 */
[----:B------:R-:W-:-:S04]  /*ac30*/  IMAD.HI.U32 R32, R40, R41, RZ ;  /* 0x0000002928207227 */ /* 0x000fc800078e00ff */
[----:B------:R-:W-:Y:S01]  /*ac40*/  @!P6 IMAD.MOV R73, RZ, RZ, -R73 ;  /* 0x000000ffff49e224 */ /* 0x000fe200078e0a49 */
[----:B------:R-:W-:Y:S01]  /*ac50*/  ISETP.GT.U32.AND P6, PT, R39, R30, PT ;  /* 0x0000001e2700720c */ /* 0x000fe20003fc4070 */
[----:B------:R-:W-:Y:S01]  /*ac60*/  IMAD.MOV R32, RZ, RZ, -R32 ;  /* 0x000000ffff207224 */ /* 0x000fe200078e0a20 */
[----:B------:R-:W-:Y:S01]  /*ac70*/  IABS R34, R120 ;  /* 0x0000007800227213 */ /* 0x000fe20000000000 */
[----:B------:R-:W-:Y:S01]  /*ac80*/  @!P4 IMAD.IADD R31, R31, 0x1, -R39 ;  /* 0x000000011f1fc824 */ /* 0x000fe200078e0a27 */
[C---:B------:R-:W-:Y:S01]  /*ac90*/  ISETP.GT.U32.AND P4, PT, R39.reuse, R61, PT ;  /* 0x0000003d2700720c */ /* 0x040fe20003f84070 */
[----:B------:R-:W-:Y:S01]  /*aca0*/  @!P3 IMAD.MOV R69, RZ, RZ, -R69 ;  /* 0x000000ffff45b224 */ /* 0x000fe200078e0a45 */
[C---:B------:R-:W-:Y:S01]  /*acb0*/  ISETP.GT.U32.AND P3, PT, R39.reuse, R28, PT ;  /* 0x0000001c2700720c */ /* 0x040fe20003f64070 */
[----:B------:R-:W-:Y:S02]  /*acc0*/  IMAD R41, R39, R32, R41 ;  /* 0x0000002027297224 */ /* 0x000fe400078e0229 */
[----:B------:R-:W-:-:S04]  /*acd0*/  IMAD.HI.U32 R32, R40, R34, RZ ;  /* 0x0000002228207227 */ /* 0x000fc800078e00ff */
[----:B------:R-:W-:Y:S01]  /*ace0*/  @!P2 IMAD.MOV R81, RZ, RZ, -R81 ;  /* 0x000000ffff51a224 */ /* 0x000fe200078e0a51 */
[----:B------:R-:W-:Y:S01]  /*acf0*/  ISETP.GT.U32.AND P2, PT, R39, R31, PT ;  /* 0x0000001f2700720c */ /* 0x000fe20003f44070 */
[--C-:B------:R-:W-:Y:S01]  /*ad00*/  @!P0 IMAD.IADD R57, R57, 0x1, -R39.reuse ;  /* 0x0000000139398824 */ /* 0x100fe200078e0a27 */
[----:B------:R-:W-:Y:S01]  /*ad10*/  ISETP.GE.AND P0, PT, R109, RZ, PT ;  /* 0x000000ff6d00720c */ /* 0x000fe20003f06270 */
[----:B------:R-:W-:Y:S01]  /*ad20*/  IMAD.MOV R32, RZ, RZ, -R32 ;  /* 0x000000ffff207224 */ /* 0x000fe200078e0a20 */
[----:B------:R-:W-:Y:S01]  /*ad30*/  IABS R33, R13 ;  /* 0x0000000d00217213 */ /* 0x000fe20000000000 */
[----:B------:R-:W-:Y:S02]  /*ad40*/  IMAD.MOV.U32 R162, RZ, RZ, R106 ;  /* 0x000000ffffa27224 */ /* 0x000fe400078e006a */
[----:B------:R-:W-:Y:S01]  /*ad50*/  @!P6 IMAD.IADD R30, R30, 0x1, -R39 ;  /* 0x000000011e1ee824 */ /* 0x000fe200078e0a27 */
[----:B------:R-:W-:Y:S01]  /*ad60*/  ISETP.GE.AND P6, PT, R4, RZ, PT ;  /* 0x000000ff0400720c */ /* 0x000fe20003fc6270 */
[----:B------:R-:W-:Y:S01]  /*ad70*/  IMAD R34, R39, R32, R34 ;  /* 0x0000002027227224 */ /* 0x000fe200078e0222 */
[----:B------:R-:W-:Y:S01]  /*ad80*/  ISETP.GE.AND P5, PT, R162, RZ, PT ;  /* 0x000000ffa200720c */ /* 0x000fe20003fa6270 */
[----:B------:R-:W-:-:S04]  /*ad90*/  IMAD.HI.U32 R32, R40, R33, RZ ;  /* 0x0000002128207227 */ /* 0x000fc800078e00ff */
[--C-:B------:R-:W-:Y:S02]  /*ada0*/  @!P4 IMAD.IADD R61, R61, 0x1, -R39.reuse ;  /* 0x000000013d3dc824 */ /* 0x100fe400078e0a27 */
[--C-:B------:R-:W-:Y:S01]  /*adb0*/  @!P3 IMAD.IADD R28, R28, 0x1, -R39.reuse ;  /* 0x000000011c1cb824 */ /* 0x100fe200078e0a27 */
[----:B------:R-:W-:Y:S01]  /*adc0*/  STL [R1+0x8d0], R149 ;  /* 0x0008d09501007387 */ /* 0x000fe20000100800 */
[----:B------:R-:W-:Y:S01]  /*add0*/  IMAD.MOV R32, RZ, RZ, -R32 ;  /* 0x000000ffff207224 */ /* 0x000fe200078e0a20 */
[----:B------:R-:W-:Y:S01]  /*ade0*/  ISETP.GT.U32.AND P3, PT, R39, R30, PT ;  /* 0x0000001e2700720c */ /* 0x000fe20003f64070 */
[----:B------:R-:W-:Y:S01]  /*adf0*/  @!P2 IMAD.IADD R31, R31, 0x1, -R39 ;  /* 0x000000011f1fa824 */ /* 0x000fe200078e0a27 */
[----:B------:R-:W-:Y:S01]  /*ae00*/  STL [R1+0xba4], R149 ;  /* 0x000ba49501007387 */ /* 0x000fe20000100800 */
[----:B------:R-:W-:Y:S01]  /*ae10*/  @!P0 IMAD.MOV R61, RZ, RZ, -R61 ;  /* 0x000000ffff3d8224 */ /* 0x000fe200078e0a3d */
[----:B------:R-:W-:Y:S02]  /*ae20*/  ISETP.GE.AND P2, PT, R108, RZ, PT ;  /* 0x000000ff6c00720c */ /* 0x000fe40003f46270 */
[C---:B------:R-:W-:Y:S01]  /*ae30*/  ISETP.GT.U32.AND P0, PT, R39.reuse, R28, PT ;  /* 0x0000001c2700720c */ /* 0x040fe20003f04070 */
[----:B------:R-:W-:Y:S01]  /*ae40*/  STL [R1+0xba8], R41 ;  /* 0x000ba82901007387 */ /* 0x000fe20000100800 */
[----:B------:R-:W-:-:S03]  /*ae50*/  IMAD R33, R39, R32, R33 ;  /* 0x0000002027217224 */ /* 0x000fc600078e0221 */
[----:B------:R-:W-:Y:S01]  /*ae60*/  STL [R1+0x8c0], R120 ;  /* 0x0008c07801007387 */ /* 0x000fe20000100800 */
[----:B------:R-:W-:Y:S01]  /*ae70*/  @!P6 IMAD.MOV R31, RZ, RZ, -R31 ;  /* 0x000000ffff1fe224 */ /* 0x000fe200078e0a1f */
[----:B------:R-:W-:Y:S02]  /*ae80*/  ISETP.GE.AND P6, PT, R2, RZ, PT ;  /* 0x000000ff0200720c */ /* 0x000fe40003fc6270 */
[----:B------:R-:W-:Y:S01]  /*ae90*/  STL [R1+0xbac], R120 ;  /* 0x000bac7801007387 */ /* 0x000fe20000100800 */
[----:B------:R-:W-:-:S03]  /*aea0*/  IABS R32, R22 ;  /* 0x0000001600207213 */ /* 0x000fc60000000000 */
[----:B------:R-:W-:Y:S01]  /*aeb0*/  STL [R1+0xbb0], R34 ;  /* 0x000bb02201007387 */ /* 0x000fe20000100800 */
[----:B------:R-:W-:-:S03]  /*aec0*/  @!P5 IMAD.MOV R85, RZ, RZ, -R85 ;  /* 0x000000ffff55d224 */ /* 0x000fc600078e0a55 */
[----:B------:R-:W-:Y:S01]  /*aed0*/  STL [R1+0x8cc], R13 ;  /* 0x0008cc0d01007387 */ /* 0x000fe20000100800 */
[----:B------:R-:W-:-:S03]  /*aee0*/  ISETP.GT.U32.AND P5, PT, R39, R65, PT ;  /* 0x000000412700720c */ /* 0x000fc60003fa4070 */
[----:B------:R-:W-:Y:S04]  /*aef0*/  STL [R1+0xbb4], R13 ;  /* 0x000bb40d01007387 */ /* 0x000fe80000100800 */
[----:B------:R-:W-:Y:S04]  /*af00*/  STL [R1+0xbb8], R33 ;  /* 0x000bb82101007387 */ /* 0x000fe80000100800 */
[----:B------:R2:W-:Y:S01]  /*af10*/  STL [R1+0xbbc], R0 ;  /* 0x000bbc0001007387 */ /* 0x0005e20000100800 */
[----:B------:R-:W-:Y:S01]  /*af20*/  IMAD.HI.U32 R106, R40, R32, RZ ;  /* 0x00000020286a7227 */ /* 0x000fe200078e00ff */
[----:B------:R-:W-:-:S03]  /*af30*/  LOP3.LUT R5, RZ, R29, RZ, 0x33, !PT ;  /* 0x0000001dff057212 */ /* 0x000fc600078e33ff */
[----:B------:R-:W-:Y:S02]  /*af40*/  @!P2 IMAD.MOV R57, RZ, RZ, -R57 ;  /* 0x000000ffff39a224 */ /* 0x000fe400078e0a39 */
[----:B--2---:R-:W-:Y:S01]  /*af50*/  VIADD R0, R12, 0x7f ;  /* 0x0000007f0c007836 */ /* 0x004fe20000000000 */
[----:B------:R-:W-:Y:S01]  /*af60*/  ISETP.GE.AND P2, PT, R3, RZ, PT ;  /* 0x000000ff0300720c */ /* 0x000fe20003f46270 */
[--C-:B------:R-:W-:Y:S01]  /*af70*/  @!P3 IMAD.IADD R30, R30, 0x1, -R39.reuse ;  /* 0x000000011e1eb824 */ /* 0x100fe200078e0a27 */
[----:B------:R-:W-:Y:S01]  /*af80*/  ISETP.NE.AND P3, PT, R29, RZ, PT ;  /* 0x000000ff1d00720c */ /* 0x000fe20003f65270 */
[--C-:B------:R-:W-:Y:S01]  /*af90*/  @!P0 IMAD.IADD R28, R28, 0x1, -R39.reuse ;  /* 0x000000011c1c8824 */ /* 0x100fe200078e0a27 */
[----:B------:R-:W-:Y:S01]  /*afa0*/  ISETP.GT.AND P0, PT, R0, 0x7f, PT ;  /* 0x0000007f0000780c */ /* 0x000fe20003f04270 */
[----:B------:R-:W-:Y:S01]  /*afb0*/  IMAD.MOV R106, RZ, RZ, -R106 ;  /* 0x000000ffff6a7224 */ /* 0x000fe200078e0a6a */
[----:B------:R-:W-:Y:S01]  /*afc0*/  SEL R103, R5, R103, !P3 ;  /* 0x0000006705677207 */ /* 0x000fe20005800000 */
[----:B------:R-:W-:Y:S01]  /*afd0*/  @!P6 IMAD.MOV R28, RZ, RZ, -R28 ;  /* 0x000000ffff1ce224 */ /* 0x000fe200078e0a1c */
[----:B------:R-:W-:Y:S01]  /*afe0*/  ISETP.LT.AND P0, PT, R107, R12, P0 ;  /* 0x0000000c6b00720c */ /* 0x000fe20000701270 */
[----:B------:R-:W-:Y:S01]  /*aff0*/  IMAD R32, R39, R106, R32 ;  /* 0x0000006a27207224 */ /* 0x000fe200078e0220 */
[----:B------:R-:W-:Y:S01]  /*b000*/  SEL R107, R5, R46, !P3 ;  /* 0x0000002e056b7207 */ /* 0x000fe20005800000 */
[----:B------:R-:W-:Y:S01]  /*b010*/  @!P5 IMAD.IADD R65, R65, 0x1, -R39 ;  /* 0x000000014141d824 */ /* 0x000fe200078e0a27 */
[----:B------:R-:W-:Y:S01]  /*b020*/  STL [R1+0x8c8], R22 ;  /* 0x0008c81601007387 */ /* 0x000fe20000100800 */
[----:B------:R-:W-:Y:S01]  /*b030*/  ISETP.GE.AND P5, PT, R113, RZ, PT ;  /* 0x000000ff7100720c */ /* 0x000fe20003fa6270 */
[----:B------:R-:W-:Y:S01]  /*b040*/  IMAD R103, R103, UR11, RZ ;  /* 0x0000000b67677c24 */ /* 0x000fe2000f8e02ff */
[C---:B------:R-:W-:Y:S01]  /*b050*/  SEL R116, R5.reuse, R28, !P3 ;  /* 0x0000001c05747207 */ /* 0x040fe20005800000 */
[----:B------:R-:W-:Y:S01]  /*b060*/  STL [R1+0xbc0], R22 ;  /* 0x000bc01601007387 */ /* 0x000fe20000100800 */
[----:B------:R-:W-:Y:S01]  /*b070*/  SEL R96, R5, R96, !P3 ;  /* 0x0000006005607207 */ /* 0x000fe20005800000 */
[----:B------:R-:W-:Y:S01]  /*b080*/  IMAD R28, R107, UR11, RZ ;  /* 0x0000000b6b1c7c24 */ /* 0x000fe2000f8e02ff */
[C---:B------:R-:W-:Y:S01]  /*b090*/  SEL R29, R5.reuse, R100, !P3 ;  /* 0x00000064051d7207 */ /* 0x040fe20005800000 */
[----:B------:R-:W-:Y:S01]  /*b0a0*/  STL [R1+0xbc4], R40 ;  /* 0x000bc42801007387 */ /* 0x000fe20000100800 */
[----:B------:R-:W-:Y:S01]  /*b0b0*/  VIADD R106, R12, 0xffffffa8 ;  /* 0xffffffa80c6a7836 */ /* 0x000fe20000000000 */
[----:B------:R-:W-:-:S02]  /*b0c0*/  SEL R92, R5, R92, !P3 ;  /* 0x0000005c055c7207 */ /* 0x000fc40005800000 */
[----:B------:R-:W-:Y:S01]  /*b0d0*/  STL [R1+0xbc8], R32 ;  /* 0x000bc82001007387 */ /* 0x000fe20000100800 */
[C---:B------:R-:W-:Y:S01]  /*b0e0*/  SEL R99, R5.reuse, R99, !P3 ;  /* 0x0000006305637207 */ /* 0x040fe20005800000 */
[----:B------:R-:W-:Y:S01]  /*b0f0*/  @!P2 IMAD.MOV R30, RZ, RZ, -R30 ;  /* 0x000000ffff1ea224 */ /* 0x000fe200078e0a1e */
[----:B------:R-:W-:Y:S01]  /*b100*/  SEL R95, R5, R95, !P3 ;  /* 0x0000005f055f7207 */ /* 0x000fe20005800000 */
[----:B------:R-:W-:Y:S01]  /*b110*/  STL [R1+0xbcc], R12 ;  /* 0x000bcc0c01007387 */ /* 0x000fe20000100800 */
[----:B------:R-:W-:-:S03]  /*b120*/  IADD3 R26, P2, PT, R103, R38, RZ ;  /* 0x00000026671a7210 */ /* 0x000fc60007f5e0ff */
[----:B------:R-:W-:Y:S01]  /*b130*/  STL [R1+0xbd0], R5 ;  /* 0x000bd00501007387 */ /* 0x000fe20000100800 */
[----:B------:R-:W-:Y:S01]  /*b140*/  IADD3 R0, P6, PT, R28, R38, RZ ;  /* 0x000000261c007210 */ /* 0x000fe20007fde0ff */
[----:B------:R-:W-:Y:S01]  /*b150*/  IMAD R29, R29, UR5, RZ ;  /* 0x000000051d1d7c24 */ /* 0x000fe2000f8e02ff */
[----:B------:R-:W-:Y:S01]  /*b160*/  ISETP.GE.U32.AND P4, PT, R106, 0x7fffff29, PT ;  /* 0x7fffff296a00780c */ /* 0x000fe20003f86070 */
[----:B------:R-:W-:Y:S01]  /*b170*/  STL [R1+0xbd4], R107 ;  /* 0x000bd46b01007387 */ /* 0x000fe20000100800 */
[C---:B------:R-:W-:Y:S01]  /*b180*/  VIADD R106, R12.reuse, 0xffffffa0 ;  /* 0xffffffa00c6a7836 */ /* 0x040fe20000000000 */
[C---:B------:R-:W-:Y:S01]  /*b190*/  SEL R109, R5.reuse, R101, !P3 ;  /* 0x00000065056d7207 */ /* 0x040fe20005800000 */
[----:B------:R-:W-:Y:S01]  /*b1a0*/  @!P5 IMAD.MOV R65, RZ, RZ, -R65 ;  /* 0x000000ffff41d224 */ /* 0x000fe200078e0a41 */
[----:B------:R-:W-:Y:S01]  /*b1b0*/  STL [R1+0xbd8], R96 ;  /* 0x000bd86001007387 */ /* 0x000fe20000100800 */
[C---:B------:R-:W-:Y:S01]  /*b1c0*/  SEL R101, R5.reuse, R43, !P3 ;  /* 0x0000002b05657207 */ /* 0x040fe20005800000 */
[----:B------:R-:W-:Y:S01]  /*b1d0*/  VIADD R117, R12, 0xffffff98 ;  /* 0xffffff980c757836 */ /* 0x000fe20000000000 */
[C---:B------:R-:W-:Y:S01]  /*b1e0*/  SEL R115, R5.reuse, R30, !P3 ;  /* 0x0000001e05737207 */ /* 0x040fe20005800000 */
[----:B------:R-:W-:Y:S01]  /*b1f0*/  STL [R1+0xbdc], R92 ;  /* 0x000bdc5c01007387 */ /* 0x000fe20000100800 */
[----:B------:R-:W-:Y:S01]  /*b200*/  SEL R43, R5, R88, !P3 ;  /* 0x00000058052b7207 */ /* 0x000fe20005800000 */
[----:B------:R-:W-:Y:S01]  /*b210*/  IMAD R30, R96, UR16, RZ ;  /* 0x00000010601e7c24 */ /* 0x000fe2000f8e02ff */
[----:B------:R-:W-:Y:S01]  /*b220*/  LEA.HI.X.SX32 R42, R103, R35, 0x1, P2 ;  /* 0x00000023672a7211 */ /* 0x000fe200010f0eff */
[----:B------:R-:W-:Y:S01]  /*b230*/  STL [R1+0xbe0], R99 ;  /* 0x000be06301007387 */ /* 0x000fe20000100800 */
[----:B------:R-:W-:Y:S01]  /*b240*/  SEL R113, R5, R102, !P3 ;  /* 0x0000006605717207 */ /* 0x000fe20005800000 */
[----:B------:R-:W2:Y:S02]  /*b250*/  LDCU UR5, c[0x0][0x3b0] ;  /* 0x00007600ff0577ac */ /* 0x000ea40008000800 */
[----:B------:R-:W-:Y:S01]  /*b260*/  STL [R1+0xbe4], R95 ;  /* 0x000be45f01007387 */ /* 0x000fe20000100800 */
[----:B------:R-:W-:-:S03]  /*b270*/  ISETP.GE.U32.AND P5, PT, R106, 0x7fffff21, PT ;  /* 0x7fffff216a00780c */ /* 0x000fc60003fa6070 */
[----:B------:R-:W-:Y:S01]  /*b280*/  STL [R1+0x128], R26 ;  /* 0x0001281a01007387 */ /* 0x000fe20000100800 */
[----:B------:R-:W-:-:S03]  /*b290*/  SEL R102, R5, R44, !P3 ;  /* 0x0000002c05667207 */ /* 0x000fc60005800000 */
[----:B------:R3:W-:Y:S01]  /*b2a0*/  STL [R1+0x168], R0 ;  /* 0x0001680001007387 */ /* 0x0007e20000100800 */
[----:B------:R-:W-:Y:S01]  /*b2b0*/  SEL R100, R5, R57, !P3 ;  /* 0x0000003905647207 */ /* 0x000fe20005800000 */
[----:B------:R-:W-:Y:S01]  /*b2c0*/  IMAD R57, R95, UR17, RZ ;  /* 0x000000115f397c24 */ /* 0x000fe2000f8e02ff */
[C---:B------:R-:W-:Y:S01]  /*b2d0*/  SEL R114, R5.reuse, R31, !P3 ;  /* 0x0000001f05727207 */ /* 0x040fe20005800000 */
[----:B------:R-:W-:Y:S01]  /*b2e0*/  IMAD R31, R92, UR21, RZ ;  /* 0x000000155c1f7c24 */ /* 0x000fe2000f8e02ff */
[----:B------:R-:W-:Y:S01]  /*b2f0*/  SEL R106, R5, R45, !P3 ;  /* 0x0000002d056a7207 */ /* 0x000fe20005800000 */
[----:B------:R-:W-:Y:S01]  /*b300*/  IMAD R43, R43, UR25, RZ ;  /* 0x000000192b2b7c24 */ /* 0x000fe2000f8e02ff */
[----:B------:R-:W-:Y:S02]  /*b310*/  SEL R44, R5, R84, !P3 ;  /* 0x00000054052c7207 */ /* 0x000fe40005800000 */
[----:B---3--:R-:W-:Y:S01]  /*b320*/  IADD3 R0, P2, PT, R29, R38, RZ ;  /* 0x000000261d007210 */ /* 0x008fe20007f5e0ff */
[----:B------:R3:W-:Y:S01]  /*b330*/  STL [R1+0xbe8], R103 ;  /* 0x000be86701007387 */ /* 0x0007e20000100800 */
[----:B------:R-:W-:-:S02]  /*b340*/  LEA.HI.X.SX32 R2, R28, R35, 0x1, P6 ;  /* 0x000000231c027211 */ /* 0x000fc400030f0eff */
[C---:B------:R-:W-:Y:S01]  /*b350*/  SEL R45, R5.reuse, R80, !P3 ;  /* 0x00000050052d7207 */ /* 0x040fe20005800000 */
[----:B------:R-:W-:Y:S01]  /*b360*/  STL [R1+0x124], R42 ;  /* 0x0001242a01007387 */ /* 0x000fe20000100800 */
[----:B------:R-:W-:Y:S01]  /*b370*/  IADD3 R95, P6, PT, R30, R38, RZ ;  /* 0x000000261e5f7210 */ /* 0x000fe20007fde0ff */
[----:B------:R-:W-:Y:S02]  /*b380*/  IMAD R44, R44, UR29, RZ ;  /* 0x0000001d2c2c7c24 */ /* 0x000fe4000f8e02ff */
[----:B------:R4:W-:Y:S01]  /*b390*/  STL [R1+0x1a8], R0 ;  /* 0x0001a80001007387 */ /* 0x0009e20000100800 */
[----:B------:R-:W-:Y:S01]  /*b3a0*/  SEL R108, R5, R47, !P3 ;  /* 0x0000002f056c7207 */ /* 0x000fe20005800000 */
[----:B------:R-:W-:Y:S01]  /*b3b0*/  IMAD R45, R45, UR33, RZ ;  /* 0x000000212d2d7c24 */ /* 0x000fe2000f8e02ff */
[----:B------:R-:W-:Y:S02]  /*b3c0*/  SEL R46, R5, R76, !P3 ;  /* 0x0000004c052e7207 */ /* 0x000fe40005800000 */
[----:B---3--:R-:W-:-:S02]  /*b3d0*/  LEA.HI.X.SX32 R103, R30, R35, 0x1, P6 ;  /* 0x000000231e677211 */ /* 0x008fc400030f0eff */
[----:B------:R-:W-:Y:S02]  /*b3e0*/  SEL R47, R5, R72, !P3 ;  /* 0x00000048052f7207 */ /* 0x000fe40005800000 */
[-C--:B----4-:R-:W-:Y:S02]  /*b3f0*/  LEA.HI.X.SX32 R0, R29, R35.reuse, 0x1, P2 ;  /* 0x000000231d007211 */ /* 0x090fe400010f0eff */
[-C--:B------:R-:W-:Y:S02]  /*b400*/  IADD3 R92, P2, PT, R31, R38.reuse, RZ ;  /* 0x000000261f5c7210 */ /* 0x080fe40007f5e0ff */
[----:B------:R-:W-:Y:S02]  /*b410*/  IADD3 R107, P6, PT, R43, R38, RZ ;  /* 0x000000262b6b7210 */ /* 0x000fe40007fde0ff */
[----:B------:R-:W-:Y:S01]  /*b420*/  SEL R80, R5, R54, !P3 ;  /* 0x0000003605507207 */ /* 0x000fe20005800000 */
[----:B------:R-:W-:Y:S01]  /*b430*/  IMAD R54, R99, UR12, RZ ;  /* 0x0000000c63367c24 */ /* 0x000fe2000f8e02ff */
[----:B------:R-:W-:Y:S01]  /*b440*/  SEL R72, R5, R68, !P3 ;  /* 0x0000004405487207 */ /* 0x000fe20005800000 */
[----:B------:R-:W-:Y:S01]  /*b450*/  IMAD R46, R46, UR37, RZ ;  /* 0x000000252e2e7c24 */ /* 0x000fe2000f8e02ff */
[----:B------:R-:W-:Y:S01]  /*b460*/  LEA.HI.X.SX32 R99, R31, R35, 0x1, P2 ;  /* 0x000000231f637211 */ /* 0x000fe200010f0eff */
[----:B------:R-:W-:Y:S01]  /*b470*/  IMAD R47, R47, UR41, RZ ;  /* 0x000000292f2f7c24 */ /* 0x000fe2000f8e02ff */
[----:B------:R-:W-:-:S02]  /*b480*/  SEL R68, R5, R64, !P3 ;  /* 0x0000004005447207 */ /* 0x000fc40005800000 */
[----:B------:R-:W-:Y:S01]  /*b490*/  LEA.HI.X.SX32 R96, R43, R35, 0x1, P6 ;  /* 0x000000232b607211 */ /* 0x000fe200030f0eff */
[----:B------:R-:W-:Y:S01]  /*b4a0*/  STL [R1+0x164], R2 ;  /* 0x0001640201007387 */ /* 0x000fe20000100800 */
[----:B------:R-:W-:Y:S02]  /*b4b0*/  IADD3 R12, P2, PT, R44, R38, RZ ;  /* 0x000000262c0c7210 */ /* 0x000fe40007f5e0ff */
[C---:B------:R-:W-:Y:S02]  /*b4c0*/  SEL R53, R5.reuse, R53, !P3 ;  /* 0x0000003505357207 */ /* 0x040fe40005800000 */
[C---:B------:R-:W-:Y:S02]  /*b4d0*/  SEL R91, R5.reuse, R91, !P3 ;  /* 0x0000005b055b7207 */ /* 0x040fe40005800000 */
[C---:B------:R-:W-:Y:S02]  /*b4e0*/  SEL R87, R5.reuse, R87, !P3 ;  /* 0x0000005705577207 */ /* 0x040fe40005800000 */
[----:B------:R-:W-:-:S02]  /*b4f0*/  SEL R83, R5, R83, !P3 ;  /* 0x0000005305537207 */ /* 0x000fc40005800000 */
[C---:B------:R-:W-:Y:S02]  /*b500*/  SEL R79, R5.reuse, R79, !P3 ;  /* 0x0000004f054f7207 */ /* 0x040fe40005800000 */
[C---:B------:R-:W-:Y:S02]  /*b510*/  SEL R75, R5.reuse, R75, !P3 ;  /* 0x0000004b054b7207 */ /* 0x040fe40005800000 */
        /* <DEDUP_REMOVED lines=29> */
[----:B------:R-:W-:Y:S01]  /*b6f0*/  SEL R61, R5, R61, !P3 ;  /* 0x0000003d053d7207 */ /* 0x000fe20005800000 */
[----:B------:R-:W-:Y:S01]  /*b700*/  IMAD R113, R113, UR11, RZ ;  /* 0x0000000b71717c24 */ /* 0x000fe2000f8e02ff */
[----:B------:R-:W-:Y:S01]  /*b710*/  SEL R64, R5, R60, !P3 ;  /* 0x0000003c05407207 */ /* 0x000fe20005800000 */
[----:B------:R-:W-:Y:S01]  /*b720*/  IMAD R106, R106, UR11, RZ ;  /* 0x0000000b6a6a7c24 */ /* 0x000fe2000f8e02ff */
[----:B------:R-:W-:Y:S01]  /*b730*/  IADD3 R40, P6, PT, R45, R38, RZ ;  /* 0x000000262d287210 */ /* 0x000fe20007fde0ff */
[----:B------:R-:W-:Y:S01]  /*b740*/  IMAD R109, R109, UR11, RZ ;  /* 0x0000000b6d6d7c24 */ /* 0x000fe2000f8e02ff */
[C---:B------:R-:W-:Y:S01]  /*b750*/  SEL R60, R5.reuse, R56, !P3 ;  /* 0x00000038053c7207 */ /* 0x040fe20005800000 */
[----:B------:R3:W-:Y:S01]  /*b760*/  STL [R1+0x1a4], R0 ;  /* 0x0001a40001007387 */ /* 0x0007e20000100800 */
[----:B------:R-:W-:Y:S01]  /*b770*/  SEL R56, R5, R50, !P3 ;  /* 0x0000003205387207 */ /* 0x000fe20005800000 */
[----:B------:R-:W-:Y:S01]  /*b780*/  IMAD R48, R72, UR45, RZ ;  /* 0x0000002d48307c24 */ /* 0x000fe2000f8e02ff */
[-C--:B------:R-:W-:Y:S01]  /*b790*/  LEA.HI.X.SX32 R5, R44, R35.reuse, 0x1, P2 ;  /* 0x000000232c057211 */ /* 0x080fe200010f0eff */
[----:B------:R-:W-:Y:S01]  /*b7a0*/  IMAD R49, R68, UR49, RZ ;  /* 0x0000003144317c24 */ /* 0x000fe2000f8e02ff */
[-C--:B------:R-:W-:Y:S01]  /*b7b0*/  LEA.HI.X.SX32 R32, R45, R35.reuse, 0x1, P6 ;  /* 0x000000232d207211 */ /* 0x080fe200030f0eff */
[----:B------:R-:W-:Y:S01]  /*b7c0*/  IMAD R102, R102, UR11, RZ ;  /* 0x0000000b66667c24 */ /* 0x000fe2000f8e02ff */
[CC--:B------:R-:W-:Y:S01]  /*b7d0*/  IADD3 R13, P6, PT, R47.reuse, R38.reuse, RZ ;  /* 0x000000262f0d7210 */ /* 0x0c0fe20007fde0ff */
[----:B------:R-:W-:Y:S01]  /*b7e0*/  IMAD R30, R80, UR59, RZ ;  /* 0x0000003b501e7c24 */ /* 0x000fe2000f8e02ff */
[----:B------:R-:W-:Y:S01]  /*b7f0*/  PRMT R23, RZ, 0x7610, R23 ;  /* 0x00007610ff177816 */ /* 0x000fe20000000017 */
[----:B------:R-:W-:Y:S01]  /*b800*/  IMAD R108, R108, UR11, RZ ;  /* 0x0000000b6c6c7c24 */ /* 0x000fe2000f8e02ff */
[-C--:B---3--:R-:W-:Y:S01]  /*b810*/  IADD3 R0, P2, PT, R46, R38.reuse, RZ ;  /* 0x000000262e007210 */ /* 0x088fe20007f5e0ff */
[----:B------:R-:W-:Y:S01]  /*b820*/  IMAD R50, R64, UR53, RZ ;  /* 0x0000003540327c24 */ /* 0x000fe2000f8e02ff */
[-C--:B------:R-:W-:Y:S01]  /*b830*/  LEA.HI.X.SX32 R33, R47, R35.reuse, 0x1, P6 ;  /* 0x000000232f217211 */ /* 0x080fe200030f0eff */
[----:B------:R-:W-:Y:S01]  /*b840*/  IMAD R101, R101, UR11, RZ ;  /* 0x0000000b65657c24 */ /* 0x000fe2000f8e02ff */
[-C--:B------:R-:W-:Y:S01]  /*b850*/  LEA.HI.X.SX32 R22, R46, R35.reuse, 0x1, P2 ;  /* 0x000000232e167211 */ /* 0x080fe200010f0eff */
[----:B------:R-:W-:Y:S01]  /*b860*/  IMAD R51, R60, UR57, RZ ;  /* 0x000000393c337c24 */ /* 0x000fe2000f8e02ff */
[CC--:B------:R-:W-:Y:S01]  /*b870*/  IADD3 R120, P2, PT, R48.reuse, R38.reuse, RZ ;  /* 0x0000002630787210 */ /* 0x0c0fe20007f5e0ff */
[----:B------:R-:W3:Y:S01]  /*b880*/  LDCU UR12, c[0x0][0x3b0] ;  /* 0x00007600ff0c77ac */ /* 0x000ee20008000800 */
[-C--:B------:R-:W-:Y:S01]  /*b890*/  IADD3 R149, P6, PT, R49, R38.reuse, RZ ;  /* 0x0000002631957210 */ /* 0x080fe20007fde0ff */
[----:B------:R-:W-:Y:S01]  /*b8a0*/  IMAD R53, R53, UR61, RZ ;  /* 0x0000003d35357c24 */ /* 0x000fe2000f8e02ff */
[----:B------:R-:W-:Y:S01]  /*b8b0*/  LEA.HI.X.SX32 R34, R48, R35, 0x1, P2 ;  /* 0x0000002330227211 */ /* 0x000fe200010f0eff */
[----:B------:R-:W-:Y:S01]  /*b8c0*/  IMAD R56, R56, UR65, RZ ;  /* 0x0000004138387c24 */ /* 0x000fe2000f8e02ff */
[----:B------:R-:W-:-:S02]  /*b8d0*/  IADD3 R105, P2, PT, R50, R38, RZ ;  /* 0x0000002632697210 */ /* 0x000fc40007f5e0ff */
[-C--:B------:R-:W-:Y:S02]  /*b8e0*/  LEA.HI.X.SX32 R41, R49, R35.reuse, 0x1, P6 ;  /* 0x0000002331297211 */ /* 0x080fe400030f0eff */
[-C--:B------:R-:W-:Y:S02]  /*b8f0*/  IADD3 R2, P6, PT, R51, R38.reuse, RZ ;  /* 0x0000002633027210 */ /* 0x080fe40007fde0ff */
[-C--:B------:R-:W-:Y:S02]  /*b900*/  LEA.HI.X.SX32 R104, R50, R35.reuse, 0x1, P2 ;  /* 0x0000002332687211 */ /* 0x080fe400010f0eff */
[-C--:B------:R-:W-:Y:S02]  /*b910*/  IADD3 R4, P2, PT, R53, R38.reuse, RZ ;  /* 0x0000002635047210 */ /* 0x080fe40007f5e0ff */
[----:B------:R-:W-:Y:S02]  /*b920*/  LEA.HI.X.SX32 R3, R51, R35, 0x1, P6 ;  /* 0x0000002333037211 */ /* 0x000fe400030f0eff */
[----:B------:R-:W-:-:S02]  /*b930*/  IADD3 R162, P6, PT, R56, R38, RZ ;  /* 0x0000002638a27210 */ /* 0x000fc40007fde0ff */
[-C--:B------:R-:W-:Y:S01]  /*b940*/  LEA.HI.X.SX32 R36, R53, R35.reuse, 0x1, P2 ;  /* 0x0000002335247211 */ /* 0x080fe200010f0eff */
[----:B------:R-:W-:Y:S01]  /*b950*/  STL [R1+0x1e8], R95 ;  /* 0x0001e85f01007387 */ /* 0x000fe20000100800 */
[-C--:B------:R-:W-:Y:S02]  /*b960*/  IADD3 R161, P2, PT, R113, R38.reuse, RZ ;  /* 0x0000002671a17210 */ /* 0x080fe40007f5e0ff */
[-C--:B------:R-:W-:Y:S01]  /*b970*/  LEA.HI.X.SX32 R125, R56, R35.reuse, 0x1, P6 ;  /* 0x00000023387d7211 */ /* 0x080fe200030f0eff */
[----:B------:R4:W-:Y:S01]  /*b980*/  STL [R1+0xbec], R95 ;  /* 0x000bec5f01007387 */ /* 0x0009e20000100800 */
[-C--:B------:R-:W-:Y:S01]  /*b990*/  IADD3 R160, P6, PT, R106, R38.reuse, RZ ;  /* 0x000000266aa07210 */ /* 0x080fe20007fde0ff */
[----:B------:R-:W-:Y:S01]  /*b9a0*/  IMAD R91, R91, UR22, RZ ;  /* 0x000000165b5b7c24 */ /* 0x000fe2000f8e02ff */
[-C--:B------:R-:W-:Y:S01]  /*b9b0*/  LEA.HI.X.SX32 R126, R113, R35.reuse, 0x1, P2 ;  /* 0x00000023717e7211 */ /* 0x080fe200010f0eff */
[----:B------:R-:W-:Y:S01]  /*b9c0*/  STL [R1+0x240], R92 ;  /* 0x0002405c01007387 */ /* 0x000fe20000100800 */
[-C--:B------:R-:W-:Y:S01]  /*b9d0*/  IADD3 R130, P2, PT, R54, R38.reuse, RZ ;  /* 0x0000002636827210 */ /* 0x080fe20007f5e0ff */
[----:B------:R-:W-:Y:S01]  /*b9e0*/  IMAD R87, R87, UR26, RZ ;  /* 0x0000001a57577c24 */ /* 0x000fe2000f8e02ff */
[----:B------:R-:W-:Y:S01]  /*b9f0*/  LEA.HI.X.SX32 R7, R106, R35, 0x1, P6 ;  /* 0x000000236a077211 */ /* 0x000fe200030f0eff */
[----:B------:R-:W-:Y:S01]  /*ba00*/  STL [R1+0x1e4], R103 ;  /* 0x0001e46701007387 */ /* 0x000fe20000100800 */
[----:B------:R-:W-:-:S03]  /*ba10*/  IADD3 R155, P6, PT, R57, R38, RZ ;  /* 0x00000026399b7210 */ /* 0x000fc60007fde0ff */
[----:B------:R-:W-:Y:S01]  /*ba20*/  STL [R1+0x288], R107 ;  /* 0x0002886b01007387 */ /* 0x000fe20000100800 */
[----:B------:R-:W-:-:S03]  /*ba30*/  LEA.HI.X.SX32 R6, R54, R35, 0x1, P2 ;  /* 0x0000002336067211 */ /* 0x000fc600010f0eff */
[----:B------:R-:W-:Y:S01]  /*ba40*/  STL [R1+0x224], R99 ;  /* 0x0002246301007387 */ /* 0x000fe20000100800 */
[----:B------:R-:W-:-:S03]  /*ba50*/  IMAD R83, R83, UR30, RZ ;  /* 0x0000001e53537c24 */ /* 0x000fc6000f8e02ff */
[----:B------:R-:W-:Y:S01]  /*ba60*/  STL [R1+0x2c8], R12 ;  /* 0x0002c80c01007387 */ /* 0x000fe20000100800 */
[----:B------:R-:W-:-:S03]  /*ba70*/  IADD3 R9, P2, PT, R91, R38, RZ ;  /* 0x000000265b097210 */ /* 0x000fc60007f5e0ff */
[----:B------:R-:W-:Y:S01]  /*ba80*/  STL [R1+0x284], R96 ;  /* 0x0002846001007387 */ /* 0x000fe20000100800 */
[----:B------:R-:W-:Y:S01]  /*ba90*/  LEA.HI.X.SX32 R159, R57, R35, 0x1, P6 ;  /* 0x00000023399f7211 */ /* 0x000fe200030f0eff */
[----:B------:R-:W-:Y:S02]  /*baa0*/  IMAD R79, R79, UR34, RZ ;  /* 0x000000224f4f7c24 */ /* 0x000fe4000f8e02ff */
        /* <DEDUP_REMOVED lines=49> */
[----:B------:R-:W-:-:S03]  /*bdc0*/  IADD3 R142, P2, PT, R52, R38, RZ ;  /* 0x00000026348e7210 */ /* 0x000fc60007f5e0ff */
[----:B------:R-:W-:Y:S01]  /*bdd0*/  STL [R1+0x16c], R7 ;  /* 0x00016c0701007387 */ /* 0x000fe20000100800 */
[----:B------:R-:W-:-:S03]  /*bde0*/  LEA.HI.X.SX32 R144, R55, R35, 0x1, P6 ;  /* 0x0000002337907211 */ /* 0x000fc600030f0eff */
[----:B------:R-:W-:Y:S01]  /*bdf0*/  STL [R1+0x1f0], R155 ;  /* 0x0001f09b01007387 */ /* 0x000fe20000100800 */
[----:B------:R-:W-:-:S03]  /*be00*/  IADD3 R141, P6, PT, R28, R38, RZ ;  /* 0x000000261c8d7210 */ /* 0x000fc60007fde0ff */
[----:B------:R-:W-:Y:S04]  /*be10*/  STL [R1+0x1ac], R6 ;  /* 0x0001ac0601007387 */ /* 0x000fe80000100800 */
[----:B------:R-:W-:Y:S01]  /*be20*/  STL [R1+0x250], R9 ;  /* 0x0002500901007387 */ /* 0x000fe20000100800 */
[----:B------:R-:W-:-:S03]  /*be30*/  LEA.HI.X.SX32 R143, R52, R35, 0x1, P2 ;  /* 0x00000023348f7211 */ /* 0x000fc600010f0eff */
[----:B------:R-:W-:Y:S01]  /*be40*/  STL [R1+0x1ec], R159 ;  /* 0x0001ec9f01007387 */ /* 0x000fe20000100800 */
[----:B------:R-:W-:Y:S01]  /*be50*/  IMAD R98, R98, UR13, RZ ;  /* 0x0000000d62627c24 */ /* 0x000fe2000f8e02ff */
[-C--:B------:R-:W-:Y:S01]  /*be60*/  IADD3 R137, P2, PT, R109, R38.reuse, RZ ;  /* 0x000000266d897210 */ /* 0x080fe20007f5e0ff */
[----:B------:R-:W-:Y:S01]  /*be70*/  IMAD R94, R94, UR20, RZ ;  /* 0x000000145e5e7c24 */ /* 0x000fe2000f8e02ff */
[----:B------:R-:W-:Y:S01]  /*be80*/  STL [R1+0x290], R154 ;  /* 0x0002909a01007387 */ /* 0x000fe20000100800 */
[----:B------:R-:W-:Y:S01]  /*be90*/  LEA.HI.X.SX32 R10, R28, R35, 0x1, P6 ;  /* 0x000000231c0a7211 */ /* 0x000fe200030f0eff */
[----:B------:R-:W-:Y:S02]  /*bea0*/  IMAD R90, R90, UR23, RZ ;  /* 0x000000175a5a7c24 */ /* 0x000fe4000f8e02ff */
[----:B------:R-:W-:Y:S01]  /*beb0*/  IMAD R49, R86, UR27, RZ ;  /* 0x0000001b56317c24 */ /* 0x000fe2000f8e02ff */
[----:B------:R-:W-:Y:S01]  /*bec0*/  STL [R1+0x24c], R132 ;  /* 0x00024c8401007387 */ /* 0x000fe20000100800 */
[----:B------:R-:W-:Y:S01]  /*bed0*/  IADD3 R134, P6, PT, R102, R38, RZ ;  /* 0x0000002666867210 */ /* 0x000fe20007fde0ff */
[----:B------:R-:W-:-:S02]  /*bee0*/  IMAD R48, R82, UR31, RZ ;  /* 0x0000001f52307c24 */ /* 0x000fc4000f8e02ff */
[----:B------:R-:W-:Y:S01]  /*bef0*/  IMAD R47, R78, UR35, RZ ;  /* 0x000000234e2f7c24 */ /* 0x000fe2000f8e02ff */
[----:B------:R-:W-:Y:S01]  /*bf00*/  STL [R1+0x2d0], R11 ;  /* 0x0002d00b01007387 */ /* 0x000fe20000100800 */
[----:B------:R-:W-:Y:S02]  /*bf10*/  IMAD R29, R84, UR63, RZ ;  /* 0x0000003f541d7c24 */ /* 0x000fe4000f8e02ff */
        /* <DEDUP_REMOVED lines=10> */
[-C--:B------:R-:W-:Y:S01]  /*bfc0*/  LEA.HI.X.SX32 R136, R102, R35.reuse, 0x1, P6 ;  /* 0x0000002366887211 */ /* 0x080fe200030f0eff */
[----:B0-----:R-:W-:Y:S02]  /*bfd0*/  IMAD R51, R97, UR14, RZ ;  /* 0x0000000e61337c24 */ /* 0x001fe4000f8e02ff */
[----:B-1----:R-:W-:Y:S01]  /*bfe0*/  IMAD R50, R93, UR15, RZ ;  /* 0x0000000f5d327c24 */ /* 0x002fe2000f8e02ff */
[----:B------:R-:W-:Y:S01]  /*bff0*/  STL [R1+0x350], R147 ;  /* 0x0003509301007387 */ /* 0x000fe20000100800 */
[----:B------:R-:W-:Y:S01]  /*c000*/  IADD3 R128, P6, PT, R94, R38, RZ ;  /* 0x000000265e807210 */ /* 0x000fe20007fde0ff */
[----:B------:R-:W0:Y:S02]  /*c010*/  LDCU UR13, c[0x0][0x3b0] ;  /* 0x00007600ff0d77ac */ /* 0x000e240008000800 */
[----:B------:R-:W-:Y:S04]  /*c020*/  STL [R1+0x30c], R152 ;  /* 0x00030c9801007387 */ /* 0x000fe80000100800 */
        /* <DEDUP_REMOVED lines=43> */
[----:B------:R-:W-:Y:S01]  /*c2e0*/  IMAD R28, R88, UR67, RZ ;  /* 0x00000043581c7c24 */ /* 0x000fe2000f8e02ff */
[----:B------:R-:W-:Y:S02]  /*c2f0*/  IADD3 R70, P6, PT, R30, R38, RZ ;  /* 0x000000261e467210 */ /* 0x000fe40007fde0ff */
        /* <DEDUP_REMOVED lines=15> */
[----:B------:R-:W2:Y:S01]  /*c3f0*/  LDL R85, [R1+0x1a8] ;  /* 0x0001a80001557983 */ /* 0x000ea20000100800 */
[----:B------:R-:W-:-:S03]  /*c400*/  LEA.HI.X.SX32 R54, R28, R35, 0x1, P6 ;  /* 0x000000231c367211 */ /* 0x000fc600030f0eff */
[----:B------:R-:W-:Y:S01]  /*c410*/  STL [R1+0x398], R58 ;  /* 0x0003983a01007387 */ /* 0x000fe20000100800 */
[----:B------:R-:W-:-:S03]  /*c420*/  IADD3 R86, P6, PT, R101, R38, RZ ;  /* 0x0000002665567210 */ /* 0x000fc60007fde0ff */
[----:B------:R-:W-:Y:S04]  /*c430*/  STL [R1+0x354], R80 ;  /* 0x0003545001007387 */ /* 0x000fe80000100800 */
[----:B------:R-:W-:Y:S01]  /*c440*/  STL [R1+0x3d8], R71 ;  /* 0x0003d84701007387 */ /* 0x000fe20000100800 */
[----:B------:R-:W-:-:S03]  /*c450*/  LEA.HI.X.SX32 R56, R108, R35, 0x1, P2 ;  /* 0x000000236c387211 */ /* 0x000fc600010f0eff */
[----:B------:R-:W-:Y:S01]  /*c460*/  STL [R1+0x394], R63 ;  /* 0x0003943f01007387 */ /* 0x000fe20000100800 */
[----:B------:R-:W-:-:S03]  /*c470*/  IMAD R48, R89, UR24, RZ ;  /* 0x0000001859307c24 */ /* 0x000fc6000f8e02ff */
        /* <DEDUP_REMOVED lines=62> */
[----:B------:R-:W-:-:S03]  /*c860*/  LEA.HI.X.SX32 R37, R28, R35, 0x1, P6 ;  /* 0x000000231c257211 */ /* 0x000fc600030f0eff */
[----:B------:R-:W-:Y:S01]  /*c870*/  STL [R1+0x3e0], R119 ;  /* 0x0003e07701007387 */ /* 0x000fe20000100800 */
[----:B------:R-:W-:-:S03]  /*c880*/  @P0 IMAD.MOV.U32 R28, RZ, RZ, R26 ;  /* 0x000000ffff1c0224 */ /* 0x000fc600078e001a */
[----:B------:R-:W-:Y:S01]  /*c890*/  STL [R1+0x39c], R138 ;  /* 0x00039c8a01007387 */ /* 0x000fe20000100800 */
[----:B------:R-:W-:-:S03]  /*c8a0*/  @P0 IMAD.MOV.U32 R29, RZ, RZ, R42 ;  /* 0x000000ffff1d0224 */ /* 0x000fc600078e002a */
[----:B------:R-:W-:Y:S04]  /*c8b0*/  STL [R1+0x420], R112 ;  /* 0x0004207001007387 */ /* 0x000fe80000100800 */
[----:B------:R-:W-:Y:S04]  /*c8c0*/  STL [R1+0x3dc], R123 ;  /* 0x0003dc7b01007387 */ /* 0x000fe80000100800 */
[----:B------:R-:W-:Y:S04]  /*c8d0*/  STL [R1+0x460], R110 ;  /* 0x0004606e01007387 */ /* 0x000fe80000100800 */
[----:B------:R-:W-:Y:S04]  /*c8e0*/  STL [R1+0x41c], R118 ;  /* 0x00041c7601007387 */ /* 0x000fe80000100800 */
[----:B------:R-:W-:Y:S04]  /*c8f0*/  STL [R1+0x4a0], R27 ;  /* 0x0004a01b01007387 */ /* 0x000fe80000100800 */
[----:B------:R-:W-:Y:S04]  /*c900*/  STL [R1+0x45c], R111 ;  /* 0x00045c6f01007387 */ /* 0x000fe80000100800 */
[----:B------:R-:W2:Y:S04]  /*c910*/  LDL.LU R42, [R1+0xbf0] ;  /* 0x000bf000012a7983 */ /* 0x000ea80000300800 */
[----:B------:R-:W-:Y:S04]  /*c920*/  STL [R1+0x49c], R37 ;  /* 0x00049c2501007387 */ /* 0x000fe80000100800 */
[----:B------:R-:W2:Y:S04]  /*c930*/  @P0 LDG.E.U8 R23, desc[UR18][R28.64] ;  /* 0x000000121c170981 */ /* 0x000ea8000c1e1100 */
[----:B------:R-:W3:Y:S04]  /*c940*/  LDL R28, [R1+0x164] ;  /* 0x00016400011c7983 */ /* 0x000ee80000100800 */
[----:B------:R-:W3:Y:S01]  /*c950*/  LDL R29, [R1+0x168] ;  /* 0x00016800011d7983 */ /* 0x000ee20000100800 */
[----:B------:R-:W-:Y:S01]  /*c960*/  IMAD R30, R115, UR64, RZ ;  /* 0x00000040731e7c24 */ /* 0x000fe2000f8e02ff */
[----:B------:R-:W-:-:S04]  /*c970*/  PRMT R24, RZ, 0x7610, R24 ;  /* 0x00007610ff187816 */ /* 0x000fc80000000018 */
[----:B------:R-:W-:-:S05]  /*c980*/  IADD3 R25, P6, PT, R30, R38, RZ ;  /* 0x000000261e197210 */ /* 0x000fca0007fde0ff */
[----:B------:R-:W-:Y:S04]  /*c990*/  STL [R1+0x4e0], R25 ;  /* 0x0004e01901007387 */ /* 0x000fe80000100800 */
[----:B--2---:R1:W-:Y:S01]  /*c9a0*/  STL [R1+0x60], R23 ;  /* 0x0000601701007387 */ /* 0x0043e20000100800 */
[----:B---3--:R-:W-:-:S04]  /*c9b0*/  @P0 LOP3.LUT R29, R29, R28, RZ, 0x3c, !PT ;  /* 0x0000001c1d1d0212 */ /* 0x008fc800078e3cff */
[----:B------:R-:W-:-:S04]  /*c9c0*/  @P0 LOP3.LUT R28, R29, R28, RZ, 0x3c, !PT ;  /* 0x0000001c1d1c0212 */ /* 0x000fc800078e3cff */
[----:B------:R-:W-:-:S05]  /*c9d0*/  @P0 LOP3.LUT R29, R29, R28, RZ, 0x3c, !PT ;  /* 0x0000001c1d1d0212 */ /* 0x000fca00078e3cff */
[----:B------:R2:W3:Y:S04]  /*c9e0*/  @P0 LDG.E.U8 R24, desc[UR18][R28.64] ;  /* 0x000000121c180981 */ /* 0x0004e8000c1e1100 */
[----:B------:R-:W3:Y:S01]  /*c9f0*/  LDL R29, [R1+0x1a4] ;  /* 0x0001a400011d7983 */ /* 0x000ee20000100800 */
[----:B----4-:R-:W-:Y:S01]  /*ca00*/  PRMT R95, RZ, 0x7610, R95 ;  /* 0x00007610ff5f7816 */ /* 0x010fe2000000005f */
[----:B--2---:R-:W-:Y:S02]  /*ca10*/  @P0 IMAD.MOV.U32 R28, RZ, RZ, R85 ;  /* 0x000000ffff1c0224 */ /* 0x004fe400078e0055 */
[----:B------:R-:W-:Y:S01]  /*ca20*/  IMAD R31, R116, UR68, RZ ;  /* 0x00000044741f7c24 */ /* 0x000fe2000f8e02ff */
[----:B------:R-:W-:Y:S02]  /*ca30*/  LEA.HI.X.SX32 R26, R30, R35, 0x1, P6 ;  /* 0x000000231e1a7211 */ /* 0x000fe400030f0eff */
[----:B---3--:R-:W2:Y:S02]  /*ca40*/  @P0 LDG.E.U8 R95, desc[UR18][R28.64] ;  /* 0x000000121c5f0981 */ /* 0x008ea4000c1e1100 */
[----:B-1----:R-:W-:-:S02]  /*ca50*/  IADD3 R23, P6, PT, R31, R38, RZ ;  /* 0x000000261f177210 */ /* 0x002fc40007fde0ff */
[----:B------:R-:W-:Y:S04]  /*ca60*/  STL [R1+0x4dc], R26 ;  /* 0x0004dc1a01007387 */ /* 0x000fe80000100800 */
[----:B------:R-:W-:Y:S04]  /*ca70*/  STL [R1+0x518], R23 ;  /* 0x0005181701007387 */ /* 0x000fe80000100800 */
[----:B------:R-:W-:Y:S04]  /*ca80*/  STL [R1+0x5c], R24 ;  /* 0x00005c1801007387 */ /* 0x000fe80000100800 */
[----:B------:R-:W3:Y:S04]  /*ca90*/  LDL R85, [R1+0x8c4] ;  /* 0x0008c40001557983 */ /* 0x000ee80000100800 */
[----:B--2---:R1:W-:Y:S04]  /*caa0*/  STL [R1+0x54], R95 ;  /* 0x0000545f01007387 */ /* 0x0043e80000100800 */
[----:B-1----:R-:W2:Y:S01]  /*cab0*/  LDL.LU R95, [R1+0xbec] ;  /* 0x000bec00015f7983 */ /* 0x002ea20000300800 */
[----:B------:R-:W-:Y:S01]  /*cac0*/  PRMT R81, RZ, 0x7610, R81 ;  /* 0x00007610ff517816 */ /* 0x000fe20000000051 */
[----:B------:R-:W-:Y:S01]  /*cad0*/  @P0 IMAD.MOV.U32 R29, RZ, RZ, R103 ;  /* 0x000000ffff1d0224 */ /* 0x000fe200078e0067 */
[----:B------:R-:W-:-:S02]  /*cae0*/  PRMT R77, RZ, 0x7610, R77 ;  /* 0x00007610ff4d7816 */ /* 0x000fc4000000004d */
[----:B------:R-:W-:Y:S02]  /*caf0*/  PRMT R73, RZ, 0x7610, R73 ;  /* 0x00007610ff497816 */ /* 0x000fe40000000049 */
[----:B------:R-:W-:Y:S02]  /*cb00*/  PRMT R69, RZ, 0x7610, R69 ;  /* 0x00007610ff457816 */ /* 0x000fe40000000045 */
[----:B------:R-:W-:Y:S02]  /*cb10*/  PRMT R65, RZ, 0x7610, R65 ;  /* 0x00007610ff417816 */ /* 0x000fe40000000041 */
[----:B------:R-:W-:Y:S02]  /*cb20*/  PRMT R61, RZ, 0x7610, R61 ;  /* 0x00007610ff3d7816 */ /* 0x000fe4000000003d */
[----:B------:R-:W-:Y:S02]  /*cb30*/  PRMT R51, RZ, 0x7610, R51 ;  /* 0x00007610ff337816 */ /* 0x000fe40000000033 */
[----:B------:R-:W-:-:S02]  /*cb40*/  PRMT R50, RZ, 0x7610, R50 ;  /* 0x00007610ff327816 */ /* 0x000fc40000000032 */
[----:B------:R-:W-:Y:S02]  /*cb50*/  PRMT R48, RZ, 0x7610, R48 ;  /* 0x00007610ff307816 */ /* 0x000fe40000000030 */
[----:B------:R-:W-:Y:S02]  /*cb60*/  PRMT R47, RZ, 0x7610, R47 ;  /* 0x00007610ff2f7816 */ /* 0x000fe4000000002f */
[----:B------:R-:W-:Y:S01]  /*cb70*/  PRMT R46, RZ, 0x7610, R46 ;  /* 0x00007610ff2e7816 */ /* 0x000fe2000000002e */
[----:B--2---:R-:W-:-:S05]  /*cb80*/  @P0 IMAD.MOV.U32 R28, RZ, RZ, R95 ;  /* 0x000000ffff1c0224 */ /* 0x004fca00078e005f */
[----:B------:R1:W2:Y:S02]  /*cb90*/  @P0 LDG.E.U8 R81, desc[UR18][R28.64] ;  /* 0x000000121c510981 */ /* 0x0002a4000c1e1100 */
[----:B-1----:R-:W-:Y:S02]  /*cba0*/  @P0 IMAD.MOV.U32 R28, RZ, RZ, R92 ;  /* 0x000000ffff1c0224 */ /* 0x002fe400078e005c */
[----:B------:R-:W-:-:S05]  /*cbb0*/  @P0 IMAD.MOV.U32 R29, RZ, RZ, R99 ;  /* 0x000000ffff1d0224 */ /* 0x000fca00078e0063 */
[----:B------:R1:W4:Y:S02]  /*cbc0*/  @P0 LDG.E.U8 R77, desc[UR18][R28.64] ;  /* 0x000000121c4d0981 */ /* 0x000324000c1e1100 */
[----:B-1----:R-:W-:Y:S02]  /*cbd0*/  @P0 IMAD.MOV.U32 R28, RZ, RZ, R107 ;  /* 0x000000ffff1c0224 */ /* 0x002fe400078e006b */
[----:B------:R-:W-:-:S05]  /*cbe0*/  @P0 IMAD.MOV.U32 R29, RZ, RZ, R96 ;  /* 0x000000ffff1d0224 */ /* 0x000fca00078e0060 */
[----:B------:R1:W3:Y:S02]  /*cbf0*/  @P0 LDG.E.U8 R73, desc[UR18][R28.64] ;  /* 0x000000121c490981 */ /* 0x0002e4000c1e1100 */
        /* <DEDUP_REMOVED lines=23> */
[----:B------:R1:W3:Y:S01]  /*cd70*/  @P0 LDG.E.U8 R46, desc[UR18][R28.64] ;  /* 0x000000121c2e0981 */ /* 0x0002e2000c1e1100 */
[----:B------:R-:W-:-:S05]  /*cd80*/  LEA.HI.X.SX32 R24, R31, R35, 0x1, P6 ;  /* 0x000000231f187211 */ /* 0x000fca00030f0eff */
[----:B------:R-:W-:Y:S04]  /*cd90*/  STL [R1+0x514], R24 ;  /* 0x0005141801007387 */ /* 0x000fe80000100800 */
[----:B------:R-:W3:Y:S04]  /*cda0*/  LDL.LU R103, [R1+0xbe8] ;  /* 0x000be80001677983 */ /* 0x000ee80000300800 */
        /* <DEDUP_REMOVED lines=12> */
[----:B------:R-:W3:Y:S01]  /*ce70*/  LDL.LU R13, [R1+0xbb4] ;  /* 0x000bb400010d7983 */ /* 0x000ee20000300800 */
[----:B------:R-:W-:Y:S01]  /*ce80*/  PRMT R45, RZ, 0x7610, R45 ;  /* 0x00007610ff2d7816 */ /* 0x000fe2000000002d */
[----:B-1----:R-:W-:-:S02]  /*ce90*/  @P0 IMAD.MOV.U32 R28, RZ, RZ, R4 ;  /* 0x000000ffff1c0224 */ /* 0x002fc400078e0004 */
[----:B------:R-:W-:Y:S01]  /*cea0*/  @P0 IMAD.MOV.U32 R29, RZ, RZ, R36 ;  /* 0x000000ffff1d0224 */ /* 0x000fe200078e0024 */
[----:B------:R-:W-:-:S04]  /*ceb0*/  PRMT R44, RZ, 0x7610, R44 ;  /* 0x00007610ff2c7816 */ /* 0x000fc8000000002c */
[----:B------:R1:W3:Y:S01]  /*cec0*/  @P0 LDG.E.U8 R45, desc[UR18][R28.64] ;  /* 0x000000121c2d0981 */ /* 0x0002e2000c1e1100 */
[----:B------:R-:W-:Y:S01]  /*ced0*/  PRMT R43, RZ, 0x7610, R43 ;  /* 0x00007610ff2b7816 */ /* 0x000fe2000000002b */
[----:B-1----:R-:W-:Y:S02]  /*cee0*/  @P0 IMAD.MOV.U32 R28, RZ, RZ, R162 ;  /* 0x000000ffff1c0224 */ /* 0x002fe400078e00a2 */
[----:B------:R-:W-:-:S05]  /*cef0*/  @P0 IMAD.MOV.U32 R29, RZ, RZ, R125 ;  /* 0x000000ffff1d0224 */ /* 0x000fca00078e007d */
[----:B------:R1:W3:Y:S01]  /*cf00*/  @P0 LDG.E.U8 R44, desc[UR18][R28.64] ;  /* 0x000000121c2c0981 */ /* 0x0002e2000c1e1100 */
[----:B------:R-:W-:Y:S01]  /*cf10*/  PRMT R31, RZ, 0x7610, R31 ;  /* 0x00007610ff1f7816 */ /* 0x000fe2000000001f */
[----:B-1----:R-:W-:Y:S02]  /*cf20*/  @P0 IMAD.MOV.U32 R28, RZ, RZ, R161 ;  /* 0x000000ffff1c0224 */ /* 0x002fe400078e00a1 */
[----:B------:R-:W-:-:S05]  /*cf30*/  @P0 IMAD.MOV.U32 R29, RZ, RZ, R126 ;  /* 0x000000ffff1d0224 */ /* 0x000fca00078e007e */
[----:B------:R1:W3:Y:S04]  /*cf40*/  @P0 LDG.E.U8 R43, desc[UR18][R28.64] ;  /* 0x000000121c2b0981 */ /* 0x0002e8000c1e1100 */
[----:B--2---:R-:W-:Y:S04]  /*cf50*/  STL [R1+0x50], R81 ;  /* 0x0000505101007387 */ /* 0x004fe80000100800 */
[----:B------:R-:W2:Y:S04]  /*cf60*/  LDL.LU R34, [R1+0xbb0] ;  /* 0x000bb00001227983 */ /* 0x000ea80000300800 */
[----:B------:R-:W2:Y:S04]  /*cf70*/  LDL.LU R120, [R1+0xbac] ;  /* 0x000bac0001787983 */ /* 0x000ea80000300800 */
[----:B----4-:R-:W-:Y:S04]  /*cf80*/  STL [R1+0x4c], R77 ;  /* 0x00004c4d01007387 */ /* 0x010fe80000100800 */
[----:B---3--:R-:W-:Y:S04]  /*cf90*/  STL [R1+0x48], R73 ;  /* 0x0000484901007387 */ /* 0x008fe80000100800 */
[----:B------:R-:W3:Y:S04]  /*cfa0*/  LDL.LU R41, [R1+0xba8] ;  /* 0x000ba80001297983 */ /* 0x000ee80000300800 */
[----:B------:R-:W4:Y:S04]  /*cfb0*/  LDL.LU R149, [R1+0xba4] ;  /* 0x000ba40001957983 */ /* 0x000f280000300800 */
[----:B------:R-:W2:Y:S04]  /*cfc0*/  LDL.LU R104, [R1+0xba0] ;  /* 0x000ba00001687983 */ /* 0x000ea80000300800 */
[----:B------:R-:W-:Y:S04]  /*cfd0*/  STL [R1+0x44], R69 ;  /* 0x0000444501007387 */ /* 0x000fe80000100800 */
[----:B------:R-:W2:Y:S04]  /*cfe0*/  LDL.LU R105, [R1+0xb9c] ;  /* 0x000b9c0001697983 */ /* 0x000ea80000300800 */
[----:B------:R-:W2:Y:S04]  /*cff0*/  LDL.LU R3, [R1+0xb98] ;  /* 0x000b980001037983 */ /* 0x000ea80000300800 */
[----:B------:R-:W2:Y:S04]  /*d000*/  LDL.LU R2, [R1+0xb94] ;  /* 0x000b940001027983 */ /* 0x000ea80000300800 */
[----:B------:R-:W-:Y:S04]  /*d010*/  STL [R1+0x40], R65 ;  /* 0x0000404101007387 */ /* 0x000fe80000100800 */
[----:B------:R-:W2:Y:S04]  /*d020*/  LDL.LU R36, [R1+0xb90] ;  /* 0x000b900001247983 */ /* 0x000ea80000300800 */
[----:B------:R-:W2:Y:S04]  /*d030*/  LDL.LU R4, [R1+0xb8c] ;  /* 0x000b8c0001047983 */ /* 0x000ea80000300800 */
[----:B------:R-:W-:Y:S01]  /*d040*/  STL [R1+0x3c], R61 ;  /* 0x00003c3d01007387 */ /* 0x000fe20000100800 */
[----:B-1----:R-:W-:-:S02]  /*d050*/  @P0 IMAD.MOV.U32 R28, RZ, RZ, R160 ;  /* 0x000000ffff1c0224 */ /* 0x002fc400078e00a0 */
[----:B------:R-:W-:Y:S01]  /*d060*/  @P0 IMAD.MOV.U32 R29, RZ, RZ, R7 ;  /* 0x000000ffff1d0224 */ /* 0x000fe200078e0007 */
[----:B------:R-:W-:-:S04]  /*d070*/  PRMT R30, RZ, 0x7610, R30 ;  /* 0x00007610ff1e7816 */ /* 0x000fc8000000001e */
[----:B------:R1:W2:Y:S04]  /*d080*/  @P0 LDG.E.U8 R31, desc[UR18][R28.64] ;  /* 0x000000121c1f0981 */ /* 0x0002a8000c1e1100 */
[----:B------:R-:W-:Y:S04]  /*d090*/  STL [R1+0x38], R51 ;  /* 0x0000383301007387 */ /* 0x000fe80000100800 */
[----:B------:R-:W2:Y:S04]  /*d0a0*/  LDL.LU R125, [R1+0xb88] ;  /* 0x000b8800017d7983 */ /* 0x000ea80000300800 */
[----:B------:R-:W2:Y:S01]  /*d0b0*/  LDL.LU R162, [R1+0xb84] ;  /* 0x000b840001a27983 */ /* 0x000ea20000300800 */
[----:B-1----:R-:W-:-:S03]  /*d0c0*/  @P0 IMAD.MOV.U32 R28, RZ, RZ, R130 ;  /* 0x000000ffff1c0224 */ /* 0x002fc600078e0082 */
[----:B------:R-:W-:Y:S04]  /*d0d0*/  STL [R1+0x34], R50 ;  /* 0x0000343201007387 */ /* 0x000fe80000100800 */
[----:B------:R-:W3:Y:S04]  /*d0e0*/  LDL.LU R126, [R1+0xb80] ;  /* 0x000b8000017e7983 */ /* 0x000ee80000300800 */
[----:B------:R-:W3:Y:S01]  /*d0f0*/  LDL.LU R161, [R1+0xb7c] ;  /* 0x000b7c0001a17983 */ /* 0x000ee20000300800 */
[----:B------:R-:W-:-:S03]  /*d100*/  @P0 IMAD.MOV.U32 R29, RZ, RZ, R6 ;  /* 0x000000ffff1d0224 */ /* 0x000fc600078e0006 */
[----:B------:R-:W4:Y:S04]  /*d110*/  LDL.LU R7, [R1+0xb78] ;  /* 0x000b780001077983 */ /* 0x000f280000300800 */
[----:B------:R1:W4:Y:S04]  /*d120*/  @P0 LDG.E.U8 R30, desc[UR18][R28.64] ;  /* 0x000000121c1e0981 */ /* 0x000328000c1e1100 */
[----:B------:R-:W-:Y:S04]  /*d130*/  STL [R1+0x30], R48 ;  /* 0x0000303001007387 */ /* 0x000fe80000100800 */
[----:B------:R-:W4:Y:S04]  /*d140*/  LDL.LU R160, [R1+0xb74] ;  /* 0x000b740001a07983 */ /* 0x000f280000300800 */
[----:B------:R-:W4:Y:S01]  /*d150*/  LDL.LU R6, [R1+0xb70] ;  /* 0x000b700001067983 */ /* 0x000f220000300800 */
[----:B-1----:R-:W-:-:S03]  /*d160*/  @P0 IMAD.MOV.U32 R29, RZ, RZ, R159 ;  /* 0x000000ffff1d0224 */ /* 0x002fc600078e009f */
[----:B------:R-:W-:Y:S04]  /*d170*/  STL [R1+0x28], R47 ;  /* 0x0000282f01007387 */ /* 0x000fe80000100800 */
[----:B------:R-:W4:Y:S01]  /*d180*/  LDL.LU R130, [R1+0xb6c] ;  /* 0x000b6c0001827983 */ /* 0x000f220000300800 */
[----:B------:R-:W-:-:S03]  /*d190*/  @P0 IMAD.MOV.U32 R28, RZ, RZ, R155 ;  /* 0x000000ffff1c0224 */ /* 0x000fc600078e009b */
[----:B------:R-:W-:Y:S04]  /*d1a0*/  STL [R1+0x24], R46 ;  /* 0x0000242e01007387 */ /* 0x000fe80000100800 */
[----:B------:R-:W4:Y:S04]  /*d1b0*/  LDL.LU R159, [R1+0xb68] ;  /* 0x000b6800019f7983 */ /* 0x000f280000300800 */
[----:B------:R-:W4:Y:S01]  /*d1c0*/  LDL.LU R155, [R1+0xb64] ;  /* 0x000b6400019b7983 */ /* 0x000f220000300800 */
[----:B--2---:R-:W-:-:S06]  /*d1d0*/  PRMT R162, RZ, 0x7610, R162 ;  /* 0x00007610ffa27816 */ /* 0x004fcc00000000a2 */
[----:B------:R1:W2:Y:S02]  /*d1e0*/  @P0 LDG.E.U8 R162, desc[UR18][R28.64] ;  /* 0x000000121ca20981 */ /* 0x0002a4000c1e1100 */
[----:B-1----:R-:W-:Y:S01]  /*d1f0*/  @P0 IMAD.MOV.U32 R28, RZ, RZ, R9 ;  /* 0x000000ffff1c0224 */ /* 0x002fe200078e0009 */
[----:B---3--:R-:W-:Y:S01]  /*d200*/  PRMT R161, RZ, 0x7610, R161 ;  /* 0x00007610ffa17816 */ /* 0x008fe200000000a1 */
[----:B------:R-:W-:-:S05]  /*d210*/  @P0 IMAD.MOV.U32 R29, RZ, RZ, R132 ;  /* 0x000000ffff1d0224 */ /* 0x000fca00078e0084 */
[----:B------:R1:W3:Y:S01]  /*d220*/  @P0 LDG.E.U8 R161, desc[UR18][R28.64] ;  /* 0x000000121ca10981 */ /* 0x0002e2000c1e1100 */
[----:B----4-:R-:W-:Y:S01]  /*d230*/  PRMT R160, RZ, 0x7610, R160 ;  /* 0x00007610ffa07816 */ /* 0x010fe200000000a0 */
[----:B-1----:R-:W-:Y:S02]  /*d240*/  @P0 IMAD.MOV.U32 R28, RZ, RZ, R154 ;  /* 0x000000ffff1c0224 */ /* 0x002fe400078e009a */
[----:B------:R-:W-:-:S05]  /*d250*/  @P0 IMAD.MOV.U32 R29, RZ, RZ, R8 ;  /* 0x000000ffff1d0224 */ /* 0x000fca00078e0008 */
[----:B------:R1:W4:Y:S02]  /*d260*/  @P0 LDG.E.U8 R160, desc[UR18][R28.64] ;  /* 0x000000121ca00981 */ /* 0x000324000c1e1100 */
[----:B-1----:R-:W-:Y:S02]  /*d270*/  @P0 IMAD.MOV.U32 R28, RZ, RZ, R11 ;  /* 0x000000ffff1c0224 */ /* 0x002fe400078e000b */
[----:B------:R-:W-:Y:S01]  /*d280*/  @P0 IMAD.MOV.U32 R29, RZ, RZ, R153 ;  /* 0x000000ffff1d0224 */ /* 0x000fe200078e0099 */
[----:B------:R-:W-:-:S06]  /*d290*/  PRMT R159, RZ, 0x7610, R159 ;  /* 0x00007610ff9f7816 */ /* 0x000fcc000000009f */
[----:B------:R1:W4:Y:S01]  /*d2a0*/  @P0 LDG.E.U8 R159, desc[UR18][R28.64] ;  /* 0x000000121c9f0981 */ /* 0x000322000c1e1100 */
[----:B------:R-:W-:Y:S01]  /*d2b0*/  PRMT R155, RZ, 0x7610, R155 ;  /* 0x00007610ff9b7816 */ /* 0x000fe2000000009b */
[----:B-1----:R-:W-:Y:S02]  /*d2c0*/  @P0 IMAD.MOV.U32 R28, RZ, RZ, R151 ;  /* 0x000000ffff1c0224 */ /* 0x002fe400078e0097 */
[----:B------:R-:W-:-:S05]  /*d2d0*/  @P0 IMAD.MOV.U32 R29, RZ, RZ, R152 ;  /* 0x000000ffff1d0224 */ /* 0x000fca00078e0098 */
[----:B------:R-:W4:Y:S01]  /*d2e0*/  @P0 LDG.E.U8 R155, desc[UR18][R28.64] ;  /* 0x000000121c9b0981 */ /* 0x000f22000c1e1100 */
[----:B------:R-:W-:-:S13]  /*d2f0*/  ISETP.GT.U32.AND P6, PT, R39, R42, PT ;  /* 0x0000002a2700720c */ /* 0x000fda0003fc4070 */
[----:B------:R-:W-:-:S05]  /*d300*/  @!P6 IMAD.IADD R42, R42, 0x1, -R39 ;  /* 0x000000012a2ae824 */ /* 0x000fca00078e0a27 */
[----:B------:R-:W-:-:S13]  /*d310*/  ISETP.GT.U32.AND P6, PT, R39, R42, PT ;  /* 0x0000002a2700720c */ /* 0x000fda0003fc4070 */
[----:B------:R-:W-:Y:S01]  /*d320*/  @!P6 IMAD.IADD R42, R42, 0x1, -R39 ;  /* 0x000000012a2ae824 */ /* 0x000fe200078e0a27 */
[----:B------:R-:W-:-:S13]  /*d330*/  ISETP.GE.AND P6, PT, R85, RZ, PT ;  /* 0x000000ff5500720c */ /* 0x000fda0003fc6270 */
[----:B------:R-:W-:Y:S01]  /*d340*/  @!P6 IMAD.MOV R42, RZ, RZ, -R42 ;  /* 0x000000ffff2ae224 */ /* 0x000fe200078e0a2a */
[----:B------:R-:W-:-:S13]  /*d350*/  ISETP.GT.U32.AND P6, PT, R39, R41, PT ;  /* 0x000000292700720c */ /* 0x000fda0003fc4070 */
[----:B------:R-:W-:-:S05]  /*d360*/  @!P6 IMAD.IADD R41, R41, 0x1, -R39 ;  /* 0x000000012929e824 */ /* 0x000fca00078e0a27 */
[----:B------:R-:W-:-:S13]  /*d370*/  ISETP.GT.U32.AND P6, PT, R39, R41, PT ;  /* 0x000000292700720c */ /* 0x000fda0003fc4070 */
[----:B------:R-:W-:Y:S01]  /*d380*/  @!P6 IMAD.IADD R41, R41, 0x1, -R39 ;  /* 0x000000012929e824 */ /* 0x000fe200078e0a27 */
[----:B------:R-:W-:Y:S01]  /*d390*/  ISETP.GE.AND P6, PT, R149, RZ, PT ;  /* 0x000000ff9500720c */ /* 0x000fe20003fc6270 */
[----:B--2---:R-:W-:Y:S04]  /*d3a0*/  STL [R1+0xa94], R162 ;  /* 0x000a94a201007387 */ /* 0x004fe80000100800 */
[----:B------:R-:W-:Y:S04]  /*d3b0*/  STL [R1+0x1c], R45 ;  /* 0x00001c2d01007387 */ /* 0x000fe80000100800 */
[----:B------:R-:W2:Y:S04]  /*d3c0*/  LDL.LU R132, [R1+0xb60] ;  /* 0x000b600001847983 */ /* 0x000ea80000300800 */
[----:B------:R-:W2:Y:S04]  /*d3d0*/  LDL.LU R9, [R1+0xb5c] ;  /* 0x000b5c0001097983 */ /* 0x000ea80000300800 */
[----:B---3--:R-:W-:Y:S04]  /*d3e0*/  STL [R1+0xa98], R161 ;  /* 0x000a98a101007387 */ /* 0x008fe80000100800 */
[----:B------:R-:W-:Y:S04]  /*d3f0*/  STL [R1+0x8], R44 ;  /* 0x0000082c01007387 */ /* 0x000fe80000100800 */
[----:B------:R-:W3:Y:S04]  /*d400*/  LDL.LU R8, [R1+0xb58] ;  /* 0x000b580001087983 */ /* 0x000ee80000300800 */
[----:B------:R-:W2:Y:S04]  /*d410*/  LDL.LU R154, [R1+0xb54] ;  /* 0x000b5400019a7983 */ /* 0x000ea80000300800 */
[----:B----4-:R-:W-:Y:S04]  /*d420*/  STL [R1+0xa9c], R160 ;  /* 0x000a9ca001007387 */ /* 0x010fe80000100800 */
[----:B------:R-:W-:Y:S04]  /*d430*/  STL [R1+0xc], R43 ;  /* 0x00000c2b01007387 */ /* 0x000fe80000100800 */
[----:B------:R-:W4:Y:S04]  /*d440*/  LDL.LU R153, [R1+0xb50] ;  /* 0x000b500001997983 */ /* 0x000f280000300800 */
[----:B------:R-:W3:Y:S04]  /*d450*/  LDL.LU R11, [R1+0xb4c] ;  /* 0x000b4c00010b7983 */ /* 0x000ee80000300800 */
[----:B------:R-:W-:Y:S04]  /*d460*/  STL [R1+0xaa0], R159 ;  /* 0x000aa09f01007387 */ /* 0x000fe80000100800 */
[----:B------:R-:W-:Y:S04]  /*d470*/  STL [R1+0x4], R31 ;  /* 0x0000041f01007387 */ /* 0x000fe80000100800 */
[----:B------:R-:W3:Y:S04]  /*d480*/  LDL.LU R152, [R1+0xb48] ;  /* 0x000b480001987983 */ /* 0x000ee80000300800 */
[----:B------:R-:W3:Y:S04]  /*d490*/  LDL.LU R151, [R1+0xb44] ;  /* 0x000b440001977983 */ /* 0x000ee80000300800 */
[----:B------:R-:W-:Y:S04]  /*d4a0*/  STL [R1+0xaa4], R155 ;  /* 0x000aa49b01007387 */ /* 0x000fe80000100800 */
[----:B------:R-:W-:Y:S04]  /*d4b0*/  STL [R1], R30 ;  /* 0x0000001e01007387 */ /* 0x000fe80000100800 */
[----:B------:R-:W3:Y:S01]  /*d4c0*/  LDL.LU R149, [R1+0xb40] ;  /* 0x000b400001957983 */ /* 0x000ee20000300800 */
[----:B------:R-:W-:-:S02]  /*d4d0*/  @P0 IMAD.MOV.U32 R28, RZ, RZ, R147 ;  /* 0x000000ffff1c0224 */ /* 0x000fc400078e0093 */
[----:B------:R-:W-:Y:S02]  /*d4e0*/  @P0 IMAD.MOV.U32 R29, RZ, RZ, R148 ;  /* 0x000000ffff1d0224 */ /* 0x000fe400078e0094 */
[----:B------:R-:W3:Y:S01]  /*d4f0*/  LDL.LU R148, [R1+0xb3c] ;  /* 0x000b3c0001947983 */ /* 0x000ee20000300800 */
[----:B------:R-:W-:-:S03]  /*d500*/  SEL R105, R5, R105, !P3 ;  /* 0x0000006905697207 */ /* 0x000fc60005800000 */
[----:B------:R-:W3:Y:S01]  /*d510*/  LDL.LU R147, [R1+0xb38] ;  /* 0x000b380001937983 */ /* 0x000ee20000300800 */
[----:B--2---:R-:W-:-:S06]  /*d520*/  PRMT R154, RZ, 0x7610, R154 ;  /* 0x00007610ff9a7816 */ /* 0x004fcc000000009a */
[----:B------:R1:W2:Y:S01]  /*d530*/  @P0 LDG.E.U8 R154, desc[UR18][R28.64] ;  /* 0x000000121c9a0981 */ /* 0x0002a2000c1e1100 */
[----:B----4-:R-:W-:Y:S01]  /*d540*/  PRMT R153, RZ, 0x7610, R153 ;  /* 0x00007610ff997816 */ /* 0x010fe20000000099 */
[----:B-1----:R-:W-:Y:S02]  /*d550*/  @P0 IMAD.MOV.U32 R28, RZ, RZ, R21 ;  /* 0x000000ffff1c0224 */ /* 0x002fe400078e0015 */
[----:B------:R-:W-:-:S05]  /*d560*/  @P0 IMAD.MOV.U32 R29, RZ, RZ, R145 ;  /* 0x000000ffff1d0224 */ /* 0x000fca00078e0091 */
[----:B------:R1:W4:Y:S02]  /*d570*/  @P0 LDG.E.U8 R153, desc[UR18][R28.64] ;  /* 0x000000121c990981 */ /* 0x000324000c1e1100 */
[----:B-1----:R-:W-:Y:S02]  /*d580*/  @P0 IMAD.MOV.U32 R28, RZ, RZ, R18 ;  /* 0x000000ffff1c0224 */ /* 0x002fe400078e0012 */
[----:B------:R-:W-:Y:S01]  /*d590*/  @P0 IMAD.MOV.U32 R29, RZ, RZ, R20 ;  /* 0x000000ffff1d0224 */ /* 0x000fe200078e0014 */
[----:B---3--:R-:W-:Y:S02]  /*d5a0*/  PRMT R152, RZ, 0x7610, R152 ;  /* 0x00007610ff987816 */ /* 0x008fe40000000098 */
[----:B------:R-:W-:-:S04]  /*d5b0*/  PRMT R151, RZ, 0x7610, R151 ;  /* 0x00007610ff977816 */ /* 0x000fc80000000097 */
[----:B------:R1:W3:Y:S02]  /*d5c0*/  @P0 LDG.E.U8 R152, desc[UR18][R28.64] ;  /* 0x000000121c980981 */ /* 0x0002e4000c1e1100 */
[----:B-1----:R-:W-:Y:S02]  /*d5d0*/  @P0 IMAD.MOV.U32 R28, RZ, RZ, R16 ;  /* 0x000000ffff1c0224 */ /* 0x002fe400078e0010 */
[----:B------:R-:W-:Y:S01]  /*d5e0*/  @P0 IMAD.MOV.U32 R29, RZ, RZ, R19 ;  /* 0x000000ffff1d0224 */ /* 0x000fe200078e0013 */
[----:B------:R-:W-:-:S04]  /*d5f0*/  PRMT R149, RZ, 0x7610, R149 ;  /* 0x00007610ff957816 */ /* 0x000fc80000000095 */
[----:B------:R1:W3:Y:S02]  /*d600*/  @P0 LDG.E.U8 R151, desc[UR18][R28.64] ;  /* 0x000000121c970981 */ /* 0x0002e4000c1e1100 */
[----:B-1----:R-:W-:Y:S02]  /*d610*/  @P0 IMAD.MOV.U32 R28, RZ, RZ, R14 ;  /* 0x000000ffff1c0224 */ /* 0x002fe400078e000e */
[----:B------:R-:W-:-:S05]  /*d620*/  @P0 IMAD.MOV.U32 R29, RZ, RZ, R17 ;  /* 0x000000ffff1d0224 */ /* 0x000fca00078e0011 */
[----:B------:R1:W3:Y:S01]  /*d630*/  @P0 LDG.E.U8 R149, desc[UR18][R28.64] ;  /* 0x000000121c950981 */ /* 0x0002e2000c1e1100 */
[----:B------:R-:W-:Y:S01]  /*d640*/  SEL R104, R5, R104, !P3 ;  /* 0x0000006805687207 */ /* 0x000fe20005800000 */
[----:B------:R-:W-:Y:S01]  /*d650*/  IMAD R105, R105, UR11, RZ ;  /* 0x0000000b69697c24 */ /* 0x000fe2000f8e02ff */
[----:B------:R-:W-:Y:S01]  /*d660*/  SEL R42, R5, R42, !P3 ;  /* 0x0000002a052a7207 */ /* 0x000fe20005800000 */
[----:B------:R-:W-:Y:S02]  /*d670*/  @!P6 IMAD.MOV R41, RZ, RZ, -R41 ;  /* 0x000000ffff29e224 */ /* 0x000fe400078e0a29 */
[----:B------:R-:W-:Y:S01]  /*d680*/  IMAD R104, R104, UR11, RZ ;  /* 0x0000000b68687c24 */ /* 0x000fe2000f8e02ff */
[CC--:B------:R-:W-:Y:S01]  /*d690*/  IADD3 R20, P6, PT, R105.reuse, R38.reuse, RZ ;  /* 0x0000002669147210 */ /* 0x0c0fe20007fde0ff */
[----:B------:R-:W-:Y:S02]  /*d6a0*/  IMAD R42, R42, UR5, RZ ;  /* 0x000000052a2a7c24 */ /* 0x000fe4000f8e02ff */
[----:B-1----:R-:W-:Y:S01]  /*d6b0*/  @P0 IMAD.MOV.U32 R29, RZ, RZ, R144 ;  /* 0x000000ffff1d0224 */ /* 0x002fe200078e0090 */
[-C--:B------:R-:W-:Y:S01]  /*d6c0*/  LEA.HI.X.SX32 R21, R105, R35.reuse, 0x1, P6 ;  /* 0x0000002369157211 */ /* 0x080fe200030f0eff */
[----:B--2---:R-:W-:Y:S01]  /*d6d0*/  STL [R1+0xaa8], R154 ;  /* 0x000aa89a01007387 */ /* 0x004fe20000100800 */
[CC--:B------:R-:W-:Y:S01]  /*d6e0*/  IADD3 R18, P6, PT, R104.reuse, R38.reuse, RZ ;  /* 0x0000002668127210 */ /* 0x0c0fe20007fde0ff */
[----:B------:R-:W-:Y:S01]  /*d6f0*/  @P0 IMAD.MOV.U32 R28, RZ, RZ, R15 ;  /* 0x000000ffff1c0224 */ /* 0x000fe200078e000f */
[----:B------:R-:W-:Y:S01]  /*d700*/  PRMT R148, RZ, 0x7610, R148 ;  /* 0x00007610ff947816 */ /* 0x000fe20000000094 */
[----:B------:R-:W2:Y:S01]  /*d710*/  LDL.LU R145, [R1+0xb34] ;  /* 0x000b340001917983 */ /* 0x000ea20000300800 */
[----:B------:R-:W-:Y:S01]  /*d720*/  LEA.HI.X.SX32 R19, R104, R35, 0x1, P6 ;  /* 0x0000002368137211 */ /* 0x000fe200030f0eff */
[----:B------:R-:W1:Y:S01]  /*d730*/  LDCU UR5, c[0x0][0x3b0] ;  /* 0x00007600ff0577ac */ /* 0x000e620008000800 */
[----:B------:R-:W-:-:S02]  /*d740*/  IADD3 R16, P6, PT, R42, R38, RZ ;  /* 0x000000262a107210 */ /* 0x000fc40007fde0ff */
[----:B------:R0:W2:Y:S04]  /*d750*/  @P0 LDG.E.U8 R148, desc[UR18][R28.64] ;  /* 0x000000121c940981 */ /* 0x0000a8000c1e1100 */
[----:B----4-:R-:W-:Y:S04]  /*d760*/  STL [R1+0xaac], R153 ;  /* 0x000aac9901007387 */ /* 0x010fe80000100800 */
[----:B---3--:R-:W-:Y:S04]  /*d770*/  STL [R1+0xab0], R152 ;  /* 0x000ab09801007387 */ /* 0x008fe80000100800 */
[----:B------:R-:W-:Y:S04]  /*d780*/  STL [R1+0x148], R20 ;  /* 0x0001481401007387 */ /* 0x000fe80000100800 */
[----:B------:R-:W-:Y:S04]  /*d790*/  STL [R1+0x144], R21 ;  /* 0x0001441501007387 */ /* 0x000fe80000100800 */
[----:B------:R-:W-:Y:S04]  /*d7a0*/  STL [R1+0xab4], R151 ;  /* 0x000ab49701007387 */ /* 0x000fe80000100800 */
[----:B------:R-:W-:Y:S04]  /*d7b0*/  STL [R1+0x188], R18 ;  /* 0x0001881201007387 */ /* 0x000fe80000100800 */
[----:B------:R-:W-:Y:S04]  /*d7c0*/  STL [R1+0x184], R19 ;  /* 0x0001841301007387 */ /* 0x000fe80000100800 */
[----:B------:R3:W-:Y:S04]  /*d7d0*/  STL [R1+0x1c8], R16 ;  /* 0x0001c81001007387 */ /* 0x0007e80000100800 */
[----:B------:R-:W-:Y:S04]  /*d7e0*/  STL [R1+0xab8], R149 ;  /* 0x000ab89501007387 */ /* 0x000fe80000100800 */
[----:B------:R-:W4:Y:S01]  /*d7f0*/  LDL.LU R144, [R1+0xb30] ;  /* 0x000b300001907983 */ /* 0x000f220000300800 */
[----:B------:R-:W-:Y:S01]  /*d800*/  PRMT R147, RZ, 0x7610, R147 ;  /* 0x00007610ff937816 */ /* 0x000fe20000000093 */
[----:B0-----:R-:W-:-:S02]  /*d810*/  @P0 IMAD.MOV.U32 R28, RZ, RZ, R142 ;  /* 0x000000ffff1c0224 */ /* 0x001fc400078e008e */
[----:B------:R-:W-:-:S05]  /*d820*/  @P0 IMAD.MOV.U32 R29, RZ, RZ, R143 ;  /* 0x000000ffff1d0224 */ /* 0x000fca00078e008f */
[----:B------:R0:W3:Y:S02]  /*d830*/  @P0 LDG.E.U8 R147, desc[UR18][R28.64] ;  /* 0x000000121c930981 */ /* 0x0000e4000c1e1100 */
[----:B0-----:R-:W-:Y:S02]  /*d840*/  @P0 IMAD.MOV.U32 R28, RZ, RZ, R141 ;  /* 0x000000ffff1c0224 */ /* 0x001fe400078e008d */
[----:B------:R-:W-:Y:S01]  /*d850*/  @P0 IMAD.MOV.U32 R29, RZ, RZ, R10 ;  /* 0x000000ffff1d0224 */ /* 0x000fe200078e000a */
[----:B--2---:R-:W-:-:S06]  /*d860*/  PRMT R145, RZ, 0x7610, R145 ;  /* 0x00007610ff917816 */ /* 0x004fcc0000000091 */
[----:B------:R0:W2:Y:S02]  /*d870*/  @P0 LDG.E.U8 R145, desc[UR18][R28.64] ;  /* 0x000000121c910981 */ /* 0x0000a4000c1e1100 */
[----:B0-----:R-:W-:Y:S02]  /*d880*/  @P0 IMAD.MOV.U32 R28, RZ, RZ, R137 ;  /* 0x000000ffff1c0224 */ /* 0x001fe400078e0089 */
[----:B------:R-:W-:Y:S01]  /*d890*/  @P0 IMAD.MOV.U32 R29, RZ, RZ, R140 ;  /* 0x000000ffff1d0224 */ /* 0x000fe200078e008c */
[----:B----4-:R-:W-:-:S06]  /*d8a0*/  PRMT R144, RZ, 0x7610, R144 ;  /* 0x00007610ff907816 */ /* 0x010fcc0000000090 */
[----:B------:R0:W4:Y:S01]  /*d8b0*/  @P0 LDG.E.U8 R144, desc[UR18][R28.64] ;  /* 0x000000121c900981 */ /* 0x000122000c1e1100 */
[----:B------:R-:W-:Y:S02]  /*d8c0*/  SEL R41, R5, R41, !P3 ;  /* 0x0000002905297207 */ /* 0x000fe40005800000 */
[----:B------:R-:W-:-:S03]  /*d8d0*/  LEA.HI.X.SX32 R17, R42, R35, 0x1, P6 ;  /* 0x000000232a117211 */ /* 0x000fc600030f0eff */
[----:B------:R-:W-:Y:S01]  /*d8e0*/  IMAD R41, R41, UR12, RZ ;  /* 0x0000000c29297c24 */ /* 0x000fe2000f8e02ff */
[----:B------:R-:W-:Y:S01]  /*d8f0*/  ISETP.GE.U32.AND P2, PT, R117, 0x7fffff19, PT ;  /* 0x7fffff197500780c */ /* 0x000fe20003f46070 */
[----:B------:R1:W-:Y:S01]  /*d900*/  STL [R1+0x1c4], R17 ;  /* 0x0001c41101007387 */ /* 0x0003e20000100800 */
[----:B------:R-:W-:Y:S01]  /*d910*/  PRMT R116, RZ, 0x7610, R116 ;  /* 0x00007610ff747816 */ /* 0x000fe20000000074 */
[----:B0-----:R-:W-:Y:S01]  /*d920*/  @P0 IMAD.MOV.U32 R29, RZ, RZ, R136 ;  /* 0x000000ffff1d0224 */ /* 0x001fe200078e0088 */
[C---:B------:R-:W-:Y:S01]  /*d930*/  IADD3 R14, P6, PT, R41.reuse, R38, RZ ;  /* 0x00000026290e7210 */ /* 0x040fe20007fde0ff */
[----:B------:R-:W-:Y:S01]  /*d940*/  STL [R1+0xabc], R148 ;  /* 0x000abc9401007387 */ /* 0x000fe20000100800 */
[----:B------:R-:W-:Y:S01]  /*d950*/  @P0 IMAD.MOV.U32 R28, RZ, RZ, R134 ;  /* 0x000000ffff1c0224 */ /* 0x000fe200078e0086 */
[----:B------:R-:W-:Y:S01]  /*d960*/  PRMT R115, RZ, 0x7610, R115 ;  /* 0x00007610ff737816 */ /* 0x000fe20000000073 */
[----:B------:R-:W0:Y:S01]  /*d970*/  LDCU UR12, c[0x0][0x3b0] ;  /* 0x00007600ff0c77ac */ /* 0x000e220008000800 */
[----:B------:R0:W-:Y:S04]  /*d980*/  STL [R1+0x208], R14 ;  /* 0x0002080e01007387 */ /* 0x0001e80000100800 */
[----:B------:R-:W4:Y:S04]  /*d990*/  LDL.LU R143, [R1+0xb2c] ;  /* 0x000b2c00018f7983 */ /* 0x000f280000300800 */
[----:B------:R-:W4:Y:S01]  /*d9a0*/  LDL.LU R142, [R1+0xb28] ;  /* 0x000b2800018e7983 */ /* 0x000f220000300800 */
[----:B------:R-:W-:-:S05]  /*d9b0*/  LEA.HI.X.SX32 R15, R41, R35, 0x1, P6 ;  /* 0x00000023290f7211 */ /* 0x000fca00030f0eff */
[----:B------:R0:W-:Y:S04]  /*d9c0*/  STL [R1+0x204], R15 ;  /* 0x0002040f01007387 */ /* 0x0001e80000100800 */
[----:B---3--:R-:W-:Y:S04]  /*d9d0*/  STL [R1+0xac0], R147 ;  /* 0x000ac09301007387 */ /* 0x008fe80000100800 */
[----:B------:R-:W3:Y:S04]  /*d9e0*/  LDL.LU R10, [R1+0xb24] ;  /* 0x000b2400010a7983 */ /* 0x000ee80000300800 */
[----:B------:R-:W3:Y:S04]  /*d9f0*/  LDL.LU R141, [R1+0xb20] ;  /* 0x000b2000018d7983 */ /* 0x000ee80000300800 */
[----:B--2---:R-:W-:Y:S04]  /*da00*/  STL [R1+0xac4], R145 ;  /* 0x000ac49101007387 */ /* 0x004fe80000100800 */
[----:B------:R-:W2:Y:S04]  /*da10*/  LDL.LU R140, [R1+0xb1c] ;  /* 0x000b1c00018c7983 */ /* 0x000ea80000300800 */
[----:B------:R-:W2:Y:S04]  /*da20*/  LDL.LU R137, [R1+0xb18] ;  /* 0x000b180001897983 */ /* 0x000ea80000300800 */
[----:B----4-:R-:W-:Y:S04]  /*da30*/  STL [R1+0xac8], R144 ;  /* 0x000ac89001007387 */ /* 0x010fe80000100800 */
[----:B------:R-:W4:Y:S04]  /*da40*/  LDL.LU R136, [R1+0xb14] ;  /* 0x000b140001887983 */ /* 0x000f280000300800 */
[----:B------:R-:W4:Y:S01]  /*da50*/  LDL.LU R134, [R1+0xb10] ;  /* 0x000b100001867983 */ /* 0x000f220000300800 */
[----:B------:R-:W-:-:S06]  /*da60*/  PRMT R143, RZ, 0x7610, R143 ;  /* 0x00007610ff8f7816 */ /* 0x000fcc000000008f */
[----:B------:R0:W4:Y:S01]  /*da70*/  @P0 LDG.E.U8 R143, desc[UR18][R28.64] ;  /* 0x000000121c8f0981 */ /* 0x000122000c1e1100 */
[----:B------:R-:W-:Y:S01]  /*da80*/  PRMT R142, RZ, 0x7610, R142 ;  /* 0x00007610ff8e7816 */ /* 0x000fe2000000008e */
[----:B0-----:R-:W-:Y:S02]  /*da90*/  @P0 IMAD.MOV.U32 R28, RZ, RZ, R131 ;  /* 0x000000ffff1c0224 */ /* 0x001fe400078e0083 */
[----:B------:R-:W-:-:S05]  /*daa0*/  @P0 IMAD.MOV.U32 R29, RZ, RZ, R133 ;  /* 0x000000ffff1d0224 */ /* 0x000fca00078e0085 */
[----:B------:R0:W4:Y:S01]  /*dab0*/  @P0 LDG.E.U8 R142, desc[UR18][R28.64] ;  /* 0x000000121c8e0981 */ /* 0x000122000c1e1100 */
[----:B---3--:R-:W-:Y:S01]  /*dac0*/  PRMT R141, RZ, 0x7610, R141 ;  /* 0x00007610ff8d7816 */ /* 0x008fe2000000008d */
[----:B0-----:R-:W-:Y:S02]  /*dad0*/  @P0 IMAD.MOV.U32 R28, RZ, RZ, R128 ;  /* 0x000000ffff1c0224 */ /* 0x001fe400078e0080 */
[----:B------:R-:W-:-:S05]  /*dae0*/  @P0 IMAD.MOV.U32 R29, RZ, RZ, R129 ;  /* 0x000000ffff1d0224 */ /* 0x000fca00078e0081 */
[----:B------:R0:W3:Y:S02]  /*daf0*/  @P0 LDG.E.U8 R141, desc[UR18][R28.64] ;  /* 0x000000121c8d0981 */ /* 0x0000e4000c1e1100 */
[----:B0-----:R-:W-:Y:S02]  /*db00*/  @P0 IMAD.MOV.U32 R28, RZ, RZ, R124 ;  /* 0x000000ffff1c0224 */ /* 0x001fe400078e007c */
[----:B------:R-:W-:Y:S01]  /*db10*/  @P0 IMAD.MOV.U32 R29, RZ, RZ, R127 ;  /* 0x000000ffff1d0224 */ /* 0x000fe200078e007f */
[----:B--2---:R-:W-:Y:S02]  /*db20*/  PRMT R140, RZ, 0x7610, R140 ;  /* 0x00007610ff8c7816 */ /* 0x004fe4000000008c */
[----:B------:R-:W-:-:S04]  /*db30*/  PRMT R137, RZ, 0x7610, R137 ;  /* 0x00007610ff897816 */ /* 0x000fc80000000089 */
[----:B------:R0:W2:Y:S02]  /*db40*/  @P0 LDG.E.U8 R140, desc[UR18][R28.64] ;  /* 0x000000121c8c0981 */ /* 0x0000a4000c1e1100 */
[----:B0-----:R-:W-:Y:S02]  /*db50*/  @P0 IMAD.MOV.U32 R28, RZ, RZ, R121 ;  /* 0x000000ffff1c0224 */ /* 0x001fe400078e0079 */
[----:B------:R-:W-:-:S05]  /*db60*/  @P0 IMAD.MOV.U32 R29, RZ, RZ, R122 ;  /* 0x000000ffff1d0224 */ /* 0x000fca00078e007a */
[----:B------:R0:W2:Y:S02]  /*db70*/  @P0 LDG.E.U8 R137, desc[UR18][R28.64] ;  /* 0x000000121c890981 */ /* 0x0000a4000c1e1100 */
[----:B0-----:R-:W-:Y:S02]  /*db80*/  @P0 IMAD.MOV.U32 R28, RZ, RZ, R84 ;  /* 0x000000ffff1c0224 */ /* 0x001fe400078e0054 */
[----:B------:R-:W-:Y:S01]  /*db90*/  @P0 IMAD.MOV.U32 R29, RZ, RZ, R49 ;  /* 0x000000ffff1d0224 */ /* 0x000fe200078e0031 */
[----:B----4-:R-:W-:-:S06]  /*dba0*/  PRMT R136, RZ, 0x7610, R136 ;  /* 0x00007610ff887816 */ /* 0x010fcc0000000088 */
[----:B------:R-:W4:Y:S04]  /*dbb0*/  @P0 LDG.E.U8 R136, desc[UR18][R28.64] ;  /* 0x000000121c880981 */ /* 0x000f28000c1e1100 */
[----:B------:R-:W-:Y:S04]  /*dbc0*/  STL [R1+0xacc], R143 ;  /* 0x000acc8f01007387 */ /* 0x000fe80000100800 */
[----:B------:R-:W4:Y:S04]  /*dbd0*/  LDL.LU R133, [R1+0xb0c] ;  /* 0x000b0c0001857983 */ /* 0x000f280000300800 */
[----:B------:R-:W4:Y:S01]  /*dbe0*/  LDL.LU R131, [R1+0xb08] ;  /* 0x000b080001837983 */ /* 0x000f220000300800 */
[----:B------:R-:W-:-:S03]  /*dbf0*/  ISETP.GT.U32.AND P6, PT, R39, R34, PT ;  /* 0x000000222700720c */ /* 0x000fc60003fc4070 */
[----:B------:R-:W-:Y:S04]  /*dc00*/  STL [R1+0xad0], R142 ;  /* 0x000ad08e01007387 */ /* 0x000fe80000100800 */
[----:B------:R-:W4:Y:S04]  /*dc10*/  LDL.LU R129, [R1+0xb04] ;  /* 0x000b040001817983 */ /* 0x000f280000300800 */
[----:B------:R-:W4:Y:S02]  /*dc20*/  LDL.LU R128, [R1+0xb00] ;  /* 0x000b000001807983 */ /* 0x000f240000300800 */
[----:B------:R-:W-:-:S02]  /*dc30*/  @!P6 IMAD.IADD R34, R34, 0x1, -R39 ;  /* 0x000000012222e824 */ /* 0x000fc400078e0a27 */
[----:B---3--:R-:W-:Y:S04]  /*dc40*/  STL [R1+0xad4], R141 ;  /* 0x000ad48d01007387 */ /* 0x008fe80000100800 */
[----:B------:R-:W3:Y:S01]  /*dc50*/  LDL.LU R127, [R1+0xafc] ;  /* 0x000afc00017f7983 */ /* 0x000ee20000300800 */
[----:B------:R-:W-:-:S03]  /*dc60*/  ISETP.GT.U32.AND P6, PT, R39, R34, PT ;  /* 0x000000222700720c */ /* 0x000fc60003fc4070 */
[----:B------:R-:W3:Y:S10]  /*dc70*/  LDL.LU R124, [R1+0xaf8] ;  /* 0x000af800017c7983 */ /* 0x000ef40000300800 */
[----:B------:R-:W-:Y:S01]  /*dc80*/  @!P6 IMAD.IADD R34, R34, 0x1, -R39 ;  /* 0x000000012222e824 */ /* 0x000fe200078e0a27 */
[----:B------:R-:W-:Y:S01]  /*dc90*/  ISETP.GE.AND P6, PT, R120, RZ, PT ;  /* 0x000000ff7800720c */ /* 0x000fe20003fc6270 */
[----:B--2---:R-:W-:Y:S04]  /*dca0*/  STL [R1+0xad8], R140 ;  /* 0x000ad88c01007387 */ /* 0x004fe80000100800 */
[----:B------:R-:W2:Y:S04]  /*dcb0*/  LDL.LU R122, [R1+0xaf4] ;  /* 0x000af400017a7983 */ /* 0x000ea80000300800 */
[----:B------:R-:W2:Y:S04]  /*dcc0*/  LDL.LU R121, [R1+0xaf0] ;  /* 0x000af00001797983 */ /* 0x000ea80000300800 */
[----:B------:R-:W-:Y:S04]  /*dcd0*/  STL [R1+0xadc], R137 ;  /* 0x000adc8901007387 */ /* 0x000fe80000100800 */
[----:B----4-:R-:W-:Y:S04]  /*dce0*/  STL [R1+0xae0], R136 ;  /* 0x000ae08801007387 */ /* 0x010fe80000100800 */
[----:B------:R-:W4:Y:S01]  /*dcf0*/  LDL.LU R120, [R1+0xaec] ;  /* 0x000aec0001787983 */ /* 0x000f220000300800 */
[----:B------:R-:W-:Y:S01]  /*dd00*/  PRMT R134, RZ, 0x7610, R134 ;  /* 0x00007610ff867816 */ /* 0x000fe20000000086 */
[----:B------:R-:W-:-:S02]  /*dd10*/  @P0 IMAD.MOV.U32 R28, RZ, RZ, R55 ;  /* 0x000000ffff1c0224 */ /* 0x000fc400078e0037 */
[----:B------:R-:W-:-:S05]  /*dd20*/  @P0 IMAD.MOV.U32 R29, RZ, RZ, R52 ;  /* 0x000000ffff1d0224 */ /* 0x000fca00078e0034 */
[----:B------:R0:W4:Y:S01]  /*dd30*/  @P0 LDG.E.U8 R134, desc[UR18][R28.64] ;  /* 0x000000121c860981 */ /* 0x000122000c1e1100 */
[----:B------:R-:W-:Y:S01]  /*dd40*/  PRMT R133, RZ, 0x7610, R133 ;  /* 0x00007610ff857816 */ /* 0x000fe20000000085 */
[----:B0-----:R-:W-:Y:S02]  /*dd50*/  @P0 IMAD.MOV.U32 R28, RZ, RZ, R59 ;  /* 0x000000ffff1c0224 */ /* 0x001fe400078e003b */
[----:B------:R-:W-:Y:S01]  /*dd60*/  @P0 IMAD.MOV.U32 R29, RZ, RZ, R80 ;  /* 0x000000ffff1d0224 */ /* 0x000fe200078e0050 */
[----:B------:R-:W-:-:S04]  /*dd70*/  PRMT R131, RZ, 0x7610, R131 ;  /* 0x00007610ff837816 */ /* 0x000fc80000000083 */
[----:B------:R0:W4:Y:S02]  /*dd80*/  @P0 LDG.E.U8 R133, desc[UR18][R28.64] ;  /* 0x000000121c850981 */ /* 0x000124000c1e1100 */
[----:B0-----:R-:W-:Y:S02]  /*dd90*/  @P0 IMAD.MOV.U32 R28, RZ, RZ, R58 ;  /* 0x000000ffff1c0224 */ /* 0x001fe400078e003a */
[----:B------:R-:W-:Y:S01]  /*dda0*/  @P0 IMAD.MOV.U32 R29, RZ, RZ, R63 ;  /* 0x000000ffff1d0224 */ /* 0x000fe200078e003f */
[----:B------:R-:W-:-:S04]  /*ddb0*/  PRMT R129, RZ, 0x7610, R129 ;  /* 0x00007610ff817816 */ /* 0x000fc80000000081 */
        /* <DEDUP_REMOVED lines=8> */
[----:B------:R0:W3:Y:S01]  /*de40*/  @P0 LDG.E.U8 R128, desc[UR18][R28.64] ;  /* 0x000000121c800981 */ /* 0x0000e2000c1e1100 */
[----:B------:R-:W-:Y:S01]  /*de50*/  PRMT R124, RZ, 0x7610, R124 ;  /* 0x00007610ff7c7816 */ /* 0x000fe2000000007c */
[----:B0-----:R-:W-:Y:S02]  /*de60*/  @P0 IMAD.MOV.U32 R28, RZ, RZ, R66 ;  /* 0x000000ffff1c0224 */ /* 0x001fe400078e0042 */
[----:B------:R-:W-:-:S05]  /*de70*/  @P0 IMAD.MOV.U32 R29, RZ, RZ, R79 ;  /* 0x000000ffff1d0224 */ /* 0x000fca00078e004f */
[----:B------:R0:W3:Y:S02]  /*de80*/  @P0 LDG.E.U8 R127, desc[UR18][R28.64] ;  /* 0x000000121c7f0981 */ /* 0x0000e4000c1e1100 */
[----:B0-----:R-:W-:Y:S02]  /*de90*/  @P0 IMAD.MOV.U32 R28, RZ, RZ, R70 ;  /* 0x000000ffff1c0224 */ /* 0x001fe400078e0046 */
[----:B------:R-:W-:-:S05]  /*dea0*/  @P0 IMAD.MOV.U32 R29, RZ, RZ, R83 ;  /* 0x000000ffff1d0224 */ /* 0x000fca00078e0053 */
[----:B------:R0:W3:Y:S02]  /*deb0*/  @P0 LDG.E.U8 R124, desc[UR18][R28.64] ;  /* 0x000000121c7c0981 */ /* 0x0000e4000c1e1100 */
[----:B0-----:R-:W-:Y:S02]  /*dec0*/  @P0 IMAD.MOV.U32 R28, RZ, RZ, R74 ;  /* 0x000000ffff1c0224 */ /* 0x001fe400078e004a */
[----:B------:R-:W-:Y:S01]  /*ded0*/  @P0 IMAD.MOV.U32 R29, RZ, RZ, R57 ;  /* 0x000000ffff1d0224 */ /* 0x000fe200078e0039 */
[----:B------:R-:W-:Y:S02]  /*dee0*/  PRMT R117, RZ, 0x7610, R117 ;  /* 0x00007610ff757816 */ /* 0x000fe40000000075 */
[----:B------:R-:W-:Y:S02]  /*def0*/  PRMT R114, RZ, 0x7610, R114 ;  /* 0x00007610ff727816 */ /* 0x000fe40000000072 */
[----:B------:R-:W-:Y:S02]  /*df00*/  PRMT R113, RZ, 0x7610, R113 ;  /* 0x00007610ff717816 */ /* 0x000fe40000000071 */
[----:B------:R-:W-:-:S02]  /*df10*/  PRMT R109, RZ, 0x7610, R109 ;  /* 0x00007610ff6d7816 */ /* 0x000fc4000000006d */
[----:B------:R-:W-:Y:S02]  /*df20*/  PRMT R108, RZ, 0x7610, R108 ;  /* 0x00007610ff6c7816 */ /* 0x000fe4000000006c */
[----:B------:R-:W-:Y:S02]  /*df30*/  PRMT R107, RZ, 0x7610, R107 ;  /* 0x00007610ff6b7816 */ /* 0x000fe4000000006b */
[----:B------:R-:W-:Y:S02]  /*df40*/  PRMT R106, RZ, 0x7610, R106 ;  /* 0x00007610ff6a7816 */ /* 0x000fe4000000006a */
[----:B------:R-:W-:Y:S02]  /*df50*/  PRMT R103, RZ, 0x7610, R103 ;  /* 0x00007610ff677816 */ /* 0x000fe40000000067 */
[----:B------:R-:W-:Y:S02]  /*df60*/  PRMT R102, RZ, 0x7610, R102 ;  /* 0x00007610ff667816 */ /* 0x000fe40000000066 */
[----:B--2---:R-:W-:-:S02]  /*df70*/  PRMT R122, RZ, 0x7610, R122 ;  /* 0x00007610ff7a7816 */ /* 0x004fc4000000007a */
        /* <DEDUP_REMOVED lines=8> */
[----:B------:R0:W4:Y:S02]  /*e000*/  @P0 LDG.E.U8 R120, desc[UR18][R28.64] ;  /* 0x000000121c780981 */ /* 0x000124000c1e1100 */
[----:B0-----:R-:W-:Y:S02]  /*e010*/  @P0 IMAD.MOV.U32 R28, RZ, RZ, R86 ;  /* 0x000000ffff1c0224 */ /* 0x001fe400078e0056 */
[----:B------:R-:W-:-:S05]  /*e020*/  @P0 IMAD.MOV.U32 R29, RZ, RZ, R53 ;  /* 0x000000ffff1d0224 */ /* 0x000fca00078e0035 */
[----:B------:R0:W2:Y:S02]  /*e030*/  @P0 LDG.E.U8 R117, desc[UR18][R28.64] ;  /* 0x000000121c750981 */ /* 0x0000a4000c1e1100 */
        /* <DEDUP_REMOVED lines=26> */
[----:B------:R0:W2:Y:S01]  /*e1e0*/  @P0 LDG.E.U8 R103, desc[UR18][R28.64] ;  /* 0x000000121c670981 */ /* 0x0000a2000c1e1100 */
[----:B------:R-:W-:Y:S01]  /*e1f0*/  PRMT R101, RZ, 0x7610, R101 ;  /* 0x00007610ff657816 */ /* 0x000fe20000000065 */
        /* <DEDUP_REMOVED lines=30> */
[----:B------:R0:W2:Y:S02]  /*e3e0*/  @P0 LDG.E.U8 R97, desc[UR18][R28.64] ;  /* 0x000000121c610981 */ /* 0x0000a4000c1e1100 */
[----:B0-----:R-:W-:Y:S02]  /*e3f0*/  @P0 IMAD.MOV.U32 R28, RZ, RZ, R14 ;  /* 0x000000ffff1c0224 */ /* 0x001fe400078e000e */
[----:B------:R-:W-:-:S05]  /*e400*/  @P0 IMAD.MOV.U32 R29, RZ, RZ, R15 ;  /* 0x000000ffff1d0224 */ /* 0x000fca00078e000f */
[----:B------:R0:W2:Y:S01]  /*e410*/  @P0 LDG.E.U8 R96, desc[UR18][R28.64] ;  /* 0x000000121c600981 */ /* 0x0000a2000c1e1100 */
[----:B------:R-:W-:Y:S01]  /*e420*/  @!P6 IMAD.MOV R34, RZ, RZ, -R34 ;  /* 0x000000ffff22e224 */ /* 0x000fe200078e0a22 */
        /* <DEDUP_REMOVED lines=8> */
[----:B------:R-:W-:Y:S02]  /*e4b0*/  ISETP.GT.U32.AND P6, PT, R39, R32, PT ;  /* 0x000000202700720c */ /* 0x000fe40003fc4070 */
[----:B------:R-:W-:-:S11]  /*e4c0*/  SEL R34, R5, R34, !P3 ;  /* 0x0000002205227207 */ /* 0x000fd60005800000 */
[----:B------:R-:W-:Y:S01]  /*e4d0*/  @!P6 IMAD.IADD R32, R32, 0x1, -R39 ;  /* 0x000000012020e824 */ /* 0x000fe200078e0a27 */
[----:B------:R-:W-:Y:S01]  /*e4e0*/  ISETP.GE.AND P6, PT, R22, RZ, PT ;  /* 0x000000ff1600720c */ /* 0x000fe20003fc6270 */
[----:B-1----:R-:W-:Y:S01]  /*e4f0*/  IMAD R34, R34, UR5, RZ ;  /* 0x0000000522227c24 */ /* 0x002fe2000f8e02ff */
[----:B------:R-:W-:-:S05]  /*e500*/  SEL R33, R5, R33, !P3 ;  /* 0x0000002105217207 */ /* 0x000fca0005800000 */
[----:B------:R-:W-:-:S06]  /*e510*/  IMAD R33, R33, UR12, RZ ;  /* 0x0000000c21217c24 */ /* 0x000fcc000f8e02ff */
[----:B------:R-:W-:Y:S01]  /*e520*/  @!P6 IMAD.MOV R32, RZ, RZ, -R32 ;  /* 0x000000ffff20e224 */ /* 0x000fe200078e0a20 */
[-C--:B------:R-:W-:Y:S01]  /*e530*/  IADD3 R16, P6, PT, R34, R38.reuse, RZ ;  /* 0x0000002622107210 */ /* 0x080fe20007fde0ff */
[----:B------:R-:W-:Y:S01]  /*e540*/  IMAD R30, R36, 0x57, RZ ;  /* 0x00000057241e7824 */ /* 0x000fe200078e02ff */
[----:B------:R-:W-:Y:S01]  /*e550*/  STL [R1+0xae4], R134 ;  /* 0x000ae48601007387 */ /* 0x000fe20000100800 */
[----:B------:R-:W-:Y:S02]  /*e560*/  PRMT R95, RZ, 0x7610, R95 ;  /* 0x00007610ff5f7816 */ /* 0x000fe4000000005f */
[----:B------:R-:W-:Y:S01]  /*e570*/  PRMT R94, RZ, 0x7610, R94 ;  /* 0x00007610ff5e7816 */ /* 0x000fe2000000005e */
[----:B------:R-:W3:Y:S01]  /*e580*/  LDL.LU R13, [R1+0xae8] ;  /* 0x000ae800010d7983 */ /* 0x000ee20000300800 */
[-C--:B------:R-:W-:Y:S02]  /*e590*/  LEA.HI.X.SX32 R17, R34, R35.reuse, 0x1, P6 ;  /* 0x0000002322117211 */ /* 0x080fe400030f0eff */
[----:B------:R-:W-:Y:S01]  /*e5a0*/  PRMT R92, RZ, 0x7610, R92 ;  /* 0x00007610ff5c7816 */ /* 0x000fe2000000005c */
[----:B------:R-:W-:Y:S01]  /*e5b0*/  IMAD R31, R36, 0x67, RZ ;  /* 0x00000067241f7824 */ /* 0x000fe200078e02ff */
[C---:B------:R-:W-:Y:S01]  /*e5c0*/  IADD3 R14, P6, PT, R33.reuse, R38, RZ ;  /* 0x00000026210e7210 */ /* 0x040fe20007fde0ff */
[----:B0-----:R-:W-:Y:S01]  /*e5d0*/  @P0 IMAD.MOV.U32 R28, RZ, RZ, R16 ;  /* 0x000000ffff1c0224 */ /* 0x001fe200078e0010 */
[----:B------:R-:W-:Y:S01]  /*e5e0*/  PRMT R93, RZ, 0x7610, R93 ;  /* 0x00007610ff5d7816 */ /* 0x000fe2000000005d */
[----:B------:R-:W-:Y:S01]  /*e5f0*/  @P0 IMAD.MOV.U32 R29, RZ, RZ, R17 ;  /* 0x000000ffff1d0224 */ /* 0x000fe200078e0011 */
[----:B------:R-:W-:-:S02]  /*e600*/  LEA.HI.X.SX32 R15, R33, R35, 0x1, P6 ;  /* 0x00000023210f7211 */ /* 0x000fc400030f0eff */
[----:B------:R-:W-:Y:S02]  /*e610*/  PRMT R91, RZ, 0x7610, R91 ;  /* 0x00007610ff5b7816 */ /* 0x000fe4000000005b */
[----:B------:R-:W-:Y:S01]  /*e620*/  PRMT R90, RZ, 0x7610, R90 ;  /* 0x00007610ff5a7816 */ /* 0x000fe2000000005a */
[----:B------:R0:W3:Y:S01]  /*e630*/  @P0 LDG.E.U8 R95, desc[UR18][R28.64] ;  /* 0x000000121c5f0981 */ /* 0x0000e2000c1e1100 */
[----:B------:R-:W-:Y:S02]  /*e640*/  SEL R32, R5, R32, !P3 ;  /* 0x0000002005207207 */ /* 0x000fe40005800000 */
[----:B------:R-:W-:Y:S02]  /*e650*/  PRMT R89, RZ, 0x7610, R89 ;  /* 0x00007610ff597816 */ /* 0x000fe40000000059 */
[----:B------:R-:W-:Y:S01]  /*e660*/  PRMT R88, RZ, 0x7610, R88 ;  /* 0x00007610ff587816 */ /* 0x000fe20000000058 */
[----:B------:R-:W-:Y:S01]  /*e670*/  IMAD R32, R32, UR13, RZ ;  /* 0x0000000d20207c24 */ /* 0x000fe2000f8e02ff */
[----:B------:R-:W1:Y:S01]  /*e680*/  S2R R149, SR_TID.X ;  /* 0x0000000000957919 */ /* 0x000e620000002100 */
[----:B------:R-:W-:-:S02]  /*e690*/  VIADD R37, R0, 0x6 ;  /* 0x0000000600257836 */ /* 0x000fc40000000000 */
[C---:B------:R-:W-:Y:S02]  /*e6a0*/  VIADD R165, R0.reuse, 0x7 ;  /* 0x0000000700a57836 */ /* 0x040fe40000000000 */
[C---:B------:R-:W-:Y:S02]  /*e6b0*/  VIADD R123, R0.reuse, 0xe ;  /* 0x0000000e007b7836 */ /* 0x040fe40000000000 */
[C---:B------:R-:W-:Y:S02]  /*e6c0*/  VIADD R119, R0.reuse, 0xf ;  /* 0x0000000f00777836 */ /* 0x040fe40000000000 */
[C---:B------:R-:W-:Y:S02]  /*e6d0*/  VIADD R26, R0.reuse, 0x15 ;  /* 0x00000015001a7836 */ /* 0x040fe40000000000 */
[C---:B------:R-:W-:Y:S02]  /*e6e0*/  VIADD R27, R0.reuse, 0x16 ;  /* 0x00000016001b7836 */ /* 0x040fe40000000000 */
[----:B------:R-:W-:Y:S01]  /*e6f0*/  VIADD R164, R0, 0x17 ;  /* 0x0000001700a47836 */ /* 0x000fe20000000000 */
[----:B------:R-:W-:-:S04]  /*e700*/  @!UP1 UIADD3 UR4, UPT, UPT, -UR4, 0x100000, URZ ;  /* 0x0010000004049890 */ /* 0x000fc8000fffe1ff */
[----:B------:R-:W-:Y:S02]  /*e710*/  @!UP1 USHF.L.U32 UR5, UR4, 0xb, URZ ;  /* 0x0000000b04059899 */ /* 0x000fe400080006ff */
[----:B------:R-:W-:Y:S01]  /*e720*/  @!UP1 USHF.L.U32 UR4, UR4, 0x1, URZ ;  /* 0x0000000104049899 */ /* 0x000fe200080006ff */
[----:B0-----:R-:W-:Y:S01]  /*e730*/  @P0 IMAD.MOV.U32 R28, RZ, RZ, R14 ;  /* 0x000000ffff1c0224 */ /* 0x001fe200078e000e */
[----:B------:R-:W-:Y:S01]  /*e740*/  PRMT R87, RZ, 0x7610, R87 ;  /* 0x00007610ff577816 */ /* 0x000fe20000000057 */
[----:B------:R-:W-:Y:S01]  /*e750*/  @P0 IMAD.MOV.U32 R29, RZ, RZ, R15 ;  /* 0x000000ffff1d0224 */ /* 0x000fe200078e000f */
[----:B------:R-:W0:Y:S04]  /*e760*/  LDCU UR12, c[0x0][0x3b0] ;  /* 0x00007600ff0c77ac */ /* 0x000e280008000800 */
[----:B------:R0:W3:Y:S04]  /*e770*/  @P0 LDG.E.U8 R94, desc[UR18][R28.64] ;  /* 0x000000121c5e0981 */ /* 0x0000e8000c1e1100 */
[----:B--2---:R-:W-:Y:S01]  /*e780*/  STL [R1+0xa90], R96 ;  /* 0x000a906001007387 */ /* 0x004fe20000100800 */
[----:B------:R-:W-:Y:S01]  /*e790*/  VIADD R163, R0, 0x1d ;  /* 0x0000001d00a37836 */ /* 0x000fe20000000000 */
[----:B------:R-:W2:Y:S02]  /*e7a0*/  LDCU UR13, c[0x0][0x3b0] ;  /* 0x00007600ff0d77ac */ /* 0x000ea40008000800 */
[----:B------:R0:W-:Y:S04]  /*e7b0*/  STL [R1+0x268], R16 ;  /* 0x0002681001007387 */ /* 0x0001e80000100800 */
[----:B------:R1:W-:Y:S01]  /*e7c0*/  STL [R1+0x264], R17 ;  /* 0x0002641101007387 */ /* 0x0003e20000100800 */
[----:B0-----:R-:W-:-:S04]  /*e7d0*/  IADD3 R16, P6, PT, R30, R2, RZ ;  /* 0x000000021e107210 */ /* 0x001fc80007fde0ff */
[----:B-1----:R-:W-:Y:S01]  /*e7e0*/  LEA.HI.X.SX32 R17, R30, R3, 0x1, P6 ;  /* 0x000000031e117211 */ /* 0x002fe200030f0eff */
[----:B------:R0:W-:Y:S01]  /*e7f0*/  STL [R1+0x2a8], R14 ;  /* 0x0002a80e01007387 */ /* 0x0001e20000100800 */
[----:B------:R-:W-:Y:S02]  /*e800*/  @!P4 IMAD.MOV.U32 R28, RZ, RZ, R16 ;  /* 0x000000ffff1cc224 */ /* 0x000fe400078e0010 */
[----:B------:R-:W-:Y:S02]  /*e810*/  IMAD R30, R36, 0x5f, RZ ;  /* 0x0000005f241e7824 */ /* 0x000fe400078e02ff */
[----:B------:R-:W-:Y:S01]  /*e820*/  @!P4 IMAD.MOV.U32 R29, RZ, RZ, R17 ;  /* 0x000000ffff1dc224 */ /* 0x000fe200078e0011 */
[----:B------:R1:W-:Y:S01]  /*e830*/  STL [R1+0x2a4], R15 ;  /* 0x0002a40f01007387 */ /* 0x0003e20000100800 */
[----:B0-----:R-:W-:-:S03]  /*e840*/  IADD3 R14, P6, PT, R32, R38, RZ ;  /* 0x00000026200e7210 */ /* 0x001fc60007fde0ff */
[----:B------:R0:W-:Y:S04]  /*e850*/  STL [R1+0xf8], R16 ;  /* 0x0000f81001007387 */ /* 0x0001e80000100800 */
[----:B------:R2:W3:Y:S01]  /*e860*/  @!P4 LDG.E.U8 R92, desc[UR18][R28.64] ;  /* 0x000000121c5cc981 */ /* 0x0004e2000c1e1100 */
[----:B-1----:R-:W-:Y:S02]  /*e870*/  LEA.HI.X.SX32 R15, R32, R35, 0x1, P6 ;  /* 0x00000023200f7211 */ /* 0x002fe400030f0eff */
[C---:B0-----:R-:W-:Y:S01]  /*e880*/  IADD3 R16, P4, PT, R30.reuse, R2, RZ ;  /* 0x000000021e107210 */ /* 0x041fe20007f9e0ff */
[----:B------:R0:W-:Y:S01]  /*e890*/  STL [R1+0xf4], R17 ;  /* 0x0000f41101007387 */ /* 0x0001e20000100800 */
[----:B--2---:R-:W-:Y:S02]  /*e8a0*/  @P0 IMAD.MOV.U32 R28, RZ, RZ, R14 ;  /* 0x000000ffff1c0224 */ /* 0x004fe400078e000e */
[----:B------:R-:W-:Y:S01]  /*e8b0*/  @P0 IMAD.MOV.U32 R29, RZ, RZ, R15 ;  /* 0x000000ffff1d0224 */ /* 0x000fe200078e000f */
[----:B------:R1:W-:Y:S01]  /*e8c0*/  STL [R1+0x2e8], R14 ;  /* 0x0002e80e01007387 */ /* 0x0003e20000100800 */
[----:B0-----:R-:W-:-:S03]  /*e8d0*/  LEA.HI.X.SX32 R17, R30, R3, 0x1, P4 ;  /* 0x000000031e117211 */ /* 0x001fc600020f0eff */
[----:B------:R0:W2:Y:S01]  /*e8e0*/  @P0 LDG.E.U8 R93, desc[UR18][R28.64] ;  /* 0x000000121c5d0981 */ /* 0x0000a2000c1e1100 */
[----:B-1----:R-:W-:-:S03]  /*e8f0*/  IADD3 R14, P6, PT, R31, R2, RZ ;  /* 0x000000021f0e7210 */ /* 0x002fc60007fde0ff */
[----:B------:R1:W-:Y:S01]  /*e900*/  STL [R1+0x2e4], R15 ;  /* 0x0002e40f01007387 */ /* 0x0003e20000100800 */
[----:B0-----:R-:W-:Y:S02]  /*e910*/  @!P5 IMAD.MOV.U32 R28, RZ, RZ, R16 ;  /* 0x000000ffff1cd224 */ /* 0x001fe400078e0010 */
[----:B------:R-:W-:Y:S01]  /*e920*/  @!P5 IMAD.MOV.U32 R29, RZ, RZ, R17 ;  /* 0x000000ffff1dd224 */ /* 0x000fe200078e0011 */
[----:B-1----:R-:W-:-:S04]  /*e930*/  LEA.HI.X.SX32 R15, R31, R3, 0x1, P6 ;  /* 0x000000031f0f7211 */ /* 0x002fc800030f0eff */
[----:B------:R0:W2:Y:S02]  /*e940*/  @!P5 LDG.E.U8 R91, desc[UR18][R28.64] ;  /* 0x000000121c5bd981 */ /* 0x0000a4000c1e1100 */
[----:B0-----:R-:W-:Y:S02]  /*e950*/  @!P2 IMAD.MOV.U32 R28, RZ, RZ, R14 ;  /* 0x000000ffff1ca224 */ /* 0x001fe400078e000e */
[----:B------:R-:W-:-:S05]  /*e960*/  @!P2 IMAD.MOV.U32 R29, RZ, RZ, R15 ;  /* 0x000000ffff1da224 */ /* 0x000fca00078e000f */
[----:B------:R0:W2:Y:S02]  /*e970*/  @!P2 LDG.E.U8 R90, desc[UR18][R28.64] ;  /* 0x000000121c5aa981 */ /* 0x0000a4000c1e1100 */
[----:B0-----:R-:W-:Y:S02]  /*e980*/  VIADD R28, R12, 0xffffff90 ;  /* 0xffffff900c1c7836 */ /* 0x001fe40000000000 */
[----:B------:R-:W-:Y:S03]  /*e990*/  STL [R1+0x100], R16 ;  /* 0x0001001001007387 */ /* 0x000fe60000100800 */
[----:B------:R-:W-:Y:S01]  /*e9a0*/  ISETP.GE.U32.AND P2, PT, R28, 0x7fffff11, PT ;  /* 0x7fffff111c00780c */ /* 0x000fe20003f46070 */
[----:B------:R-:W-:Y:S01]  /*e9b0*/  IMAD R28, R36, 0x6f, RZ ;  /* 0x0000006f241c7824 */ /* 0x000fe200078e02ff */
[----:B------:R0:W-:Y:S04]  /*e9c0*/  STL [R1+0x108], R14 ;  /* 0x0001080e01007387 */ /* 0x0001e80000100800 */
[----:B------:R-:W-:Y:S01]  /*e9d0*/  STL [R1+0xfc], R17 ;  /* 0x0000fc1101007387 */ /* 0x000fe20000100800 */
[----:B0-----:R-:W-:-:S03]  /*e9e0*/  IADD3 R14, P4, PT, R28, R2, RZ ;  /* 0x000000021c0e7210 */ /* 0x001fc60007f9e0ff */
[----:B------:R0:W-:Y:S02]  /*e9f0*/  STL [R1+0x104], R15 ;  /* 0x0001040f01007387 */ /* 0x0001e40000100800 */
[----:B0-----:R-:W-:Y:S01]  /*ea00*/  LEA.HI.X.SX32 R15, R28, R3, 0x1, P4 ;  /* 0x000000031c0f7211 */ /* 0x001fe200020f0eff */
[----:B------:R-:W-:-:S04]  /*ea10*/  @!P2 IMAD.MOV.U32 R28, RZ, RZ, R14 ;  /* 0x000000ffff1ca224 */ /* 0x000fc800078e000e */
[----:B------:R-:W-:-:S05]  /*ea20*/  @!P2 IMAD.MOV.U32 R29, RZ, RZ, R15 ;  /* 0x000000ffff1da224 */ /* 0x000fca00078e000f */
[----:B------:R0:W2:Y:S02]  /*ea30*/  @!P2 LDG.E.U8 R89, desc[UR18][R28.64] ;  /* 0x000000121c59a981 */ /* 0x0000a4000c1e1100 */
[----:B0-----:R-:W-:-:S05]  /*ea40*/  VIADD R28, R12, 0xffffff88 ;  /* 0xffffff880c1c7836 */ /* 0x001fca0000000000 */
[----:B------:R-:W-:Y:S01]  /*ea50*/  ISETP.GE.U32.AND P2, PT, R28, 0x7fffff09, PT ;  /* 0x7fffff091c00780c */ /* 0x000fe20003f46070 */
[----:B------:R-:W-:Y:S01]  /*ea60*/  IMAD R28, R36, 0x77, RZ ;  /* 0x00000077241c7824 */ /* 0x000fe200078e02ff */
[----:B------:R0:W-:Y:S04]  /*ea70*/  STL [R1+0x110], R14 ;  /* 0x0001100e01007387 */ /* 0x0001e80000100800 */
[----:B------:R1:W-:Y:S01]  /*ea80*/  STL [R1+0x10c], R15 ;  /* 0x00010c0f01007387 */ /* 0x0003e20000100800 */
[----:B0-----:R-:W-:-:S04]  /*ea90*/  IADD3 R14, P4, PT, R28, R2, RZ ;  /* 0x000000021c0e7210 */ /* 0x001fc80007f9e0ff */
[----:B-1----:R-:W-:Y:S02]  /*eaa0*/  LEA.HI.X.SX32 R15, R28, R3, 0x1, P4 ;  /* 0x000000031c0f7211 */ /* 0x002fe400020f0eff */
[----:B------:R-:W-:-:S03]  /*eab0*/  @!P2 IMAD.MOV.U32 R28, RZ, RZ, R14 ;  /* 0x000000ffff1ca224 */ /* 0x000fc600078e000e */
[----:B------:R-:W-:-:S05]  /*eac0*/  @!P2 IMAD.MOV.U32 R29, RZ, RZ, R15 ;  /* 0x000000ffff1da224 */ /* 0x000fca00078e000f */
[----:B------:R0:W2:Y:S02]  /*ead0*/  @!P2 LDG.E.U8 R88, desc[UR18][R28.64] ;  /* 0x000000121c58a981 */ /* 0x0000a4000c1e1100 */
[----:B0-----:R-:W-:-:S05]  /*eae0*/  VIADD R28, R12, 0xffffff80 ;  /* 0xffffff800c1c7836 */ /* 0x001fca0000000000 */
[----:B------:R-:W-:Y:S01]  /*eaf0*/  ISETP.GE.U32.AND P2, PT, R28, 0x7fffff01, PT ;  /* 0x7fffff011c00780c */ /* 0x000fe20003f46070 */
[----:B------:R-:W-:Y:S01]  /*eb00*/  IMAD R28, R36, 0x7f, RZ ;  /* 0x0000007f241c7824 */ /* 0x000fe200078e02ff */
[----:B------:R0:W-:Y:S04]  /*eb10*/  STL [R1+0x118], R14 ;  /* 0x0001180e01007387 */ /* 0x0001e80000100800 */
[C---:B------:R-:W-:Y:S01]  /*eb20*/  IADD3 R12, P4, PT, R28.reuse, R2, RZ ;  /* 0x000000021c0c7210 */ /* 0x040fe20007f9e0ff */
[----:B------:R-:W-:Y:S03]  /*eb30*/  STL [R1+0x114], R15 ;  /* 0x0001140f01007387 */ /* 0x000fe60000100800 */
[----:B0-----:R-:W-:Y:S01]  /*eb40*/  LEA.HI.X.SX32 R14, R28, R3, 0x1, P4 ;  /* 0x000000031c0e7211 */ /* 0x001fe200020f0eff */
[----:B------:R0:W-:Y:S02]  /*eb50*/  STL [R1+0x120], R12 ;  /* 0x0001200c01007387 */ /* 0x0001e40000100800 */
[----:B------:R-:W-:-:S02]  /*eb60*/  @!P2 IMAD.MOV.U32 R28, RZ, RZ, R12 ;  /* 0x000000ffff1ca224 */ /* 0x000fc400078e000c */
[----:B------:R1:W-:Y:S04]  /*eb70*/  STL [R1+0x11c], R14 ;  /* 0x00011c0e01007387 */ /* 0x0003e80000100800 */
[----:B0-----:R-:W2:Y:S04]  /*eb80*/  LDL.LU R12, [R1+0x2f0] ;  /* 0x0002f000010c7983 */ /* 0x001ea80000300800 */
[----:B------:R-:W3:Y:S04]  /*eb90*/  LDL.LU R16, [R1+0x2f4] ;  /* 0x0002f40001107983 */ /* 0x000ee80000300800 */
[----:B------:R-:W3:Y:S01]  /*eba0*/  LDL.LU R138, [R1+0x2fc] ;  /* 0x0002fc00018a7983 */ /* 0x000ee20000300800 */
[----:B------:R-:W-:-:S03]  /*ebb0*/  @!P2 IMAD.MOV.U32 R29, RZ, RZ, R14 ;  /* 0x000000ffff1da224 */ /* 0x000fc600078e000e */
[----:B-1----:R-:W3:Y:S01]  /*ebc0*/  LDL.LU R14, [R1+0x328] ;  /* 0x00032800010e7983 */ /* 0x002ee20000300800 */
[----:B------:R-:W-:-:S03]  /*ebd0*/  VIADD R96, R0, 0x5 ;  /* 0x0000000500607836 */ /* 0x000fc60000000000 */
[----:B------:R-:W3:Y:S04]  /*ebe0*/  LDL.LU R135, [R1+0x330] ;  /* 0x0003300001877983 */ /* 0x000ee80000300800 */
[----:B------:R-:W4:Y:S04]  /*ebf0*/  LDL.LU R15, [R1+0x364] ;  /* 0x00036400010f7983 */ /* 0x000f280000300800 */
[----:B------:R-:W-:Y:S01]  /*ec00*/  STL [R1+0x81c], R96 ;  /* 0x00081c6001007387 */ /* 0x000fe20000100800 */
[----:B------:R-:W-:-:S03]  /*ec10*/  VIADD R118, R0, 0x1e ;  /* 0x0000001e00767836 */ /* 0x000fc60000000000 */
        /* <DEDUP_REMOVED lines=15> */
[----:B------:R-:W-:-:S03]  /*ed10*/  VOTEU.ALL UP1, P1 ;  /* 0x0000000000ff7886 */ /* 0x000fc60000820000 */
[----:B------:R-:W-:Y:S01]  /*ed20*/  STL [R1+0x8b0], R118 ;  /* 0x0008b07601007387 */ /* 0x000fe20000100800 */
[C---:B------:R-:W-:Y:S01]  /*ed30*/  VIADD R22, R0.reuse, 0x35 ;  /* 0x0000003500167836 */ /* 0x040fe20000000000 */
[----:B------:R-:W-:Y:S01]  /*ed40*/  LOP3.LUT R149, R149, 0x7f, RZ, 0xc0, !PT ;  /* 0x0000007f95957812 */ /* 0x000fe200078ec0ff */
[----:B------:R0:W1:Y:S01]  /*ed50*/  @!UP1 SYNCS.EXCH.64 URZ, [UR9+0x10008], UR4 ;  /* 0x0100080409ff95b2 */ /* 0x0000620008000100 */
[----:B------:R-:W-:Y:S04]  /*ed60*/  STL [R1+0x894], R112 ;  /* 0x0008947001007387 */ /* 0x000fe80000100800 */
[----:B------:R-:W-:Y:S04]  /*ed70*/  STL [R1+0x8ac], R24 ;  /* 0x0008ac1801007387 */ /* 0x000fe80000100800 */
[----:B------:R-:W-:Y:S01]  /*ed80*/  STL [R1+0x890], R25 ;  /* 0x0008901901007387 */ /* 0x000fe20000100800 */
[----:B------:R-:W-:-:S02]  /*ed90*/  VIADD R23, R0, 0x36 ;  /* 0x0000003600177836 */ /* 0x000fc40000000000 */
[C---:B------:R-:W-:Y:S01]  /*eda0*/  VIADD R156, R0.reuse, 0x37 ;  /* 0x00000037009c7836 */ /* 0x040fe20000000000 */
[----:B------:R-:W-:Y:S01]  /*edb0*/  STL [R1+0x884], R158 ;  /* 0x0008849e01007387 */ /* 0x000fe20000100800 */
[C---:B------:R-:W-:Y:S02]  /*edc0*/  VIADD R150, R0.reuse, 0x3c ;  /* 0x0000003c00967836 */ /* 0x040fe40000000000 */
[C---:B------:R-:W-:Y:S01]  /*edd0*/  VIADD R20, R0.reuse, 0x3d ;  /* 0x0000003d00147836 */ /* 0x040fe20000000000 */
[----:B------:R-:W-:Y:S01]  /*ede0*/  STL [R1+0x8bc], R157 ;  /* 0x0008bc9d01007387 */ /* 0x000fe20000100800 */
[C---:B------:R-:W-:Y:S02]  /*edf0*/  VIADD R21, R0.reuse, 0x3e ;  /* 0x0000003e00157836 */ /* 0x040fe40000000000 */
[C---:B------:R-:W-:Y:S01]  /*ee00*/  VIADD R18, R0.reuse, 0x3f ;  /* 0x0000003f00127836 */ /* 0x040fe20000000000 */
[----:B------:R-:W-:Y:S01]  /*ee10*/  STL [R1+0x8a0], R111 ;  /* 0x0008a06f01007387 */ /* 0x000fe20000100800 */
[----:B------:R-:W-:Y:S01]  /*ee20*/  IABS R43, R96 ;  /* 0x00000060002b7213 */ /* 0x000fe20000000000 */
[----:B------:R-:W-:-:S02]  /*ee30*/  VIADD R19, R0, 0x44 ;  /* 0x0000004400137836 */ /* 0x000fc40000000000 */
[----:B------:R0:W4:Y:S01]  /*ee40*/  @!P2 LDG.E.U8 R87, desc[UR18][R28.64] ;  /* 0x000000121c57a981 */ /* 0x000122000c1e1100 */
[----:B------:R-:W-:Y:S01]  /*ee50*/  IABS R42, R37 ;  /* 0x00000025002a7213 */ /* 0x000fe20000000000 */
[C---:B------:R-:W-:Y:S01]  /*ee60*/  VIADD R146, R0.reuse, 0x45 ;  /* 0x0000004500927836 */ /* 0x040fe20000000000 */
[----:B------:R-:W-:Y:S01]  /*ee70*/  IABS R41, R165 ;  /* 0x000000a500297213 */ /* 0x000fe20000000000 */
[----:B------:R-:W-:Y:S01]  /*ee80*/  STL [R1+0x89c], R110 ;  /* 0x00089c6e01007387 */ /* 0x000fe20000100800 */
[----:B------:R-:W-:Y:S01]  /*ee90*/  IABS R44, R123 ;  /* 0x0000007b002c7213 */ /* 0x000fe20000000000 */
[----:B------:R-:W-:Y:S01]  /*eea0*/  VIADD R139, R0, 0x46 ;  /* 0x00000046008b7836 */ /* 0x000fe20000000000 */
[----:B------:R-:W-:Y:S01]  /*eeb0*/  IABS R45, R119 ;  /* 0x00000077002d7213 */ /* 0x000fe20000000000 */
[----:B------:R-:W-:Y:S01]  /*eec0*/  STL [R1+0x880], R22 ;  /* 0x0008801601007387 */ /* 0x000fe20000100800 */
[----:B------:R-:W-:Y:S01]  /*eed0*/  IABS R46, R26 ;  /* 0x0000001a002e7213 */ /* 0x000fe20000000000 */
[----:B0-----:R-:W0:Y:S01]  /*eee0*/  LDCU UR4, c[0x0][0x3b0] ;  /* 0x00007600ff0477ac */ /* 0x001e220008000800 */
[----:B------:R-:W-:-:S02]  /*eef0*/  IABS R47, R27 ;  /* 0x0000001b002f7213 */ /* 0x000fc40000000000 */
[----:B------:R-:W-:Y:S01]  /*ef00*/  IABS R48, R164 ;  /* 0x000000a400307213 */ /* 0x000fe20000000000 */
[----:B------:R-:W0:Y:S01]  /*ef10*/  LDCU UR5, c[0x0][0x3b0] ;  /* 0x00007600ff0577ac */ /* 0x000e220008000800 */
[----:B--2---:R2:W-:Y:S04]  /*ef20*/  STS.U8 [R149+UR9], R12 ;  /* 0x0000000c95007988 */ /* 0x0045e80008000009 */
[----:B--2---:R-:W2:Y:S04]  /*ef30*/  LDL.LU R12, [R1+0x338] ;  /* 0x00033800010c7983 */ /* 0x004ea80000300800 */
[----:B------:R-:W-:Y:S04]  /*ef40*/  STL [R1+0x87c], R23 ;  /* 0x00087c1701007387 */ /* 0x000fe80000100800 */
[----:B---3--:R3:W-:Y:S04]  /*ef50*/  STS.U8 [R149+UR9+0x400], R16 ;  /* 0x0004001095007988 */ /* 0x0087e80008000009 */
[----:B------:R0:W-:Y:S04]  /*ef60*/  STS.U8 [R149+UR9+0x800], R138 ;  /* 0x0008008a95007988 */ /* 0x0001e80008000009 */
[----:B---3--:R-:W3:Y:S04]  /*ef70*/  LDL.LU R16, [R1+0x334] ;  /* 0x0003340001107983 */ /* 0x008ee80000300800 */
[----:B0-----:R-:W3:Y:S04]  /*ef80*/  LDL.LU R138, [R1+0x3a8] ;  /* 0x0003a800018a7983 */ /* 0x001ee80000300800 */
[----:B------:R-:W-:Y:S04]  /*ef90*/  STL [R1+0x878], R156 ;  /* 0x0008789c01007387 */ /* 0x000fe80000100800 */
[----:B------:R0:W-:Y:S04]  /*efa0*/  STS.U8 [R149+UR9+0xc00], R14 ;  /* 0x000c000e95007988 */ /* 0x0001e80008000009 */
[----:B------:R1:W-:Y:S04]  /*efb0*/  STS.U8 [R149+UR9+0x1000], R135 ;  /* 0x0010008795007988 */ /* 0x0003e80008000009 */
[----:B0-----:R-:W3:Y:S04]  /*efc0*/  LDL.LU R14, [R1+0x340] ;  /* 0x00034000010e7983 */ /* 0x001ee80000300800 */
[----:B-1----:R-:W3:Y:S04]  /*efd0*/  LDL.LU R135, [R1+0x374] ;  /* 0x0003740001877983 */ /* 0x002ee80000300800 */
[----:B------:R-:W-:Y:S04]  /*efe0*/  STL [R1+0x874], R150 ;  /* 0x0008749601007387 */ /* 0x000fe80000100800 */
[----:B----4-:R0:W-:Y:S04]  /*eff0*/  STS.U8 [R149+UR9+0x1400], R15 ;  /* 0x0014000f95007988 */ /* 0x0101e80008000009 */
[----:B0-----:R-:W4:Y:S04]  /*f000*/  LDL.LU R15, [R1+0x36c] ;  /* 0x00036c00010f7983 */ /* 0x001f280000300800 */
[----:B--2---:R0:W-:Y:S04]  /*f010*/  STS.U8 [R149+UR9+0x1800], R12 ;  /* 0x0018000c95007988 */ /* 0x0041e80008000009 */
[----:B0-----:R-:W2:Y:S04]  /*f020*/  LDL.LU R12, [R1+0x3f4] ;  /* 0x0003f400010c7983 */ /* 0x001ea80000300800 */
[----:B------:R-:W-:Y:S04]  /*f030*/  STL [R1+0x870], R20 ;  /* 0x0008701401007387 */ /* 0x000fe80000100800 */
[----:B---3--:R0:W-:Y:S04]  /*f040*/  STS.U8 [R149+UR9+0x1c00], R16 ;  /* 0x001c001095007988 */ /* 0x0081e80008000009 */
[----:B------:R-:W3:Y:S04]  /*f050*/  LDL.LU R17, [R1+0x380] ;  /* 0x0003800001117983 */ /* 0x000ee80000300800 */
[----:B------:R1:W-:Y:S04]  /*f060*/  STS.U8 [R149+UR9+0x2000], R138 ;  /* 0x0020008a95007988 */ /* 0x0003e80008000009 */
[----:B0-----:R-:W3:Y:S04]  /*f070*/  LDL.LU R16, [R1+0x3b8] ;  /* 0x0003b80001107983 */ /* 0x001ee80000300800 */
[----:B-1----:R-:W3:Y:S04]  /*f080*/  LDL.LU R138, [R1+0x368] ;  /* 0x00036800018a7983 */ /* 0x002ee80000300800 */
[----:B------:R-:W-:Y:S04]  /*f090*/  STL [R1+0x864], R21 ;  /* 0x0008641501007387 */ /* 0x000fe80000100800 */
[----:B------:R0:W-:Y:S04]  /*f0a0*/  STS.U8 [R149+UR9+0x2400], R14 ;  /* 0x0024000e95007988 */ /* 0x0001e80008000009 */
[----:B------:R1:W-:Y:S04]  /*f0b0*/  STS.U8 [R149+UR9+0x2800], R135 ;  /* 0x0028008795007988 */ /* 0x0003e80008000009 */
[----:B0-----:R-:W3:Y:S04]  /*f0c0*/  LDL.LU R14, [R1+0x428] ;  /* 0x00042800010e7983 */ /* 0x001ee80000300800 */
[----:B-1----:R-:W3:Y:S04]  /*f0d0*/  LDL.LU R135, [R1+0x3f0] ;  /* 0x0003f00001877983 */ /* 0x002ee80000300800 */
[----:B------:R-:W-:Y:S04]  /*f0e0*/  STL [R1+0x860], R18 ;  /* 0x0008601201007387 */ /* 0x000fe80000100800 */
[----:B----4-:R0:W-:Y:S04]  /*f0f0*/  STS.U8 [R149+UR9+0x2c00], R15 ;  /* 0x002c000f95007988 */ /* 0x0101e80008000009 */
[----:B0-----:R-:W4:Y:S01]  /*f100*/  LDL.LU R15, [R1+0x3ec] ;  /* 0x0003ec00010f7983 */ /* 0x001f220000300800 */
[----:B------:R-:W-:-:S04]  /*f110*/  IMAD.HI.U32 R28, R40, R43, RZ ;  /* 0x0000002b281c7227 */ /* 0x000fc800078e00ff */
[----:B------:R-:W-:-:S04]  /*f120*/  IMAD.MOV R28, RZ, RZ, -R28 ;  /* 0x000000ffff1c7224 */ /* 0x000fc800078e0a1c */
[----:B------:R-:W-:Y:S02]  /*f130*/  IMAD R43, R39, R28, R43 ;  /* 0x0000001c272b7224 */ /* 0x000fe400078e022b */
        /* <DEDUP_REMOVED lines=18> */
[----:B------:R-:W-:Y:S01]  /*f260*/  IMAD.HI.U32 R28, R40, R48, RZ ;  /* 0x00000030281c7227 */ /* 0x000fe200078e00ff */
[----:B------:R-:W-:-:S03]  /*f270*/  IABS R49, R163 ;  /* 0x000000a300317213 */ /* 0x000fc60000000000 */
        /* <DEDUP_REMOVED lines=9> */
[----:B------:R-:W-:Y:S01]  /*f310*/  IMAD R50, R39, R28, R50 ;  /* 0x0000001c27327224 */ /* 0x000fe200078e0232 */
[----:B--2---:R0:W-:Y:S04]  /*f320*/  STS.U8 [R149+UR9+0x3000], R12 ;  /* 0x0030000c95007988 */ /* 0x0041e80008000009 */
[----:B0-----:R-:W2:Y:S01]  /*f330*/  LDL.LU R12, [R1+0x3f8] ;  /* 0x0003f800010c7983 */ /* 0x001ea20000300800 */
        /* <DEDUP_REMOVED lines=55> */
[C---:B------:R-:W-:Y:S02]  /*f6b0*/  IMAD R64, R39.reuse, R28, R64 ;  /* 0x0000001c27407224 */ /* 0x040fe400078e0240 */
[----:B------:R-:W-:Y:S01]  /*f6c0*/  IMAD.HI.U32 R28, R40, R66, RZ ;  /* 0x00000042281c7227 */ /* 0x000fe200078e00ff */
[----:B---3--:R0:W-:Y:S03]  /*f6d0*/  STS.U8 [R149+UR9+0x3400], R17 ;  /* 0x0034001195007988 */ /* 0x0081e60008000009 */
[----:B------:R-:W-:Y:S01]  /*f6e0*/  IMAD.MOV R28, RZ, RZ, -R28 ;  /* 0x000000ffff1c7224 */ /* 0x000fe200078e0a1c */
[----:B------:R-:W-:Y:S04]  /*f6f0*/  STL [R1+0x85c], R19 ;  /* 0x00085c1301007387 */ /* 0x000fe80000100800 */
[----:B------:R-:W-:Y:S01]  /*f700*/  STS.U8 [R149+UR9+0x3800], R16 ;  /* 0x0038001095007988 */ /* 0x000fe20008000009 */
[----:B------:R-:W-:-:S03]  /*f710*/  IMAD R66, R39, R28, R66 ;  /* 0x0000001c27427224 */ /* 0x000fc600078e0242 */
[----:B0-----:R-:W3:Y:S01]  /*f720*/  LDL.LU R17, [R1+0x478] ;  /* 0x0004780001117983 */ /* 0x001ee20000300800 */
[----:B------:R-:W-:-:S03]  /*f730*/  LOP3.LUT R28, R149, 0x10, RZ, 0x3c, !PT ;  /* 0x00000010951c7812 */ /* 0x000fc600078e3cff */
[----:B------:R0:W-:Y:S04]  /*f740*/  STS.U8 [R149+UR9+0x3c00], R138 ;  /* 0x003c008a95007988 */ /* 0x0001e80008000009 */
        /* <DEDUP_REMOVED lines=10> */
[----:B0-----:R-:W2:Y:S01]  /*f7f0*/  LDL.LU R12, [R1+0x4a4] ;  /* 0x0004a400010c7983 */ /* 0x001ea20000300800 */
[----:B------:R-:W-:-:S05]  /*f800*/  VIADD R16, R0, 0x47 ;  /* 0x0000004700107836 */ /* 0x000fca0000000000 */
[----:B------:R-:W-:Y:S04]  /*f810*/  STL [R1+0x850], R16 ;  /* 0x0008501001007387 */ /* 0x000fe80000100800 */
[----:B------:R-:W4:Y:S04]  /*f820*/  LDL.LU R72, [R1+0x480] ;  /* 0x0004800001487983 */ /* 0x000f280000300800 */
[----:B---3--:R0:W-:Y:S02]  /*f830*/  STS.U8 [R28+UR9+0x1480], R17 ;  /* 0x001480111c007988 */ /* 0x0081e40008000009 */
[----:B0-----:R-:W-:-:S02]  /*f840*/  VIADD R17, R0, 0x4c ;  /* 0x0000004c00117836 */ /* 0x001fc40000000000 */
[----:B------:R0:W-:Y:S04]  /*f850*/  STS.U8 [R28+UR9+0x1880], R138 ;  /* 0x0018808a1c007988 */ /* 0x0001e80008000009 */
[----:B0-----:R-:W3:Y:S04]  /*f860*/  LDL.LU R138, [R1+0x4b0] ;  /* 0x0004b000018a7983 */ /* 0x001ee80000300800 */
[----:B------:R-:W-:Y:S04]  /*f870*/  STL [R1+0x84c], R17 ;  /* 0x00084c1101007387 */ /* 0x000fe80000100800 */
[----:B------:R-:W3:Y:S04]  /*f880*/  LDL.LU R78, [R1+0x4ec] ;  /* 0x0004ec00014e7983 */ /* 0x000ee80000300800 */
[----:B------:R0:W-:Y:S04]  /*f890*/  STS.U8 [R28+UR9+0x2080], R135 ;  /* 0x002080871c007988 */ /* 0x0001e80008000009 */
[----:B0-----:R-:W3:Y:S04]  /*f8a0*/  LDL.LU R135, [R1+0x4e4] ;  /* 0x0004e40001877983 */ /* 0x001ee80000300800 */
[----:B------:R0:W-:Y:S02]  /*f8b0*/  STS.U8 [R28+UR9+0x1c80], R14 ;  /* 0x001c800e1c007988 */ /* 0x0001e40008000009 */
[----:B0-----:R-:W-:-:S05]  /*f8c0*/  VIADD R14, R0, 0x4d ;  /* 0x0000004d000e7836 */ /* 0x001fca0000000000 */
[----:B------:R-:W-:Y:S04]  /*f8d0*/  STL [R1+0x848], R14 ;  /* 0x0008480e01007387 */ /* 0x000fe80000100800 */
[----:B------:R-:W3:Y:S04]  /*f8e0*/  LDL.LU R82, [R1+0x4c0] ;  /* 0x0004c00001527983 */ /* 0x000ee80000300800 */
[----:B------:R-:W3:Y:S04]  /*f8f0*/  LDL.LU R86, [R1+0x4f0] ;  /* 0x0004f00001567983 */ /* 0x000ee80000300800 */
[----:B--2---:R0:W-:Y:S04]  /*f900*/  STS.U8 [R28+UR9+0x2880], R12 ;  /* 0x0028800c1c007988 */ /* 0x0041e80008000009 */
[----:B0-----:R-:W2:Y:S01]  /*f910*/  LDL.LU R12, [R1+0x4bc] ;  /* 0x0004bc00010c7983 */ /* 0x001ea20000300800 */
[----:B------:R-:W-:-:S05]  /*f920*/  IABS R65, R146 ;  /* 0x0000009200417213 */ /* 0x000fca0000000000 */
        /* <DEDUP_REMOVED lines=14> */
[----:B------:R-:W-:Y:S01]  /*fa10*/  IMAD.MOV R29, RZ, RZ, -R29 ;  /* 0x000000ffff1d7224 */ /* 0x000fe200078e0a1d */
[----:B----4-:R0:W-:Y:S03]  /*fa20*/  STS.U8 [R28+UR9+0x2480], R15 ;  /* 0x0024800f1c007988 */ /* 0x0101e60008000009 */
[----:B------:R-:W-:Y:S02]  /*fa30*/  IMAD R67, R39, R29, R67 ;  /* 0x0000001d27437224 */ /* 0x000fe400078e0243 */
[----:B------:R-:W-:-:S04]  /*fa40*/  IMAD.HI.U32 R29, R40, R70, RZ ;  /* 0x00000046281d7227 */ /* 0x000fc800078e00ff */
[----:B0-----:R-:W-:Y:S02]  /*fa50*/  VIADD R15, R0, 0x4e ;  /* 0x0000004e000f7836 */ /* 0x001fe40000000000 */
[----:B------:R-:W-:-:S03]  /*fa60*/  IMAD.MOV R29, RZ, RZ, -R29 ;  /* 0x000000ffff1d7224 */ /* 0x000fc600078e0a1d */
[----:B------:R-:W-:Y:S01]  /*fa70*/  IABS R71, R15 ;  /* 0x0000000f00477213 */ /* 0x000fe20000000000 */
[----:B------:R-:W-:Y:S01]  /*fa80*/  IMAD R70, R39, R29, R70 ;  /* 0x0000001d27467224 */ /* 0x000fe200078e0246 */
[----:B------:R-:W-:Y:S03]  /*fa90*/  STS.U8 [R28+UR9+0x2c80], R72 ;  /* 0x002c80481c007988 */ /* 0x000fe60008000009 */
[----:B------:R-:W-:-:S04]  /*faa0*/  IMAD.HI.U32 R29, R40, R71, RZ ;  /* 0x00000047281d7227 */ /* 0x000fc800078e00ff */
[----:B------:R-:W-:-:S04]  /*fab0*/  IMAD.MOV R29, RZ, RZ, -R29 ;  /* 0x000000ffff1d7224 */ /* 0x000fc800078e0a1d */
[----:B------:R-:W-:Y:S01]  /*fac0*/  IMAD R71, R39, R29, R71 ;  /* 0x0000001d27477224 */ /* 0x000fe200078e0247 */
[----:B------:R-:W-:Y:S04]  /*fad0*/  STL [R1+0x844], R15 ;  /* 0x0008440f01007387 */ /* 0x000fe80000100800 */
[----:B------:R-:W4:Y:S04]  /*fae0*/  LDL.LU R76, [R1+0x4ac] ;  /* 0x0004ac00014c7983 */ /* 0x000f280000300800 */
[----:B---3--:R0:W-:Y:S02]  /*faf0*/  STS.U8 [R28+UR9+0x3080], R138 ;  /* 0x0030808a1c007988 */ /* 0x0081e40008000009 */
[----:B0-----:R-:W-:-:S05]  /*fb00*/  VIADD R138, R0, 0x4f ;  /* 0x0000004f008a7836 */ /* 0x001fca0000000000 */
[----:B------:R-:W-:-:S05]  /*fb10*/  IABS R72, R138 ;  /* 0x0000008a00487213 */ /* 0x000fca0000000000 */
[----:B------:R-:W-:Y:S01]  /*fb20*/  IMAD.HI.U32 R29, R40, R72, RZ ;  /* 0x00000048281d7227 */ /* 0x000fe200078e00ff */
[----:B------:R0:W-:Y:S03]  /*fb30*/  STS.U8 [R28+UR9+0x3880], R135 ;  /* 0x003880871c007988 */ /* 0x0001e60008000009 */
[----:B------:R-:W-:Y:S02]  /*fb40*/  IMAD.MOV R29, RZ, RZ, -R29 ;  /* 0x000000ffff1d7224 */ /* 0x000fe400078e0a1d */
[----:B0-----:R-:W-:-:S05]  /*fb50*/  VIADD R135, R0, 0x54 ;  /* 0x0000005400877836 */ /* 0x001fca0000000000 */
[----:B------:R-:W-:Y:S01]  /*fb60*/  IABS R73, R135 ;  /* 0x0000008700497213 */ /* 0x000fe20000000000 */
[----:B------:R-:W-:-:S04]  /*fb70*/  IMAD R72, R39, R29, R72 ;  /* 0x0000001d27487224 */ /* 0x000fc800078e0248 */
[----:B------:R-:W-:-:S04]  /*fb80*/  IMAD.HI.U32 R29, R40, R73, RZ ;  /* 0x00000049281d7227 */ /* 0x000fc800078e00ff */
[----:B------:R-:W-:-:S04]  /*fb90*/  IMAD.MOV R29, RZ, RZ, -R29 ;  /* 0x000000ffff1d7224 */ /* 0x000fc800078e0a1d */
[----:B------:R-:W-:Y:S01]  /*fba0*/  IMAD R73, R39, R29, R73 ;  /* 0x0000001d27497224 */ /* 0x000fe200078e0249 */
[----:B------:R-:W-:Y:S01]  /*fbb0*/  LOP3.LUT R29, R149, 0x20, RZ, 0x3c, !PT ;  /* 0x00000020951d7812 */ /* 0x000fe200078e3cff */
[----:B------:R-:W-:Y:S04]  /*fbc0*/  STL [R1+0x840], R138 ;  /* 0x0008408a01007387 */ /* 0x000fe80000100800 */
[----:B------:R0:W-:Y:S04]  /*fbd0*/  STS.U8 [R28+UR9+0x3480], R78 ;  /* 0x0034804e1c007988 */ /* 0x0001e80008000009 */
[----:B------:R-:W3:Y:S04]  /*fbe0*/  LDL.LU R83, [R1+0x4e8] ;  /* 0x0004e80001537983 */ /* 0x000ee80000300800 */
[----:B------:R1:W-:Y:S04]  /*fbf0*/  STS.U8 [R28+UR9+0x3c80], R82 ;  /* 0x003c80521c007988 */ /* 0x0003e80008000009 */
[----:B------:R-:W-:Y:S04]  /*fc00*/  STS.U8 [R28+UR9+0x80], R86 ;  /* 0x000080561c007988 */ /* 0x000fe80008000009 */
[----:B------:R-:W-:Y:S04]  /*fc10*/  STL [R1+0x83c], R135 ;  /* 0x00083c8701007387 */ /* 0x000fe80000100800 */
[----:B0-----:R-:W4:Y:S04]  /*fc20*/  LDL.LU R78, [R1+0x470] ;  /* 0x00047000014e7983 */ /* 0x001f280000300800 */
[----:B-1----:R-:W4:Y:S04]  /*fc30*/  LDL.LU R82, [R1+0x4a8] ;  /* 0x0004a80001527983 */ /* 0x002f280000300800 */
[----:B--2---:R0:W-:Y:S02]  /*fc40*/  STS.U8 [R29+UR9+0x100], R12 ;  /* 0x0001000c1d007988 */ /* 0x0041e40008000009 */
[----:B0-----:R-:W-:-:S05]  /*fc50*/  VIADD R12, R0, 0x55 ;  /* 0x00000055000c7836 */ /* 0x001fca0000000000 */
[----:B------:R-:W-:Y:S04]  /*fc60*/  STL [R1+0x838], R12 ;  /* 0x0008380c01007387 */ /* 0x000fe80000100800 */
[----:B------:R-:W2:Y:S04]  /*fc70*/  LDL.LU R86, [R1+0x438] ;  /* 0x0004380001567983 */ /* 0x000ea80000300800 */
[----:B------:R0:W-:Y:S02]  /*fc80*/  STS.U8 [R29+UR9+0x900], R13 ;  /* 0x0009000d1d007988 */ /* 0x0001e40008000009 */
[----:B0-----:R-:W-:-:S05]  /*fc90*/  VIADD R13, R0, 0x56 ;  /* 0x00000056000d7836 */ /* 0x001fca0000000000 */
[----:B------:R-:W-:Y:S04]  /*fca0*/  STL [R1+0x834], R13 ;  /* 0x0008340d01007387 */ /* 0x000fe80000100800 */
[----:B------:R-:W2:Y:S04]  /*fcb0*/  LDL.LU R80, [R1+0x46c] ;  /* 0x00046c0001507983 */ /* 0x000ea80000300800 */
[----:B------:R0:W-:Y:S04]  /*fcc0*/  STS.U8 [R29+UR9+0x1100], R10 ;  /* 0x0011000a1d007988 */ /* 0x0001e80008000009 */
[----:B------:R1:W-:Y:S01]  /*fcd0*/  STS.U8 [R29+UR9+0x1900], R11 ;  /* 0x0019000b1d007988 */ /* 0x0003e20008000009 */
[----:B0-----:R-:W-:-:S02]  /*fce0*/  VIADD R10, R0, 0x57 ;  /* 0x00000057000a7836 */ /* 0x001fc40000000000 */
[----:B-1----:R-:W-:-:S03]  /*fcf0*/  VIADD R11, R0, 0x5c ;  /* 0x0000005c000b7836 */ /* 0x002fc60000000000 */
[----:B------:R-:W-:Y:S04]  /*fd00*/  STL [R1+0x830], R10 ;  /* 0x0008300a01007387 */ /* 0x000fe80000100800 */
[----:B------:R0:W-:Y:S02]  /*fd10*/  STS.U8 [R29+UR9+0x2100], R8 ;  /* 0x002100081d007988 */ /* 0x0001e40008000009 */
[----:B0-----:R-:W-:Y:S02]  /*fd20*/  VIADD R8, R0, 0x5d ;  /* 0x0000005d00087836 */ /* 0x001fe40000000000 */
[----:B---3--:R0:W-:Y:S04]  /*fd30*/  STS.U8 [R29+UR9+0xd00], R83 ;  /* 0x000d00531d007988 */ /* 0x0081e80008000009 */
[----:B0-----:R-:W3:Y:S04]  /*fd40*/  LDL.LU R83, [R1+0x424] ;  /* 0x0004240001537983 */ /* 0x001ee80000300800 */
[----:B------:R-:W-:Y:S04]  /*fd50*/  STL [R1+0x82c], R11 ;  /* 0x00082c0b01007387 */ /* 0x000fe80000100800 */
[----:B----4-:R0:W-:Y:S04]  /*fd60*/  STS.U8 [R29+UR9+0x1d00], R82 ;  /* 0x001d00521d007988 */ /* 0x0101e80008000009 */
[----:B0-----:R-:W4:Y:S04]  /*fd70*/  LDL.LU R82, [R1+0x42c] ;  /* 0x00042c0001527983 */ /* 0x001f280000300800 */
[----:B------:R-:W-:Y:S04]  /*fd80*/  STL [R1+0x828], R8 ;  /* 0x0008280801007387 */ /* 0x000fe80000100800 */
[----:B--2---:R0:W-:Y:S04]  /*fd90*/  STS.U8 [R29+UR9+0x2500], R86 ;  /* 0x002500561d007988 */ /* 0x0041e80008000009 */
[----:B0-----:R-:W2:Y:S01]  /*fda0*/  LDL.LU R86, [R1+0x3e8] ;  /* 0x0003e80001567983 */ /* 0x001ea20000300800 */
[----:B------:R-:W-:-:S05]  /*fdb0*/  IABS R74, R12 ;  /* 0x0000000c004a7213 */ /* 0x000fca0000000000 */
[----:B------:R-:W-:Y:S01]  /*fdc0*/  IMAD.HI.U32 R30, R40, R74, RZ ;  /* 0x0000004a281e7227 */ /* 0x000fe200078e00ff */
[----:B------:R0:W-:Y:S03]  /*fdd0*/  STS.U8 [R29+UR9+0x500], R76 ;  /* 0x0005004c1d007988 */ /* 0x0001e60008000009 */
[----:B------:R-:W-:Y:S01]  /*fde0*/  IMAD.MOV R30, RZ, RZ, -R30 ;  /* 0x000000ffff1e7224 */ /* 0x000fe200078e0a1e */
[----:B0-----:R-:W-:-:S03]  /*fdf0*/  IABS R76, R13 ;  /* 0x0000000d004c7213 */ /* 0x001fc60000000000 */
        /* <DEDUP_REMOVED lines=10> */
[----:B------:R0:W-:Y:S03]  /*fea0*/  STS.U8 [R29+UR9+0x1500], R78 ;  /* 0x0015004e1d007988 */ /* 0x0001e60008000009 */
[----:B------:R-:W-:Y:S01]  /*feb0*/  IMAD.MOV R30, RZ, RZ, -R30 ;  /* 0x000000ffff1e7224 */ /* 0x000fe200078e0a1e */
[----:B------:R1:W-:Y:S01]  /*fec0*/  STS.U8 [R29+UR9+0x2900], R9 ;  /* 0x002900091d007988 */ /* 0x0003e20008000009 */
[----:B0-----:R-:W-:Y:S02]  /*fed0*/  IABS R78, R8 ;  /* 0x00000008004e7213 */ /* 0x001fe40000000000 */
[----:B------:R-:W-:-:S02]  /*fee0*/  IMAD R79, R39, R30, R79 ;  /* 0x0000001e274f7224 */ /* 0x000fc400078e024f */
[----:B-1----:R-:W-:Y:S02]  /*fef0*/  VIADD R9, R0, 0x5e ;  /* 0x0000005e00097836 */ /* 0x002fe40000000000 */
[----:B------:R-:W-:-:S03]  /*ff00*/  IMAD.HI.U32 R30, R40, R78, RZ ;  /* 0x0000004e281e7227 */ /* 0x000fc600078e00ff */
[----:B------:R-:W-:Y:S01]  /*ff10*/  IABS R77, R9 ;  /* 0x00000009004d7213 */ /* 0x000fe20000000000 */
[----:B------:R-:W-:Y:S01]  /*ff20*/  IMAD.MOV R30, RZ, RZ, -R30 ;  /* 0x000000ffff1e7224 */ /* 0x000fe200078e0a1e */
[----:B------:R0:W-:Y:S03]  /*ff30*/  STS.U8 [R29+UR9+0x3100], R132 ;  /* 0x003100841d007988 */ /* 0x0001e60008000009 */
[----:B------:R-:W-:Y:S02]  /*ff40*/  IMAD R78, R39, R30, R78 ;  /* 0x0000001e274e7224 */ /* 0x000fe400078e024e */
[----:B------:R-:W-:Y:S01]  /*ff50*/  IMAD.HI.U32 R30, R40, R77, RZ ;  /* 0x0000004d281e7227 */ /* 0x000fe200078e00ff */
[----:B------:R1:W-:Y:S03]  /*ff60*/  STS.U8 [R29+UR9+0x2d00], R80 ;  /* 0x002d00501d007988 */ /* 0x0003e60008000009 */
[----:B0-----:R-:W-:-:S02]  /*ff70*/  VIADD R132, R0, 0x5f ;  /* 0x0000005f00847836 */ /* 0x001fc40000000000 */
[----:B------:R-:W-:-:S03]  /*ff80*/  IMAD.MOV R30, RZ, RZ, -R30 ;  /* 0x000000ffff1e7224 */ /* 0x000fc600078e0a1e */
[----:B-1----:R-:W-:Y:S01]  /*ff90*/  IABS R80, R132 ;  /* 0x0000008400507213 */ /* 0x002fe20000000000 */
[----:B------:R-:W-:-:S04]  /*ffa0*/  IMAD R77, R39, R30, R77 ;  /* 0x0000001e274d7224 */ /* 0x000fc800078e024d */
[----:B------:R-:W-:-:S04]  /*ffb0*/  IMAD.HI.U32 R30, R40, R80, RZ ;  /* 0x00000050281e7227 */ /* 0x000fc800078e00ff */
[----:B------:R-:W-:-:S04]  /*ffc0*/  IMAD.MOV R30, RZ, RZ, -R30 ;  /* 0x000000ffff1e7224 */ /* 0x000fc800078e0a1e */
[----:B------:R-:W-:Y:S01]  /*ffd0*/  IMAD R80, R39, R30, R80 ;  /* 0x0000001e27507224 */ /* 0x000fe200078e0250 */
[----:B------:R-:W-:Y:S01]  /*ffe0*/  LOP3.LUT R30, R149, 0x30, RZ, 0x3c, !PT ;  /* 0x00000030951e7812 */ /* 0x000fe200078e3cff */
[----:B------:R0:W-:Y:S04]  /*fff0*/  STS.U8 [R29+UR9+0x3d00], R130 ;  /* 0x003d00821d007988 */ /* 0x0001e80008000009 */
[----:B------:R-:W-:Y:S04]  /*10000*/  STL [R1+0x824], R9 ;  /* 0x0008240901007387 */ /* 0x000fe80000100800 */
[----:B------:R-:W2:Y:S01]  /*10010*/  LDL.LU R84, [R1+0x3c0] ;  /* 0x0003c00001547983 */ /* 0x000ea20000300800 */
[----:B0-----:R-:W-:-:S03]  /*10020*/  VIADD R130, R0, 0x64 ;  /* 0x0000006400827836 */ /* 0x001fc60000000000 */
[----:B------:R-:W-:Y:S04]  /*10030*/  STL [R1+0x820], R132 ;  /* 0x0008208401007387 */ /* 0x000fe80000100800 */
[----:B---3--:R0:W-:Y:S04]  /*10040*/  STS.U8 [R29+UR9+0x3500], R83 ;  /* 0x003500531d007988 */ /* 0x0081e80008000009 */
[----:B0-----:R-:W3:Y:S04]  /*10050*/  LDL.LU R83, [R1+0x3b4] ;  /* 0x0003b40001537983 */ /* 0x001ee80000300800 */
[----:B------:R-:W3:Y:S04]  /*10060*/  LDL.LU R85, [R1+0x3ac] ;  /* 0x0003ac0001557983 */ /* 0x000ee80000300800 */
[----:B----4-:R-:W-:Y:S04]  /*10070*/  STS.U8 [R29+UR9+0x3900], R82 ;  /* 0x003900521d007988 */ /* 0x010fe80008000009 */
[----:B------:R0:W-:Y:S04]  /*10080*/  STS.U8 [R30+UR9+0x580], R6 ;  /* 0x000580061e007988 */ /* 0x0001e80008000009 */
[----:B------:R1:W-:Y:S01]  /*10090*/  STS.U8 [R30+UR9+0xd80], R7 ;  /* 0x000d80071e007988 */ /* 0x0003e20008000009 */
[----:B0-----:R-:W-:-:S03]  /*100a0*/  VIADD R6, R0, 0x65 ;  /* 0x0000006500067836 */ /* 0x001fc60000000000 */
[----:B------:R-:W-:Y:S01]  /*100b0*/  STL [R1+0x818], R130 ;  /* 0x0008188201007387 */ /* 0x000fe20000100800 */
[----:B-1----:R-:W-:-:S03]  /*100c0*/  VIADD R7, R0, 0x66 ;  /* 0x0000006600077836 */ /* 0x002fc60000000000 */
[----:B--2---:R0:W-:Y:S04]  /*100d0*/  STS.U8 [R30+UR9+0x180], R86 ;  /* 0x000180561e007988 */ /* 0x0041e80008000009 */
[----:B0-----:R-:W2:Y:S04]  /*100e0*/  LDL.LU R86, [R1+0x37c] ;  /* 0x00037c0001567983 */ /* 0x001ea80000300800 */
[----:B------:R-:W-:Y:S04]  /*100f0*/  STL [R1+0x814], R6 ;  /* 0x0008140601007387 */ /* 0x000fe80000100800 */
[----:B------:R-:W-:Y:S04]  /*10100*/  STL [R1+0x810], R7 ;  /* 0x0008100701007387 */ /* 0x000fe80000100800 */
[----:B------:R-:W4:Y:S04]  /*10110*/  LDL.LU R162, [R1+0x370] ;  /* 0x0003700001a27983 */ /* 0x000f280000300800 */
[----:B------:R0:W-:Y:S04]  /*10120*/  STS.U8 [R30+UR9+0x1580], R126 ;  /* 0x0015807e1e007988 */ /* 0x0001e80008000009 */
[----:B------:R1:W-:Y:S01]  /*10130*/  STS.U8 [R30+UR9+0x1d80], R125 ;  /* 0x001d807d1e007988 */ /* 0x0003e20008000009 */
[----:B0-----:R-:W-:-:S02]  /*10140*/  VIADD R126, R0, 0x67 ;  /* 0x00000067007e7836 */ /* 0x001fc40000000000 */
[----:B-1----:R-:W-:-:S03]  /*10150*/  VIADD R125, R0, 0x6c ;  /* 0x0000006c007d7836 */ /* 0x002fc60000000000 */
[----:B------:R-:W-:Y:S04]  /*10160*/  STL [R1+0x80c], R126 ;  /* 0x00080c7e01007387 */ /* 0x000fe80000100800 */
[----:B------:R-:W-:Y:S04]  /*10170*/  STL [R1+0x808], R125 ;  /* 0x0008087d01007387 */ /* 0x000fe80000100800 */
[----:B------:R-:W2:Y:S04]  /*10180*/  LDL.LU R34, [R1+0x3a4] ;  /* 0x0003a40001227983 */ /* 0x000ea80000300800 */
[----:B------:R-:W2:Y:S04]  /*10190*/  LDL.LU R134, [R1+0x33c] ;  /* 0x00033c0001867983 */ /* 0x000ea80000300800 */
[----:B------:R-:W2:Y:S04]  /*101a0*/  LDL.LU R145, [R1+0x32c] ;  /* 0x00032c0001917983 */ /* 0x000ea80000300800 */
[----:B------:R-:W2:Y:S04]  /*101b0*/  LDL.LU R147, [R1+0x324] ;  /* 0x0003240001937983 */ /* 0x000ea80000300800 */
[----:B------:R0:W-:Y:S04]  /*101c0*/  STS.U8 [R30+UR9+0x2580], R4 ;  /* 0x002580041e007988 */ /* 0x0001e80008000009 */
[----:B------:R-:W2:Y:S04]  /*101d0*/  LDL.LU R148, [R1+0x300] ;  /* 0x0003000001947983 */ /* 0x000ea80000300800 */
[----:B------:R-:W2:Y:S01]  /*101e0*/  LDL.LU R151, [R1+0x2f8] ;  /* 0x0002f80001977983 */ /* 0x000ea20000300800 */
[----:B0-----:R-:W-:-:S03]  /*101f0*/  VIADD R4, R0, 0x6d ;  /* 0x0000006d00047836 */ /* 0x001fc60000000000 */
[----:B------:R-:W2:Y:S04]  /*10200*/  LDL.LU R136, [R1+0x2ec] ;  /* 0x0002ec0001887983 */ /* 0x000ea80000300800 */
[----:B------:R-:W2:Y:S04]  /*10210*/  LDL.LU R137, [R1+0x2c0] ;  /* 0x0002c00001897983 */ /* 0x000ea80000300800 */
[----:B------:R-:W2:Y:S04]  /*10220*/  LDL.LU R152, [R1+0x2bc] ;  /* 0x0002bc0001987983 */ /* 0x000ea80000300800 */
[----:B------:R-:W-:Y:S04]  /*10230*/  STL [R1+0x804], R4 ;  /* 0x0008040401007387 */ /* 0x000fe80000100800 */
[----:B------:R-:W2:Y:S04]  /*10240*/  LDL.LU R140, [R1+0x2b8] ;  /* 0x0002b800018c7983 */ /* 0x000ea80000300800 */
        /* <DEDUP_REMOVED lines=10> */
[----:B----4-:R0:W-:Y:S04]  /*102f0*/  STS.U8 [R30+UR9+0x2980], R162 ;  /* 0x002980a21e007988 */ /* 0x0101e80008000009 */
[----:B0-----:R-:W4:Y:S01]  /*10300*/  LDL.LU R162, [R1+0x244] ;  /* 0x0002440001a27983 */ /* 0x001f220000300800 */
[----:B------:R-:W-:-:S05]  /*10310*/  IABS R81, R130 ;  /* 0x0000008200517213 */ /* 0x000fca0000000000 */
[----:B------:R-:W-:Y:S01]  /*10320*/  IMAD.HI.U32 R31, R40, R81, RZ ;  /* 0x00000051281f7227 */ /* 0x000fe200078e00ff */
[----:B------:R-:W-:-:S03]  /*10330*/  IABS R82, R6 ;  /* 0x0000000600527213 */ /* 0x000fc60000000000 */
[----:B------:R-:W-:-:S04]  /*10340*/  IMAD.MOV R31, RZ, RZ, -R31 ;  /* 0x000000ffff1f7224 */ /* 0x000fc800078e0a1f */
[----:B------:R-:W-:Y:S02]  /*10350*/  IMAD R81, R39, R31, R81 ;  /* 0x0000001f27517224 */ /* 0x000fe400078e0251 */
[----:B------:R-:W-:Y:S01]  /*10360*/  IMAD.HI.U32 R31, R40, R82, RZ ;  /* 0x00000052281f7227 */ /* 0x000fe200078e00ff */
[----:B------:R0:W-:Y:S03]  /*10370*/  STS.U8 [R30+UR9+0x980], R84 ;  /* 0x000980541e007988 */ /* 0x0001e60008000009 */
[----:B------:R-:W-:Y:S01]  /*10380*/  IMAD.MOV R31, RZ, RZ, -R31 ;  /* 0x000000ffff1f7224 */ /* 0x000fe200078e0a1f */
[----:B0-----:R-:W-:-:S03]  /*10390*/  IABS R84, R7 ;  /* 0x0000000700547213 */ /* 0x001fc60000000000 */
[----:B------:R-:W-:Y:S01]  /*103a0*/  IMAD R82, R39, R31, R82 ;  /* 0x0000001f27527224 */ /* 0x000fe200078e0252 */
[----:B---3--:R0:W-:Y:S01]  /*103b0*/  STS.U8 [R30+UR9+0x1180], R83 ;  /* 0x001180531e007988 */ /* 0x0081e20008000009 */
[----:B------:R-:W-:-:S04]  /*103c0*/  IMAD.HI.U32 R31, R40, R84, RZ ;  /* 0x00000054281f7227 */ /* 0x000fc800078e00ff */
[----:B------:R-:W-:Y:S01]  /*103d0*/  IMAD.MOV R31, RZ, RZ, -R31 ;  /* 0x000000ffff1f7224 */ /* 0x000fe200078e0a1f */
[----:B0-----:R-:W-:-:S03]  /*103e0*/  IABS R83, R126 ;  /* 0x0000007e00537213 */ /* 0x001fc60000000000 */
[----:B------:R-:W-:Y:S01]  /*103f0*/  IMAD R84, R39, R31, R84 ;  /* 0x0000001f27547224 */ /* 0x000fe200078e0254 */
[----:B------:R0:W-:Y:S01]  /*10400*/  STS.U8 [R30+UR9+0x1980], R85 ;  /* 0x001980551e007988 */ /* 0x0001e20008000009 */
[----:B------:R-:W-:-:S04]  /*10410*/  IMAD.HI.U32 R31, R40, R83, RZ ;  /* 0x00000053281f7227 */ /* 0x000fc800078e00ff */
[----:B------:R-:W-:Y:S01]  /*10420*/  IMAD.MOV R31, RZ, RZ, -R31 ;  /* 0x000000ffff1f7224 */ /* 0x000fe200078e0a1f */
[----:B0-----:R-:W-:-:S03]  /*10430*/  IABS R85, R125 ;  /* 0x0000007d00557213 */ /* 0x001fc60000000000 */
[----:B------:R-:W-:Y:S01]  /*10440*/  IMAD R83, R39, R31, R83 ;  /* 0x0000001f27537224 */ /* 0x000fe200078e0253 */
[----:B--2---:R0:W-:Y:S01]  /*10450*/  STS.U8 [R30+UR9+0x2180], R86 ;  /* 0x002180561e007988 */ /* 0x0041e20008000009 */
[----:B------:R-:W-:-:S04]  /*10460*/  IMAD.HI.U32 R31, R40, R85, RZ ;  /* 0x00000055281f7227 */ /* 0x000fc800078e00ff */
[----:B------:R-:W-:Y:S01]  /*10470*/  IMAD.MOV R31, RZ, RZ, -R31 ;  /* 0x000000ffff1f7224 */ /* 0x000fe200078e0a1f */
[----:B0-----:R-:W-:-:S03]  /*10480*/  IABS R86, R4 ;  /* 0x0000000400567213 */ /* 0x001fc60000000000 */
[----:B------:R-:W-:Y:S02]  /*10490*/  IMAD R85, R39, R31, R85 ;  /* 0x0000001f27557224 */ /* 0x000fe400078e0255 */
[----:B------:R-:W-:-:S04]  /*104a0*/  IMAD.HI.U32 R31, R40, R86, RZ ;  /* 0x00000056281f7227 */ /* 0x000fc800078e00ff */
[----:B------:R-:W-:Y:S01]  /*104b0*/  IMAD.MOV R31, RZ, RZ, -R31 ;  /* 0x000000ffff1f7224 */ /* 0x000fe200078e0a1f */
[----:B------:R0:W-:Y:S03]  /*104c0*/  STS.U8 [R30+UR9+0x3580], R145 ;  /* 0x003580911e007988 */ /* 0x0001e60008000009 */
[----:B------:R-:W-:Y:S01]  /*104d0*/  IMAD R86, R39, R31, R86 ;  /* 0x0000001f27567224 */ /* 0x000fe200078e0256 */
[----:B------:R-:W-:Y:S01]  /*104e0*/  LOP3.LUT R31, R149, 0x40, RZ, 0x3c, !PT ;  /* 0x00000040951f7812 */ /* 0x000fe200078e3cff */
[----:B------:R1:W-:Y:S04]  /*104f0*/  STS.U8 [R30+UR9+0x3980], R147 ;  /* 0x003980931e007988 */ /* 0x0003e80008000009 */
[----:B------:R2:W-:Y:S04]  /*10500*/  STS.U8 [R30+UR9+0x3d80], R148 ;  /* 0x003d80941e007988 */ /* 0x0005e80008000009 */
[----:B0-----:R-:W3:Y:S04]  /*10510*/  LDL.LU R145, [R1+0x23c] ;  /* 0x00023c0001917983 */ /* 0x001ee80000300800 */
[----:B-1----:R-:W3:Y:S04]  /*10520*/  LDL.LU R147, [R1+0x238] ;  /* 0x0002380001937983 */ /* 0x002ee80000300800 */
[----:B------:R-:W-:Y:S04]  /*10530*/  STS.U8 [R30+UR9+0x2d80], R34 ;  /* 0x002d80221e007988 */ /* 0x000fe80008000009 */
[----:B------:R-:W-:Y:S04]  /*10540*/  STS.U8 [R30+UR9+0x3180], R134 ;  /* 0x003180861e007988 */ /* 0x000fe80008000009 */
[----:B--2---:R-:W2:Y:S04]  /*10550*/  LDL.LU R148, [R1+0x234] ;  /* 0x0002340001947983 */ /* 0x004ea80000300800 */
[----:B------:R0:W-:Y:S04]  /*10560*/  STS.U8 [R31+UR9+0x200], R151 ;  /* 0x000200971f007988 */ /* 0x0001e80008000009 */
[----:B------:R-:W2:Y:S04]  /*10570*/  LDL.LU R149, [R1+0x230] ;  /* 0x0002300001957983 */ /* 0x000ea80000300800 */
[----:B------:R1:W-:Y:S04]  /*10580*/  STS.U8 [R31+UR9+0xe00], R152 ;  /* 0x000e00981f007988 */ /* 0x0003e80008000009 */
[----:B0-----:R-:W2:Y:S04]  /*10590*/  LDL.LU R151, [R1+0x22c] ;  /* 0x00022c0001977983 */ /* 0x001ea80000300800 */
[----:B------:R0:W-:Y:S04]  /*105a0*/  STS.U8 [R31+UR9+0x2600], R153 ;  /* 0x002600991f007988 */ /* 0x0001e80008000009 */
[----:B-1----:R-:W2:Y:S04]  /*105b0*/  LDL.LU R152, [R1+0x228] ;  /* 0x0002280001987983 */ /* 0x002ea80000300800 */
        /* <DEDUP_REMOVED lines=10> */
[----:B-1----:R-:W2:Y:S04]  /*10660*/  LDL.LU R161, [R1+0x20c] ;  /* 0x00020c0001a17983 */ /* 0x002ea80000300800 */
[----:B----4-:R0:W-:Y:S04]  /*10670*/  STS.U8 [R31+UR9+0x3e00], R162 ;  /* 0x003e00a21f007988 */ /* 0x0101e80008000009 */
[----:B0-----:R-:W4:Y:S04]  /*10680*/  LDL.LU R162, [R1+0x1e0] ;  /* 0x0001e00001a27983 */ /* 0x001f280000300800 */
[----:B------:R-:W-:Y:S04]  /*10690*/  STS.U8 [R31+UR9+0x600], R136 ;  /* 0x000600881f007988 */ /* 0x000fe80008000009 */
[----:B------:R-:W-:Y:S04]  /*106a0*/  STS.U8 [R31+UR9+0xa00], R137 ;  /* 0x000a00891f007988 */ /* 0x000fe80008000009 */
[----:B------:R-:W-:Y:S04]  /*106b0*/  STS.U8 [R31+UR9+0x1200], R140 ;  /* 0x0012008c1f007988 */ /* 0x000fe80008000009 */
[----:B------:R-:W-:Y:S04]  /*106c0*/  STS.U8 [R31+UR9+0x1600], R141 ;  /* 0x0016008d1f007988 */ /* 0x000fe80008000009 */
[----:B------:R-:W-:Y:S04]  /*106d0*/  STS.U8 [R31+UR9+0x1a00], R142 ;  /* 0x001a008e1f007988 */ /* 0x000fe80008000009 */
[----:B------:R-:W-:Y:S04]  /*106e0*/  STS.U8 [R31+UR9+0x1e00], R143 ;  /* 0x001e008f1f007988 */ /* 0x000fe80008000009 */
[----:B------:R0:W-:Y:S04]  /*106f0*/  STS.U8 [R31+UR9+0x2200], R144 ;  /* 0x002200901f007988 */ /* 0x0001e80008000009 */
[----:B------:R-:W4:Y:S04]  /*10700*/  LDL.LU R33, [R1+0x1dc] ;  /* 0x0001dc0001217983 */ /* 0x000f280000300800 */
[----:B------:R-:W4:Y:S01]  /*10710*/  LDL.LU R34, [R1+0x1d8] ;  /* 0x0001d80001227983 */ /* 0x000f220000300800 */
[----:B0-----:R-:W0:Y:S03]  /*10720*/  S2R R31, SR_TID.X ;  /* 0x00000000001f7919 */ /* 0x001e260000002100 */
[----:B------:R-:W4:Y:S04]  /*10730*/  LDL.LU R134, [R1+0x1d4] ;  /* 0x0001d40001867983 */ /* 0x000f280000300800 */
[----:B------:R-:W4:Y:S04]  /*10740*/  LDL.LU R136, [R1+0x1d0] ;  /* 0x0001d00001887983 */ /* 0x000f280000300800 */
[----:B------:R-:W4:Y:S04]  /*10750*/  LDL.LU R137, [R1+0x1cc] ;  /* 0x0001cc0001897983 */ /* 0x000f280000300800 */
[----:B------:R-:W4:Y:S04]  /*10760*/  LDL.LU R140, [R1+0x1a0] ;  /* 0x0001a000018c7983 */ /* 0x000f280000300800 */
[----:B------:R-:W4:Y:S04]  /*10770*/  LDL.LU R141, [R1+0x19c] ;  /* 0x00019c00018d7983 */ /* 0x000f280000300800 */
[----:B------:R-:W4:Y:S04]  /*10780*/  LDL.LU R142, [R1+0x198] ;  /* 0x00019800018e7983 */ /* 0x000f280000300800 */
[----:B------:R-:W4:Y:S01]  /*10790*/  LDL.LU R143, [R1+0x194] ;  /* 0x00019400018f7983 */ /* 0x000f220000300800 */
[----:B0-----:R-:W-:-:S03]  /*107a0*/  LOP3.LUT R31, R31, 0x7f, RZ, 0xc0, !PT ;  /* 0x0000007f1f1f7812 */ /* 0x001fc600078ec0ff */
[----:B------:R-:W4:Y:S01]  /*107b0*/  LDL.LU R144, [R1+0x190] ;  /* 0x0001900001907983 */ /* 0x000f220000300800 */
[----:B------:R-:W-:-:S05]  /*107c0*/  LOP3.LUT R32, R31, 0x50, RZ, 0x3c, !PT ;  /* 0x000000501f207812 */ /* 0x000fca00078e3cff */
[----:B---3--:R0:W-:Y:S04]  /*107d0*/  STS.U8 [R32+UR9+0x280], R145 ;  /* 0x0002809120007988 */ /* 0x0081e80008000009 */
[----:B------:R1:W-:Y:S04]  /*107e0*/  STS.U8 [R32+UR9+0x680], R147 ;  /* 0x0006809320007988 */ /* 0x0003e80008000009 */
[----:B0-----:R-:W3:Y:S04]  /*107f0*/  LDL.LU R145, [R1+0x18c] ;  /* 0x00018c0001917983 */ /* 0x001ee80000300800 */
[----:B--2---:R0:W-:Y:S04]  /*10800*/  STS.U8 [R32+UR9+0xa80], R148 ;  /* 0x000a809420007988 */ /* 0x0041e80008000009 */
        /* <DEDUP_REMOVED lines=22> */
[----:B------:R0:W-:Y:S04]  /*10970*/  STS.U8 [R32+UR9+0x3680], R33 ;  /* 0x0036802120007988 */ /* 0x0001e80008000009 */
[----:B------:R-:W-:Y:S01]  /*10980*/  STS.U8 [R32+UR9+0x3a80], R34 ;  /* 0x003a802220007988 */ /* 0x000fe20008000009 */
[----:B0-----:R-:W-:-:S03]  /*10990*/  LOP3.LUT R33, R31, 0x60, RZ, 0x3c, !PT ;  /* 0x000000601f217812 */ /* 0x001fc600078e3cff */
[----:B------:R0:W-:Y:S04]  /*109a0*/  STS.U8 [R32+UR9+0x3e80], R134 ;  /* 0x003e808620007988 */ /* 0x0001e80008000009 */
[----:B------:R1:W-:Y:S04]  /*109b0*/  STS.U8 [R33+UR9+0x300], R136 ;  /* 0x0003008821007988 */ /* 0x0003e80008000009 */
[----:B------:R1:W-:Y:S04]  /*109c0*/  STS.U8 [R33+UR9+0x700], R137 ;  /* 0x0007008921007988 */ /* 0x0003e80008000009 */
[----:B0-----:R-:W4:Y:S04]  /*109d0*/  LDL.LU R134, [R1+0x78] ;  /* 0x0000780001867983 */ /* 0x001f280000300800 */
[----:B-1----:R-:W4:Y:S04]  /*109e0*/  LDL.LU R136, [R1+0x74] ;  /* 0x0000740001887983 */ /* 0x002f280000300800 */
[----:B------:R0:W-:Y:S04]  /*109f0*/  STS.U8 [R33+UR9+0xb00], R140 ;  /* 0x000b008c21007988 */ /* 0x0001e80008000009 */
[----:B------:R-:W4:Y:S04]  /*10a00*/  LDL.LU R137, [R1+0x70] ;  /* 0x0000700001897983 */ /* 0x000f280000300800 */
[----:B------:R1:W-:Y:S04]  /*10a10*/  STS.U8 [R33+UR9+0xf00], R141 ;  /* 0x000f008d21007988 */ /* 0x0003e80008000009 */
[----:B0-----:R-:W4:Y:S04]  /*10a20*/  LDL.LU R140, [R1+0x6c] ;  /* 0x00006c00018c7983 */ /* 0x001f280000300800 */
[----:B------:R0:W-:Y:S04]  /*10a30*/  STS.U8 [R33+UR9+0x1300], R142 ;  /* 0x0013008e21007988 */ /* 0x0001e80008000009 */
[----:B-1----:R-:W4:Y:S04]  /*10a40*/  LDL.LU R141, [R1+0x68] ;  /* 0x00006800018d7983 */ /* 0x002f280000300800 */
[----:B------:R1:W-:Y:S04]  /*10a50*/  STS.U8 [R33+UR9+0x1700], R143 ;  /* 0x0017008f21007988 */ /* 0x0003e80008000009 */
[----:B0-----:R-:W4:Y:S04]  /*10a60*/  LDL.LU R142, [R1+0x64] ;  /* 0x00006400018e7983 */ /* 0x001f280000300800 */
[----:B------:R0:W-:Y:S04]  /*10a70*/  STS.U8 [R33+UR9+0x1b00], R144 ;  /* 0x001b009021007988 */ /* 0x0001e80008000009 */
[----:B-1----:R-:W4:Y:S04]  /*10a80*/  LDL.LU R143, [R1+0x60] ;  /* 0x00006000018f7983 */ /* 0x002f280000300800 */
[----:B---3--:R1:W-:Y:S04]  /*10a90*/  STS.U8 [R33+UR9+0x1f00], R145 ;  /* 0x001f009121007988 */ /* 0x0083e80008000009 */
[----:B0-----:R-:W3:Y:S01]  /*10aa0*/  LDL.LU R144, [R1+0x5c] ;  /* 0x00005c0001907983 */ /* 0x001ee20000300800 */
[----:B------:R-:W-:-:S03]  /*10ab0*/  LOP3.LUT R34, R31, 0x70, RZ, 0x3c, !PT ;  /* 0x000000701f227812 */ /* 0x000fc600078e3cff */
        /* <DEDUP_REMOVED lines=22> */
[----:B0-----:R-:W2:Y:S04]  /*10c20*/  LDL.LU R161, [R1+0x24] ;  /* 0x0000240001a17983 */ /* 0x001ea80000300800 */
[----:B----4-:R0:W-:Y:S04]  /*10c30*/  STS.U8 [R34+UR9+0xf80], R162 ;  /* 0x000f80a222007988 */ /* 0x0101e80008000009 */
[----:B0-----:R-:W4:Y:S04]  /*10c40*/  LDL.LU R162, [R1+0x1c] ;  /* 0x00001c0001a27983 */ /* 0x001f280000300800 */
[----:B------:R-:W4:Y:S04]  /*10c50*/  LDL.LU R28, [R1+0x8] ;  /* 0x00000800011c7983 */ /* 0x000f280000300800 */
[----:B------:R-:W4:Y:S04]  /*10c60*/  LDL.LU R30, [R1+0xc] ;  /* 0x00000c00011e7983 */ /* 0x000f280000300800 */
[----:B------:R-:W4:Y:S04]  /*10c70*/  LDL.LU R29, [R1+0x4] ;  /* 0x00000400011d7983 */ /* 0x000f280000300800 */
[----:B------:R-:W-:Y:S04]  /*10c80*/  STS.U8 [R34+UR9+0x2b80], R92 ;  /* 0x002b805c22007988 */ /* 0x000fe80008000009 */
[----:B------:R-:W-:Y:S04]  /*10c90*/  STS.U8 [R34+UR9+0x2f80], R91 ;  /* 0x002f805b22007988 */ /* 0x000fe80008000009 */
[----:B------:R-:W-:Y:S04]  /*10ca0*/  STS.U8 [R34+UR9+0x3380], R90 ;  /* 0x0033805a22007988 */ /* 0x000fe80008000009 */
[----:B------:R-:W-:Y:S04]  /*10cb0*/  STS.U8 [R34+UR9+0x3780], R89 ;  /* 0x0037805922007988 */ /* 0x000fe80008000009 */
[----:B------:R0:W-:Y:S04]  /*10cc0*/  STS.U8 [R34+UR9+0x1380], R134 ;  /* 0x0013808622007988 */ /* 0x0001e80008000009 */
[----:B------:R1:W-:Y:S04]  /*10cd0*/  STS.U8 [R34+UR9+0x1780], R136 ;  /* 0x0017808822007988 */ /* 0x0003e80008000009 */
[----:B0-----:R-:W4:Y:S04]  /*10ce0*/  LDL.LU R134, [R1+0xae4] ;  /* 0x000ae40001867983 */ /* 0x001f280000300800 */
[----:B-1----:R-:W4:Y:S04]  /*10cf0*/  LDL.LU R136, [R1+0xae0] ;  /* 0x000ae00001887983 */ /* 0x002f280000300800 */
[----:B------:R0:W-:Y:S04]  /*10d00*/  STS.U8 [R34+UR9+0x1b80], R137 ;  /* 0x001b808922007988 */ /* 0x0001e80008000009 */
[----:B------:R1:W-:Y:S04]  /*10d10*/  STS.U8 [R34+UR9+0x1f80], R140 ;  /* 0x001f808c22007988 */ /* 0x0003e80008000009 */
[----:B0-----:R-:W4:Y:S04]  /*10d20*/  LDL.LU R137, [R1+0xadc] ;  /* 0x000adc0001897983 */ /* 0x001f280000300800 */
[----:B-1----:R-:W4:Y:S04]  /*10d30*/  LDL.LU R140, [R1+0xad8] ;  /* 0x000ad800018c7983 */ /* 0x002f280000300800 */
[----:B------:R0:W-:Y:S04]  /*10d40*/  STS.U8 [R34+UR9+0x2380], R141 ;  /* 0x0023808d22007988 */ /* 0x0001e80008000009 */
[----:B------:R1:W-:Y:S04]  /*10d50*/  STS.U8 [R34+UR9+0x2780], R142 ;  /* 0x0027808e22007988 */ /* 0x0003e80008000009 */
[----:B------:R-:W-:Y:S04]  /*10d60*/  STS.U8 [R34+UR9+0x3b80], R88 ;  /* 0x003b805822007988 */ /* 0x000fe80008000009 */
[----:B0-----:R-:W4:Y:S04]  /*10d70*/  LDL.LU R141, [R1+0xad4] ;  /* 0x000ad400018d7983 */ /* 0x001f280000300800 */
[----:B-1----:R-:W4:Y:S04]  /*10d80*/  LDL.LU R142, [R1+0xad0] ;  /* 0x000ad000018e7983 */ /* 0x002f280000300800 */
[----:B------:R0:W-:Y:S04]  /*10d90*/  STS.U8 [R34+UR9+0x3f80], R87 ;  /* 0x003f805722007988 */ /* 0x0001e80008000009 */
[----:B------:R1:W-:Y:S04]  /*10da0*/  STS.U8 [R31+UR9+0x4000], R143 ;  /* 0x0040008f1f007988 */ /* 0x0003e80008000009 */
[----:B---3--:R3:W-:Y:S04]  /*10db0*/  STS.U8 [R31+UR9+0x4400], R144 ;  /* 0x004400901f007988 */ /* 0x0087e80008000009 */
[----:B0-----:R-:W4:Y:S04]  /*10dc0*/  LDL.LU R87, [R1] ;  /* 0x0000000001577983 */ /* 0x001f280000300800 */
[----:B-1----:R-:W4:Y:S04]  /*10dd0*/  LDL.LU R143, [R1+0xacc] ;  /* 0x000acc00018f7983 */ /* 0x002f280000300800 */
[----:B---3--:R-:W3:Y:S04]  /*10de0*/  LDL.LU R144, [R1+0xac8] ;  /* 0x000ac80001907983 */ /* 0x008ee80000300800 */
[----:B--2---:R0:W-:Y:S04]  /*10df0*/  STS.U8 [R31+UR9+0x4800], R145 ;  /* 0x004800911f007988 */ /* 0x0041e80008000009 */
[----:B------:R1:W-:Y:S04]  /*10e00*/  STS.U8 [R31+UR9+0x4c00], R147 ;  /* 0x004c00931f007988 */ /* 0x0003e80008000009 */
[----:B------:R2:W-:Y:S04]  /*10e10*/  STS.U8 [R31+UR9+0x5000], R148 ;  /* 0x005000941f007988 */ /* 0x0005e80008000009 */
[----:B0-----:R-:W3:Y:S04]  /*10e20*/  LDL.LU R145, [R1+0xac4] ;  /* 0x000ac40001917983 */ /* 0x001ee80000300800 */
[----:B-1----:R-:W3:Y:S04]  /*10e30*/  LDL.LU R147, [R1+0xac0] ;  /* 0x000ac00001937983 */ /* 0x002ee80000300800 */
[----:B--2---:R-:W2:Y:S04]  /*10e40*/  LDL.LU R148, [R1+0xabc] ;  /* 0x000abc0001947983 */ /* 0x004ea80000300800 */
[----:B------:R0:W-:Y:S04]  /*10e50*/  STS.U8 [R31+UR9+0x5400], R149 ;  /* 0x005400951f007988 */ /* 0x0001e80008000009 */
[----:B------:R1:W-:Y:S04]  /*10e60*/  STS.U8 [R31+UR9+0x5800], R151 ;  /* 0x005800971f007988 */ /* 0x0003e80008000009 */
[----:B------:R1:W-:Y:S04]  /*10e70*/  STS.U8 [R31+UR9+0x5c00], R152 ;  /* 0x005c00981f007988 */ /* 0x0003e80008000009 */
[----:B0-----:R-:W2:Y:S04]  /*10e80*/  LDL.LU R149, [R1+0xab8] ;  /* 0x000ab80001957983 */ /* 0x001ea80000300800 */
[----:B-1----:R-:W2:Y:S04]  /*10e90*/  LDL.LU R151, [R1+0xab4] ;  /* 0x000ab40001977983 */ /* 0x002ea80000300800 */
[----:B------:R-:W2:Y:S04]  /*10ea0*/  LDL.LU R152, [R1+0xab0] ;  /* 0x000ab00001987983 */ /* 0x000ea80000300800 */
        /* <DEDUP_REMOVED lines=12> */
[----:B----4-:R0:W-:Y:S04]  /*10f70*/  STS.U8 [R31+UR9+0x7800], R162 ;  /* 0x007800a21f007988 */ /* 0x0101e80008000009 */
[----:B0-----:R-:W4:Y:S04]  /*10f80*/  LDL.LU R162, [R1+0xa94] ;  /* 0x000a940001a27983 */ /* 0x001f280000300800 */
[----:B------:R0:W-:Y:S02]  /*10f90*/  STS.U8 [R31+UR9+0x7c00], R28 ;  /* 0x007c001c1f007988 */ /* 0x0001e40008000009 */
[----:B0-----:R-:W0:Y:S01]  /*10fa0*/  S2R R28, SR_TID.X ;  /* 0x00000000001c7919 */ /* 0x001e220000002100 */
[----:B------:R-:W-:-:S02]  /*10fb0*/  ISETP.GT.U32.AND P2, PT, R39, R43, PT ;  /* 0x0000002b2700720c */ /* 0x000fc40003f44070 */
[----:B------:R-:W-:Y:S02]  /*10fc0*/  ISETP.GT.U32.AND P5, PT, R39, R42, PT ;  /* 0x0000002a2700720c */ /* 0x000fe40003fa4070 */
[----:B------:R-:W-:Y:S02]  /*10fd0*/  ISETP.GE.AND P6, PT, R96, RZ, PT ;  /* 0x000000ff6000720c */ /* 0x000fe40003fc6270 */
[----:B------:R-:W4:Y:S07]  /*10fe0*/  LDL.LU R96, [R1+0xa90] ;  /* 0x000a900001607983 */ /* 0x000f2e0000300800 */
[----:B------:R-:W-:-:S02]  /*10ff0*/  @!P2 IMAD.IADD R43, R43, 0x1, -R39 ;  /* 0x000000012b2ba824 */ /* 0x000fc400078e0a27 */
[----:B------:R-:W-:Y:S01]  /*11000*/  @!P5 IMAD.IADD R42, R42, 0x1, -R39 ;  /* 0x000000012a2ad824 */ /* 0x000fe200078e0a27 */
[----:B0-----:R-:W-:-:S04]  /*11010*/  LOP3.LUT R28, R28, 0x7f, RZ, 0xc0, !PT ;  /* 0x0000007f1c1c7812 */ /* 0x001fc800078ec0ff */
[C---:B------:R-:W-:Y:S02]  /*11020*/  LOP3.LUT R31, R28.reuse, 0x40, RZ, 0x3c, !PT ;  /* 0x000000401c1f7812 */ /* 0x040fe400078e3cff */
[----:B------:R-:W-:-:S05]  /*11030*/  LOP3.LUT R28, R28, 0x10, RZ, 0x3c, !PT ;  /* 0x000000101c1c7812 */ /* 0x000fca00078e3cff */
[----:B------:R0:W-:Y:S04]  /*11040*/  STS.U8 [R28+UR9+0x4480], R29 ;  /* 0x0044801d1c007988 */ /* 0x0001e80008000009 */
[----:B------:R1:W-:Y:S01]  /*11050*/  STS.U8 [R28+UR9+0x4080], R30 ;  /* 0x0040801e1c007988 */ /* 0x0003e20008000009 */
[----:B0-----:R-:W0:Y:S01]  /*11060*/  S2R R29, SR_TID.X ;  /* 0x00000000001d7919 */ /* 0x001e220000002100 */
[----:B-1----:R-:W1:Y:S01]  /*11070*/  S2R R30, SR_TID.X ;  /* 0x00000000001e7919 */ /* 0x002e620000002100 */
[C---:B------:R-:W-:Y:S02]  /*11080*/  ISETP.GT.U32.AND P2, PT, R39.reuse, R43, PT ;  /* 0x0000002b2700720c */ /* 0x040fe40003f44070 */
[C---:B------:R-:W-:Y:S02]  /*11090*/  ISETP.GT.U32.AND P5, PT, R39.reuse, R42, PT ;  /* 0x0000002a2700720c */ /* 0x040fe40003fa4070 */
[----:B------:R-:W-:-:S09]  /*110a0*/  ISETP.GT.U32.AND P4, PT, R39, R41, PT ;  /* 0x000000292700720c */ /* 0x000fd20003f84070 */
[--C-:B------:R-:W-:Y:S01]  /*110b0*/  @!P2 IMAD.IADD R43, R43, 0x1, -R39.reuse ;  /* 0x000000012b2ba824 */ /* 0x100fe200078e0a27 */
[----:B------:R-:W-:Y:S01]  /*110c0*/  ISETP.GE.AND P2, PT, R37, RZ, PT ;  /* 0x000000ff2500720c */ /* 0x000fe20003f46270 */
[--C-:B------:R-:W-:Y:S01]  /*110d0*/  @!P5 IMAD.IADD R42, R42, 0x1, -R39.reuse ;  /* 0x000000012a2ad824 */ /* 0x100fe200078e0a27 */
[----:B------:R-:W-:Y:S01]  /*110e0*/  ISETP.GT.U32.AND P5, PT, R39, R44, PT ;  /* 0x0000002c2700720c */ /* 0x000fe20003fa4070 */
[----:B------:R-:W-:Y:S01]  /*110f0*/  @!P4 IMAD.IADD R41, R41, 0x1, -R39 ;  /* 0x000000012929c824 */ /* 0x000fe200078e0a27 */
[----:B------:R-:W5:Y:S01]  /*11100*/  LDL.LU R37, [R1+0xa8c] ;  /* 0x000a8c0001257983 */ /* 0x000f620000300800 */
[----:B------:R-:W-:Y:S01]  /*11110*/  @!P6 IMAD.MOV R43, RZ, RZ, -R43 ;  /* 0x000000ffff2be224 */ /* 0x000fe200078e0a2b */
[C---:B------:R-:W-:Y:S02]  /*11120*/  ISETP.GT.U32.AND P6, PT, R39.reuse, R45, PT ;  /* 0x0000002d2700720c */ /* 0x040fe40003fc4070 */
[----:B------:R-:W-:Y:S02]  /*11130*/  ISETP.GT.U32.AND P4, PT, R39, R41, PT ;  /* 0x000000292700720c */ /* 0x000fe40003f84070 */
[----:B------:R-:W-:-:S02]  /*11140*/  SEL R43, R5, R43, !P3 ;  /* 0x0000002b052b7207 */ /* 0x000fc40005800000 */
[----:B0-----:R-:W-:Y:S01]  /*11150*/  LOP3.LUT R29, R29, 0x7f, RZ, 0xc0, !PT ;  /* 0x0000007f1d1d7812 */ /* 0x001fe200078ec0ff */
[----:B------:R-:W-:Y:S01]  /*11160*/  @!P2 IMAD.MOV R42, RZ, RZ, -R42 ;  /* 0x000000ffff2aa224 */ /* 0x000fe200078e0a2a */
[----:B------:R-:W-:Y:S01]  /*11170*/  ISETP.GE.AND P2, PT, R165, RZ, PT ;  /* 0x000000ffa500720c */ /* 0x000fe20003f46270 */
[--C-:B------:R-:W-:Y:S01]  /*11180*/  @!P5 IMAD.IADD R44, R44, 0x1, -R39.reuse ;  /* 0x000000012c2cd824 */ /* 0x100fe200078e0a27 */
[----:B-1----:R-:W-:Y:S01]  /*11190*/  LOP3.LUT R30, R30, 0x7f, RZ, 0xc0, !PT ;  /* 0x0000007f1e1e7812 */ /* 0x002fe200078ec0ff */
[----:B------:R-:W-:Y:S01]  /*111a0*/  IMAD R43, R43, UR11, RZ ;  /* 0x0000000b2b2b7c24 */ /* 0x000fe2000f8e02ff */
[----:B------:R-:W-:Y:S01]  /*111b0*/  LOP3.LUT R29, R29, 0x20, RZ, 0x3c, !PT ;  /* 0x000000201d1d7812 */ /* 0x000fe200078e3cff */
[----:B------:R0:W-:Y:S01]  /*111c0*/  STS.U8 [R28+UR9+0x4880], R87 ;  /* 0x004880571c007988 */ /* 0x0001e20008000009 */
[----:B------:R-:W-:Y:S02]  /*111d0*/  LOP3.LUT R30, R30, 0x30, RZ, 0x3c, !PT ;  /* 0x000000301e1e7812 */ /* 0x000fe400078e3cff */
[----:B------:R-:W-:Y:S01]  /*111e0*/  SEL R42, R5, R42, !P3 ;  /* 0x0000002a052a7207 */ /* 0x000fe20005800000 */
[--C-:B------:R-:W-:Y:S01]  /*111f0*/  @!P4 IMAD.IADD R41, R41, 0x1, -R39.reuse ;  /* 0x000000012929c824 */ /* 0x100fe200078e0a27 */
[----:B------:R-:W-:Y:S01]  /*11200*/  ISETP.GT.U32.AND P5, PT, R39, R44, PT ;  /* 0x0000002c2700720c */ /* 0x000fe20003fa4070 */
[----:B------:R-:W-:Y:S01]  /*11210*/  @!P6 IMAD.IADD R45, R45, 0x1, -R39 ;  /* 0x000000012d2de824 */ /* 0x000fe200078e0a27 */
[----:B------:R-:W5:Y:S04]  /*11220*/  LDL.LU R165, [R1+0xa88] ;  /* 0x000a880001a57983 */ /* 0x000f680000300800 */
[----:B---3--:R-:W-:Y:S01]  /*11230*/  STS.U8 [R28+UR9+0x7c80], R145 ;  /* 0x007c80911c007988 */ /* 0x008fe20008000009 */
[----:B0-----:R-:W-:-:S03]  /*11240*/  IMAD R87, R42, UR11, RZ ;  /* 0x0000000b2a577c24 */ /* 0x001fc6000f8e02ff */
[----:B------:R-:W-:Y:S04]  /*11250*/  STS.U8 [R28+UR9+0x7880], R147 ;  /* 0x007880931c007988 */ /* 0x000fe80008000009 */
[----:B--2---:R-:W-:Y:S01]  /*11260*/  STS.U8 [R28+UR9+0x7480], R148 ;  /* 0x007480941c007988 */ /* 0x004fe20008000009 */
[----:B------:R-:W-:Y:S01]  /*11270*/  @!P2 IMAD.MOV R41, RZ, RZ, -R41 ;  /* 0x000000ffff29a224 */ /* 0x000fe200078e0a29 */
[----:B------:R-:W-:Y:S01]  /*11280*/  ISETP.GT.U32.AND P6, PT, R39, R46, PT ;  /* 0x0000002e2700720c */ /* 0x000fe20003fc4070 */
[----:B------:R-:W-:Y:S01]  /*11290*/  @!P5 IMAD.IADD R44, R44, 0x1, -R39 ;  /* 0x000000012c2cd824 */ /* 0x000fe200078e0a27 */
[----:B------:R-:W-:Y:S04]  /*112a0*/  STS.U8 [R28+UR9+0x7080], R149 ;  /* 0x007080951c007988 */ /* 0x000fe80008000009 */
[----:B------:R-:W-:Y:S04]  /*112b0*/  STS.U8 [R28+UR9+0x6c80], R151 ;  /* 0x006c80971c007988 */ /* 0x000fe80008000009 */
[----:B------:R-:W-:Y:S01]  /*112c0*/  STS.U8 [R28+UR9+0x6880], R152 ;  /* 0x006880981c007988 */ /* 0x000fe20008000009 */
[----:B------:R-:W-:-:S02]  /*112d0*/  SEL R41, R5, R41, !P3 ;  /* 0x0000002905297207 */ /* 0x000fc40005800000 */
[----:B------:R-:W-:Y:S01]  /*112e0*/  ISETP.GE.AND P5, PT, R119, RZ, PT ;  /* 0x000000ff7700720c */ /* 0x000fe20003fa6270 */
[----:B------:R-:W-:Y:S04]  /*112f0*/  STS.U8 [R28+UR9+0x6480], R153 ;  /* 0x006480991c007988 */ /* 0x000fe80008000009 */
[----:B------:R-:W-:Y:S04]  /*11300*/  STS.U8 [R28+UR9+0x6080], R154 ;  /* 0x0060809a1c007988 */ /* 0x000fe80008000009 */
[----:B------:R-:W-:Y:S04]  /*11310*/  STS.U8 [R28+UR9+0x5c80], R155 ;  /* 0x005c809b1c007988 */ /* 0x000fe80008000009 */
[----:B------:R-:W-:Y:S04]  /*11320*/  STS.U8 [R28+UR9+0x5880], R159 ;  /* 0x0058809f1c007988 */ /* 0x000fe80008000009 */
[----:B------:R-:W-:Y:S04]  /*11330*/  STS.U8 [R28+UR9+0x5480], R160 ;  /* 0x005480a01c007988 */ /* 0x000fe80008000009 */
[----:B------:R-:W-:Y:S01]  /*11340*/  STS.U8 [R28+UR9+0x5080], R161 ;  /* 0x005080a11c007988 */ /* 0x000fe20008000009 */
[----:B------:R-:W-:-:S02]  /*11350*/  IMAD R41, R41, UR11, RZ ;  /* 0x0000000b29297c24 */ /* 0x000fc4000f8e02ff */
[----:B------:R-:W-:-:S05]  /*11360*/  @!P6 IMAD.IADD R46, R46, 0x1, -R39 ;  /* 0x000000012e2ee824 */ /* 0x000fca00078e0a27 */
[----:B------:R-:W-:-:S13]  /*11370*/  ISETP.GT.U32.AND P6, PT, R39, R46, PT ;  /* 0x0000002e2700720c */ /* 0x000fda0003fc4070 */
[----:B------:R-:W-:Y:S01]  /*11380*/  @!P6 IMAD.IADD R46, R46, 0x1, -R39 ;  /* 0x000000012e2ee824 */ /* 0x000fe200078e0a27 */
[----:B----4-:R0:W-:Y:S04]  /*11390*/  STS.U8 [R28+UR9+0x4c80], R162 ;  /* 0x004c80a21c007988 */ /* 0x0101e80008000009 */
[----:B------:R-:W-:Y:S04]  /*113a0*/  STS.U8 [R29+UR9+0x4100], R144 ;  /* 0x004100901d007988 */ /* 0x000fe80008000009 */
[----:B------:R-:W-:Y:S01]  /*113b0*/  STS.U8 [R29+UR9+0x4500], R143 ;  /* 0x0045008f1d007988 */ /* 0x000fe20008000009 */
[----:B------:R-:W-:Y:S01]  /*113c0*/  PRMT R92, RZ, 0x7610, R92 ;  /* 0x00007610ff5c7816 */ /* 0x000fe2000000005c */
[----:B0-----:R-:W0:Y:S02]  /*113d0*/  LDC R162, c[0x0][0x3a0] ;  /* 0x0000e800ffa27b82 */ /* 0x001e240000000800 */
[----:B------:R-:W-:Y:S04]  /*113e0*/  STS.U8 [R29+UR9+0x4900], R142 ;  /* 0x0049008e1d007988 */ /* 0x000fe80008000009 */
        /* <DEDUP_REMOVED lines=11> */
[----:B------:R1:W-:Y:S04]  /*114a0*/  STS.U8 [R29+UR9+0x7900], R122 ;  /* 0x0079007a1d007988 */ /* 0x0003e80008000009 */
[----:B------:R-:W-:Y:S04]  /*114b0*/  STS.U8 [R29+UR9+0x7d00], R121 ;  /* 0x007d00791d007988 */ /* 0x000fe80008000009 */
[----:B------:R2:W-:Y:S01]  /*114c0*/  STS.U8 [R30+UR9+0x4180], R120 ;  /* 0x004180781e007988 */ /* 0x0005e20008000009 */
[----:B-1----:R-:W-:-:S02]  /*114d0*/  IADD3 R122, P2, PT, R87, R38, RZ ;  /* 0x00000026577a7210 */ /* 0x002fc40007f5e0ff */
[----:B--2---:R-:W-:-:S04]  /*114e0*/  IADD3 R120, P4, PT, R43, R38, RZ ;  /* 0x000000262b787210 */ /* 0x004fc80007f9e0ff */
[----:B------:R-:W-:Y:S02]  /*114f0*/  LEA.HI.X.SX32 R121, R43, R35, 0x1, P4 ;  /* 0x000000232b797211 */ /* 0x000fe400020f0eff */
[----:B------:R-:W-:Y:S02]  /*11500*/  ISETP.GT.U32.AND P4, PT, R39, R45, PT ;  /* 0x0000002d2700720c */ /* 0x000fe40003f84070 */
[-C--:B------:R-:W-:Y:S02]  /*11510*/  LEA.HI.X.SX32 R124, R87, R35.reuse, 0x1, P2 ;  /* 0x00000023577c7211 */ /* 0x080fe400010f0eff */
[----:B------:R-:W-:Y:S01]  /*11520*/  ISETP.GE.AND P2, PT, R123, RZ, PT ;  /* 0x000000ff7b00720c */ /* 0x000fe20003f46270 */
[----:B------:R1:W-:Y:S01]  /*11530*/  STL [R1+0x150], R120 ;  /* 0x0001507801007387 */ /* 0x0003e20000100800 */
[----:B------:R-:W-:Y:S02]  /*11540*/  @P0 IMAD.MOV.U32 R42, RZ, RZ, R120 ;  /* 0x000000ffff2a0224 */ /* 0x000fe400078e0078 */
[----:B------:R-:W-:Y:S01]  /*11550*/  @P0 IMAD.MOV.U32 R43, RZ, RZ, R121 ;  /* 0x000000ffff2b0224 */ /* 0x000fe200078e0079 */
[----:B------:R2:W-:Y:S04]  /*11560*/  STL [R1+0x14c], R121 ;  /* 0x00014c7901007387 */ /* 0x0005e80000100800 */
[----:B------:R-:W-:Y:S01]  /*11570*/  @!P4 IMAD.IADD R45, R45, 0x1, -R39 ;  /* 0x000000012d2dc824 */ /* 0x000fe200078e0a27 */
[----:B-1----:R-:W-:Y:S01]  /*11580*/  IADD3 R120, P4, PT, R41, R38, RZ ;  /* 0x0000002629787210 */ /* 0x002fe20007f9e0ff */
[----:B------:R1:W-:Y:S02]  /*11590*/  STS.U8 [R30+UR9+0x4580], R117 ;  /* 0x004580751e007988 */ /* 0x0003e40008000009 */
[----:B------:R-:W-:Y:S01]  /*115a0*/  @!P2 IMAD.MOV R44, RZ, RZ, -R44 ;  /* 0x000000ffff2ca224 */ /* 0x000fe200078e0a2c */
[----:B------:R-:W-:Y:S01]  /*115b0*/  ISETP.GT.U32.AND P2, PT, R39, R48, PT ;  /* 0x000000302700720c */ /* 0x000fe20003f44070 */
[----:B------:R-:W-:Y:S01]  /*115c0*/  @!P5 IMAD.MOV R45, RZ, RZ, -R45 ;  /* 0x000000ffff2dd224 */ /* 0x000fe200078e0a2d */
[----:B--2---:R-:W-:-:S02]  /*115d0*/  LEA.HI.X.SX32 R121, R41, R35, 0x1, P4 ;  /* 0x0000002329797211 */ /* 0x004fc400020f0eff */
[----:B------:R-:W-:Y:S02]  /*115e0*/  ISETP.GT.U32.AND P4, PT, R39, R47, PT ;  /* 0x0000002f2700720c */ /* 0x000fe40003f84070 */
[----:B-1----:R-:W-:Y:S01]  /*115f0*/  PRMT R117, RZ, 0x7610, R117 ;  /* 0x00007610ff757816 */ /* 0x002fe20000000075 */
[----:B------:R1:W-:Y:S01]  /*11600*/  STS.U8 [R30+UR9+0x4980], R116 ;  /* 0x004980741e007988 */ /* 0x0003e20008000009 */
[C---:B------:R-:W-:Y:S02]  /*11610*/  SEL R44, R5.reuse, R44, !P3 ;  /* 0x0000002c052c7207 */ /* 0x040fe40005800000 */
[----:B------:R-:W-:Y:S02]  /*11620*/  SEL R45, R5, R45, !P3 ;  /* 0x0000002d052d7207 */ /* 0x000fe40005800000 */
[----:B------:R-:W-:Y:S01]  /*11630*/  ISETP.GE.AND P5, PT, R26, RZ, PT ;  /* 0x000000ff1a00720c */ /* 0x000fe20003fa6270 */
[----:B------:R2:W3:Y:S01]  /*11640*/  @P0 LDG.E.U8 R117, desc[UR18][R42.64] ;  /* 0x000000122a750981 */ /* 0x0004e2000c1e1100 */
[----:B------:R-:W-:Y:S01]  /*11650*/  IMAD R44, R44, UR4, RZ ;  /* 0x000000042c2c7c24 */ /* 0x000fe2000f8e02ff */
[----:B------:R-:W4:Y:S01]  /*11660*/  LDCU UR4, c[0x0][0x3b0] ;  /* 0x00007600ff0477ac */ /* 0x000f220008000800 */
[----:B-1----:R-:W-:Y:S01]  /*11670*/  PRMT R116, RZ, 0x7610, R116 ;  /* 0x00007610ff747816 */ /* 0x002fe20000000074 */
[----:B------:R-:W-:Y:S01]  /*11680*/  STL [R1+0x158], R122 ;  /* 0x0001587a01007387 */ /* 0x000fe20000100800 */
[----:B------:R-:W-:-:S02]  /*11690*/  IMAD R45, R45, UR5, RZ ;  /* 0x000000052d2d7c24 */ /* 0x000fc4000f8e02ff */
[----:B--2---:R-:W-:Y:S01]  /*116a0*/  @P0 IMAD.MOV.U32 R42, RZ, RZ, R122 ;  /* 0x000000ffff2a0224 */ /* 0x004fe200078e007a */
[----:B------:R-:W5:Y:S01]  /*116b0*/  LDL.LU R123, [R1+0xa84] ;  /* 0x000a8400017b7983 */ /* 0x000f620000300800 */
[----:B------:R-:W-:-:S03]  /*116c0*/  @P0 IMAD.MOV.U32 R43, RZ, RZ, R124 ;  /* 0x000000ffff2b0224 */ /* 0x000fc600078e007c */
[----:B------:R1:W-:Y:S01]  /*116d0*/  STS.U8 [R30+UR9+0x4d80], R115 ;  /* 0x004d80731e007988 */ /* 0x0003e20008000009 */
[--C-:B------:R-:W-:Y:S02]  /*116e0*/  @!P4 IMAD.IADD R47, R47, 0x1, -R39.reuse ;  /* 0x000000012f2fc824 */ /* 0x100fe400078e0a27 */
[----:B------:R-:W-:Y:S01]  /*116f0*/  @!P2 IMAD.IADD R48, R48, 0x1, -R39 ;  /* 0x000000013030a824 */ /* 0x000fe200078e0a27 */
[----:B------:R-:W-:Y:S01]  /*11700*/  STL [R1+0x154], R124 ;  /* 0x0001547c01007387 */ /* 0x000fe20000100800 */
[----:B------:R-:W-:Y:S01]  /*11710*/  IADD3 R41, P6, PT, R44, R38, RZ ;  /* 0x000000262c297210 */ /* 0x000fe20007fde0ff */
[----:B------:R-:W-:Y:S01]  /*11720*/  @!P5 IMAD.MOV R46, RZ, RZ, -R46 ;  /* 0x000000ffff2ed224 */ /* 0x000fe200078e0a2e */
[----:B------:R-:W2:Y:S01]  /*11730*/  LDCU UR5, c[0x0][0x3b0] ;  /* 0x00007600ff0577ac */ /* 0x000ea20008000800 */
[----:B------:R-:W5:Y:S01]  /*11740*/  LDL.LU R119, [R1+0xa80] ;  /* 0x000a800001777983 */ /* 0x000f620000300800 */
[----:B-1----:R-:W-:-:S03]  /*11750*/  PRMT R115, RZ, 0x7610, R115 ;  /* 0x00007610ff737816 */ /* 0x002fc60000000073 */
[----:B------:R1:W3:Y:S04]  /*11760*/  @P0 LDG.E.U8 R116, desc[UR18][R42.64] ;  /* 0x000000122a740981 */ /* 0x0002e8000c1e1100 */
[----:B------:R0:W-:Y:S01]  /*11770*/  STL [R1+0x160], R120 ;  /* 0x0001607801007387 */ /* 0x0001e20000100800 */
[----:B------:R-:W-:Y:S01]  /*11780*/  ISETP.GT.U32.AND P4, PT, R39, R47, PT ;  /* 0x0000002f2700720c */ /* 0x000fe20003f84070 */
[----:B-1----:R-:W-:Y:S02]  /*11790*/  @P0 IMAD.MOV.U32 R42, RZ, RZ, R120 ;  /* 0x000000ffff2a0224 */ /* 0x002fe400078e0078 */
[----:B------:R-:W-:Y:S01]  /*117a0*/  @P0 IMAD.MOV.U32 R43, RZ, RZ, R121 ;  /* 0x000000ffff2b0224 */ /* 0x000fe200078e0079 */
[----:B0-----:R-:W-:Y:S01]  /*117b0*/  IADD3 R120, P2, PT, R45, R38, RZ ;  /* 0x000000262d787210 */ /* 0x001fe20007f5e0ff */
[----:B------:R0:W-:Y:S04]  /*117c0*/  STL [R1+0x15c], R121 ;  /* 0x00015c7901007387 */ /* 0x0001e80000100800 */
[----:B------:R1:W3:Y:S01]  /*117d0*/  @P0 LDG.E.U8 R115, desc[UR18][R42.64] ;  /* 0x000000122a730981 */ /* 0x0002e2000c1e1100 */
[----:B------:R-:W-:-:S02]  /*117e0*/  ISETP.GE.AND P5, PT, R27, RZ, PT ;  /* 0x000000ff1b00720c */ /* 0x000fc40003fa6270 */
[----:B------:R-:W-:Y:S01]  /*117f0*/  SEL R46, R5, R46, !P3 ;  /* 0x0000002e052e7207 */ /* 0x000fe20005800000 */
[----:B------:R-:W5:Y:S01]  /*11800*/  LDL.LU R26, [R1+0xa7c] ;  /* 0x000a7c00011a7983 */ /* 0x000f620000300800 */
[----:B0-----:R-:W-:Y:S02]  /*11810*/  LEA.HI.X.SX32 R121, R45, R35, 0x1, P2 ;  /* 0x000000232d797211 */ /* 0x001fe400010f0eff */
[C---:B------:R-:W-:Y:S02]  /*11820*/  ISETP.GT.U32.AND P2, PT, R39.reuse, R49, PT ;  /* 0x000000312700720c */ /* 0x040fe40003f44070 */
[----:B-1----:R-:W-:Y:S02]  /*11830*/  LEA.HI.X.SX32 R42, R44, R35, 0x1, P6 ;  /* 0x000000232c2a7211 */ /* 0x002fe400030f0eff */
[----:B------:R-:W-:Y:S01]  /*11840*/  ISETP.GT.U32.AND P6, PT, R39, R48, PT ;  /* 0x000000302700720c */ /* 0x000fe20003fc4070 */
[----:B----4-:R-:W-:Y:S01]  /*11850*/  IMAD R46, R46, UR4, RZ ;  /* 0x000000042e2e7c24 */ /* 0x010fe2000f8e02ff */
[----:B------:R-:W-:Y:S01]  /*11860*/  STL [R1+0x198], R41 ;  /* 0x0001982901007387 */ /* 0x000fe20000100800 */
[----:B------:R-:W-:Y:S01]  /*11870*/  @P0 IMAD.MOV.U32 R43, RZ, RZ, R42 ;  /* 0x000000ffff2b0224 */ /* 0x000fe200078e002a */
[----:B------:R-:W0:Y:S01]  /*11880*/  LDCU UR4, c[0x0][0x3b0] ;  /* 0x00007600ff0477ac */ /* 0x000e220008000800 */
[--C-:B------:R-:W-:Y:S01]  /*11890*/  @!P4 IMAD.IADD R47, R47, 0x1, -R39.reuse ;  /* 0x000000012f2fc824 */ /* 0x100fe200078e0a27 */
[----:B------:R1:W-:Y:S03]  /*118a0*/  STL [R1+0x194], R42 ;  /* 0x0001942a01007387 */ /* 0x0003e60000100800 */
[----:B------:R-:W-:Y:S01]  /*118b0*/  @!P2 IMAD.IADD R49, R49, 0x1, -R39 ;  /* 0x000000013131a824 */ /* 0x000fe200078e0a27 */
[----:B------:R4:W-:Y:S01]  /*118c0*/  STS.U8 [R30+UR9+0x5180], R114 ;  /* 0x005180721e007988 */ /* 0x0009e20008000009 */
[----:B------:R-:W-:-:S02]  /*118d0*/  @!P5 IMAD.MOV R47, RZ, RZ, -R47 ;  /* 0x000000ffff2fd224 */ /* 0x000fc400078e0a2f */
[----:B------:R-:W-:Y:S01]  /*118e0*/  @!P6 IMAD.IADD R48, R48, 0x1, -R39 ;  /* 0x000000013030e824 */ /* 0x000fe200078e0a27 */
[C---:B------:R-:W-:Y:S01]  /*118f0*/  ISETP.GT.U32.AND P6, PT, R39.reuse, R50, PT ;  /* 0x000000322700720c */ /* 0x040fe20003fc4070 */
[----:B-1----:R-:W-:Y:S01]  /*11900*/  @P0 IMAD.MOV.U32 R42, RZ, RZ, R41 ;  /* 0x000000ffff2a0224 */ /* 0x002fe200078e0029 */
[----:B------:R-:W-:Y:S02]  /*11910*/  IADD3 R41, P2, PT, R46, R38, RZ ;  /* 0x000000262e297210 */ /* 0x000fe40007f5e0ff */
[----:B------:R-:W-:Y:S02]  /*11920*/  ISETP.GE.AND P4, PT, R164, RZ, PT ;  /* 0x000000ffa400720c */ /* 0x000fe40003f86270 */
[----:B----4-:R-:W-:Y:S02]  /*11930*/  PRMT R114, RZ, 0x7610, R114 ;  /* 0x00007610ff727816 */ /* 0x010fe40000000072 */
[----:B------:R-:W-:Y:S02]  /*11940*/  LEA.HI.X.SX32 R44, R46, R35, 0x1, P2 ;  /* 0x000000232e2c7211 */ /* 0x000fe400010f0eff */
[----:B------:R-:W-:Y:S01]  /*11950*/  ISETP.GT.U32.AND P2, PT, R39, R49, PT ;  /* 0x000000312700720c */ /* 0x000fe20003f44070 */
[----:B------:R1:W-:Y:S01]  /*11960*/  STS.U8 [R30+UR9+0x5580], R113 ;  /* 0x005580711e007988 */ /* 0x0003e20008000009 */
[----:B------:R-:W-:-:S03]  /*11970*/  SEL R47, R5, R47, !P3 ;  /* 0x0000002f052f7207 */ /* 0x000fc60005800000 */
[----:B------:R4:W3:Y:S01]  /*11980*/  @P0 LDG.E.U8 R114, desc[UR18][R42.64] ;  /* 0x000000122a720981 */ /* 0x0008e2000c1e1100 */
[----:B------:R-:W-:Y:S01]  /*11990*/  ISETP.GE.AND P5, PT, R163, RZ, PT ;  /* 0x000000ffa300720c */ /* 0x000fe20003fa6270 */
[----:B--2---:R-:W-:Y:S01]  /*119a0*/  IMAD R47, R47, UR5, RZ ;  /* 0x000000052f2f7c24 */ /* 0x004fe2000f8e02ff */
[----:B------:R-:W2:Y:S01]  /*119b0*/  LDCU UR5, c[0x0][0x3b0] ;  /* 0x00007600ff0577ac */ /* 0x000ea20008000800 */
[----:B-1----:R-:W-:Y:S01]  /*119c0*/  PRMT R113, RZ, 0x7610, R113 ;  /* 0x00007610ff717816 */ /* 0x002fe20000000071 */
[----:B------:R-:W-:Y:S01]  /*119d0*/  STL [R1+0x1a0], R120 ;  /* 0x0001a07801007387 */ /* 0x000fe20000100800 */
[----:B----4-:R-:W-:-:S03]  /*119e0*/  @P0 IMAD.MOV.U32 R42, RZ, RZ, R120 ;  /* 0x000000ffff2a0224 */ /* 0x010fc600078e0078 */
[----:B------:R1:W-:Y:S01]  /*119f0*/  STS.U8 [R30+UR9+0x5980], R109 ;  /* 0x0059806d1e007988 */ /* 0x0003e20008000009 */
[----:B------:R-:W-:Y:S02]  /*11a00*/  @P0 IMAD.MOV.U32 R43, RZ, RZ, R121 ;  /* 0x000000ffff2b0224 */ /* 0x000fe400078e0079 */
[----:B------:R-:W-:Y:S01]  /*11a10*/  @!P6 IMAD.IADD R50, R50, 0x1, -R39 ;  /* 0x000000013232e824 */ /* 0x000fe200078e0a27 */
[----:B------:R-:W5:Y:S01]  /*11a20*/  LDL.LU R27, [R1+0xa78] ;  /* 0x000a7800011b7983 */ /* 0x000f620000300800 */
[----:B------:R-:W-:-:S03]  /*11a30*/  @!P4 IMAD.MOV R48, RZ, RZ, -R48 ;  /* 0x000000ffff30c224 */ /* 0x000fc600078e0a30 */
[----:B------:R-:W-:Y:S01]  /*11a40*/  STL [R1+0x19c], R121 ;  /* 0x00019c7901007387 */ /* 0x000fe20000100800 */
[----:B-1----:R-:W-:-:S03]  /*11a50*/  PRMT R109, RZ, 0x7610, R109 ;  /* 0x00007610ff6d7816 */ /* 0x002fc6000000006d */
[----:B------:R1:W4:Y:S01]  /*11a60*/  @P0 LDG.E.U8 R113, desc[UR18][R42.64] ;  /* 0x000000122a710981 */ /* 0x000322000c1e1100 */
[----:B------:R-:W-:-:S03]  /*11a70*/  @!P2 IMAD.IADD R49, R49, 0x1, -R39 ;  /* 0x000000013131a824 */ /* 0x000fc600078e0a27 */
[----:B------:R-:W5:Y:S01]  /*11a80*/  LDL.LU R164, [R1+0xa74] ;  /* 0x000a740001a47983 */ /* 0x000f620000300800 */
[----:B------:R-:W-:-:S03]  /*11a90*/  ISETP.GT.U32.AND P6, PT, R39, R50, PT ;  /* 0x000000322700720c */ /* 0x000fc60003fc4070 */
[----:B------:R0:W-:Y:S01]  /*11aa0*/  STL [R1+0x1d0], R41 ;  /* 0x0001d02901007387 */ /* 0x0001e20000100800 */
[----:B-1----:R-:W-:Y:S02]  /*11ab0*/  @P0 IMAD.MOV.U32 R42, RZ, RZ, R41 ;  /* 0x000000ffff2a0224 */ /* 0x002fe400078e0029 */
[----:B------:R-:W-:Y:S01]  /*11ac0*/  @P0 IMAD.MOV.U32 R43, RZ, RZ, R44 ;  /* 0x000000ffff2b0224 */ /* 0x000fe200078e002c */
[----:B------:R-:W-:Y:S01]  /*11ad0*/  ISETP.GT.U32.AND P2, PT, R39, R51, PT ;  /* 0x000000332700720c */ /* 0x000fe20003f44070 */
[----:B------:R-:W-:Y:S01]  /*11ae0*/  STL [R1+0x1cc], R44 ;  /* 0x0001cc2c01007387 */ /* 0x000fe20000100800 */
[----:B0-----:R-:W-:-:S03]  /*11af0*/  IADD3 R41, P4, PT, R47, R38, RZ ;  /* 0x000000262f297210 */ /* 0x001fc60007f9e0ff */
[----:B------:R0:W3:Y:S01]  /*11b00*/  @P0 LDG.E.U8 R109, desc[UR18][R42.64] ;  /* 0x000000122a6d0981 */ /* 0x0000e2000c1e1100 */
[----:B------:R-:W-:Y:S01]  /*11b10*/  SEL R48, R5, R48, !P3 ;  /* 0x0000003005307207 */ /* 0x000fe20005800000 */
[----:B------:R-:W-:Y:S02]  /*11b20*/  @!P5 IMAD.MOV R49, RZ, RZ, -R49 ;  /* 0x000000ffff31d224 */ /* 0x000fe400078e0a31 */
[----:B------:R-:W5:Y:S01]  /*11b30*/  LDL.LU R163, [R1+0xa70] ;  /* 0x000a700001a37983 */ /* 0x000f620000300800 */
[----:B0-----:R-:W-:Y:S02]  /*11b40*/  LEA.HI.X.SX32 R42, R47, R35, 0x1, P4 ;  /* 0x000000232f2a7211 */ /* 0x001fe400020f0eff */
[----:B------:R-:W-:Y:S01]  /*11b50*/  ISETP.GE.AND P4, PT, R118, RZ, PT ;  /* 0x000000ff7600720c */ /* 0x000fe20003f86270 */
[----:B------:R0:W-:Y:S01]  /*11b60*/  STS.U8 [R30+UR9+0x5d80], R108 ;  /* 0x005d806c1e007988 */ /* 0x0001e20008000009 */
[----:B------:R-:W-:Y:S01]  /*11b70*/  IMAD R48, R48, UR4, RZ ;  /* 0x0000000430307c24 */ /* 0x000fe2000f8e02ff */
[----:B------:R-:W1:Y:S01]  /*11b80*/  LDCU UR4, c[0x0][0x3b0] ;  /* 0x00007600ff0477ac */ /* 0x000e620008000800 */
[----:B------:R-:W-:Y:S01]  /*11b90*/  @P0 IMAD.MOV.U32 R43, RZ, RZ, R42 ;  /* 0x000000ffff2b0224 */ /* 0x000fe200078e002a */
[----:B------:R-:W-:Y:S01]  /*11ba0*/  STL [R1+0x1d8], R41 ;  /* 0x0001d82901007387 */ /* 0x000fe20000100800 */
[----:B------:R-:W-:-:S03]  /*11bb0*/  SEL R49, R5, R49, !P3 ;  /* 0x0000003105317207 */ /* 0x000fc60005800000 */
[----:B------:R2:W-:Y:S01]  /*11bc0*/  STL [R1+0x1d4], R42 ;  /* 0x0001d42a01007387 */ /* 0x0005e20000100800 */
[----:B0-----:R-:W-:Y:S01]  /*11bd0*/  PRMT R108, RZ, 0x7610, R108 ;  /* 0x00007610ff6c7816 */ /* 0x001fe2000000006c */
[--C-:B------:R-:W-:Y:S01]  /*11be0*/  @!P6 IMAD.IADD R50, R50, 0x1, -R39.reuse ;  /* 0x000000013232e824 */ /* 0x100fe200078e0a27 */
[----:B------:R-:W-:Y:S01]  /*11bf0*/  ISETP.GT.U32.AND P5, PT, R39, R52, PT ;  /* 0x000000342700720c */ /* 0x000fe20003fa4070 */
[----:B------:R-:W-:Y:S01]  /*11c00*/  @!P2 IMAD.IADD R51, R51, 0x1, -R39 ;  /* 0x000000013333a824 */ /* 0x000fe200078e0a27 */
[----:B------:R0:W-:Y:S01]  /*11c10*/  STS.U8 [R30+UR9+0x6180], R107 ;  /* 0x0061806b1e007988 */ /* 0x0001e20008000009 */
[----:B--2---:R-:W-:-:S03]  /*11c20*/  @P0 IMAD.MOV.U32 R42, RZ, RZ, R41 ;  /* 0x000000ffff2a0224 */ /* 0x004fc600078e0029 */
[----:B------:R-:W5:Y:S01]  /*11c30*/  LDL.LU R118, [R1+0xa6c] ;  /* 0x000a6c0001767983 */ /* 0x000f620000300800 */
[----:B------:R-:W-:Y:S01]  /*11c40*/  IMAD R49, R49, UR5, RZ ;  /* 0x0000000531317c24 */ /* 0x000fe2000f8e02ff */
[C---:B------:R-:W-:Y:S01]  /*11c50*/  ISETP.GT.U32.AND P2, PT, R39.reuse, R51, PT ;  /* 0x000000332700720c */ /* 0x040fe20003f44070 */
[----:B------:R-:W-:Y:S01]  /*11c60*/  @!P4 IMAD.MOV R50, RZ, RZ, -R50 ;  /* 0x000000ffff32c224 */ /* 0x000fe200078e0a32 */
[----:B------:R2:W3:Y:S01]  /*11c70*/  @P0 LDG.E.U8 R108, desc[UR18][R42.64] ;  /* 0x000000122a6c0981 */ /* 0x0004e2000c1e1100 */
[----:B------:R-:W-:Y:S02]  /*11c80*/  ISETP.GT.U32.AND P4, PT, R39, R54, PT ;  /* 0x000000362700720c */ /* 0x000fe40003f84070 */
[----:B------:R-:W-:Y:S01]  /*11c90*/  @!P5 IMAD.IADD R52, R52, 0x1, -R39 ;  /* 0x000000013434d824 */ /* 0x000fe200078e0a27 */
[----:B0-----:R-:W-:Y:S01]  /*11ca0*/  PRMT R107, RZ, 0x7610, R107 ;  /* 0x00007610ff6b7816 */ /* 0x001fe2000000006b */
[----:B------:R-:W-:Y:S01]  /*11cb0*/  STS.U8 [R30+UR9+0x6580], R106 ;  /* 0x0065806a1e007988 */ /* 0x000fe20008000009 */
[----:B------:R-:W0:Y:S01]  /*11cc0*/  LDCU UR5, c[0x0][0x3b0] ;  /* 0x00007600ff0577ac */ /* 0x000e220008000800 */
[----:B--2---:R-:W-:-:S04]  /*11cd0*/  IADD3 R42, P6, PT, R48, R38, RZ ;  /* 0x00000026302a7210 */ /* 0x004fc80007fde0ff */
[-C--:B------:R-:W-:Y:S02]  /*11ce0*/  LEA.HI.X.SX32 R43, R48, R35.reuse, 0x1, P6 ;  /* 0x00000023302b7211 */ /* 0x080fe400030f0eff */
[----:B------:R-:W-:Y:S02]  /*11cf0*/  IADD3 R41, P6, PT, R49, R38, RZ ;  /* 0x0000002631297210 */ /* 0x000fe40007fde0ff */
[----:B------:R-:W-:Y:S01]  /*11d00*/  SEL R50, R5, R50, !P3 ;  /* 0x0000003205327207 */ /* 0x000fe20005800000 */
[----:B------:R2:W-:Y:S01]  /*11d10*/  STL [R1+0x1e0], R42 ;  /* 0x0001e02a01007387 */ /* 0x0005e20000100800 */
[----:B------:R-:W-:Y:S02]  /*11d20*/  LEA.HI.X.SX32 R44, R49, R35, 0x1, P6 ;  /* 0x00000023312c7211 */ /* 0x000fe400030f0eff */
[----:B------:R-:W-:Y:S01]  /*11d30*/  ISETP.GE.AND P6, PT, R112, RZ, PT ;  /* 0x000000ff7000720c */ /* 0x000fe20003fc6270 */
[----:B-1----:R-:W-:Y:S01]  /*11d40*/  IMAD R50, R50, UR4, RZ ;  /* 0x0000000432327c24 */ /* 0x002fe2000f8e02ff */
[----:B------:R-:W1:Y:S01]  /*11d50*/  LDCU UR4, c[0x0][0x3b0] ;  /* 0x00007600ff0477ac */ /* 0x000e620008000800 */
[----:B------:R-:W-:Y:S01]  /*11d60*/  STL [R1+0x1dc], R43 ;  /* 0x0001dc2b01007387 */ /* 0x000fe20000100800 */
[----:B------:R-:W-:Y:S01]  /*11d70*/  @!P2 IMAD.IADD R51, R51, 0x1, -R39 ;  /* 0x000000013333a824 */ /* 0x000fe200078e0a27 */
[----:B------:R-:W-:-:S02]  /*11d80*/  ISETP.GT.U32.AND P5, PT, R39, R52, PT ;  /* 0x000000342700720c */ /* 0x000fc40003fa4070 */
[----:B------:R2:W3:Y:S01]  /*11d90*/  @P0 LDG.E.U8 R107, desc[UR18][R42.64] ;  /* 0x000000122a6b0981 */ /* 0x0004e2000c1e1100 */
[----:B------:R-:W-:-:S03]  /*11da0*/  @!P4 IMAD.IADD R54, R54, 0x1, -R39 ;  /* 0x000000013636c824 */ /* 0x000fc600078e0a27 */
[----:B------:R0:W-:Y:S04]  /*11db0*/  STL [R1+0x210], R41 ;  /* 0x0002102901007387 */ /* 0x0001e80000100800 */
[----:B------:R-:W5:Y:S01]  /*11dc0*/  LDL.LU R112, [R1+0xa68] ;  /* 0x000a680001707983 */ /* 0x000f620000300800 */
[----:B--2---:R-:W-:Y:S01]  /*11dd0*/  @P0 IMAD.MOV.U32 R42, RZ, RZ, R41 ;  /* 0x000000ffff2a0224 */ /* 0x004fe200078e0029 */
[----:B0-----:R-:W-:Y:S02]  /*11de0*/  IADD3 R41, P2, PT, R50, R38, RZ ;  /* 0x0000002632297210 */ /* 0x001fe40007f5e0ff */
[----:B------:R0:W-:Y:S01]  /*11df0*/  STL [R1+0x20c], R44 ;  /* 0x00020c2c01007387 */ /* 0x0001e20000100800 */
[----:B------:R-:W-:Y:S01]  /*11e00*/  @P0 IMAD.MOV.U32 R43, RZ, RZ, R44 ;  /* 0x000000ffff2b0224 */ /* 0x000fe200078e002c */
[C---:B------:R-:W-:Y:S01]  /*11e10*/  ISETP.GT.U32.AND P4, PT, R39.reuse, R54, PT ;  /* 0x000000362700720c */ /* 0x040fe20003f84070 */
[----:B------:R-:W-:Y:S01]  /*11e20*/  @!P6 IMAD.MOV R51, RZ, RZ, -R51 ;  /* 0x000000ffff33e224 */ /* 0x000fe200078e0a33 */
[----:B------:R-:W-:-:S02]  /*11e30*/  ISETP.GT.U32.AND P6, PT, R39, R55, PT ;  /* 0x000000372700720c */ /* 0x000fc40003fc4070 */
[----:B0-----:R-:W-:Y:S02]  /*11e40*/  LEA.HI.X.SX32 R44, R50, R35, 0x1, P2 ;  /* 0x00000023322c7211 */ /* 0x001fe400010f0eff */
[----:B------:R-:W-:Y:S02]  /*11e50*/  ISETP.GT.U32.AND P2, PT, R39, R53, PT ;  /* 0x000000352700720c */ /* 0x000fe40003f44070 */
[----:B------:R-:W-:Y:S02]  /*11e60*/  SEL R51, R5, R51, !P3 ;  /* 0x0000003305337207 */ /* 0x000fe40005800000 */
[----:B------:R-:W-:Y:S01]  /*11e70*/  PRMT R106, RZ, 0x7610, R106 ;  /* 0x00007610ff6a7816 */ /* 0x000fe2000000006a */
[--C-:B------:R-:W-:Y:S01]  /*11e80*/  @!P5 IMAD.IADD R52, R52, 0x1, -R39.reuse ;  /* 0x000000013434d824 */ /* 0x100fe200078e0a27 */
[----:B------:R-:W-:Y:S01]  /*11e90*/  ISETP.GE.AND P5, PT, R24, RZ, PT ;  /* 0x000000ff1800720c */ /* 0x000fe20003fa6270 */
[----:B------:R-:W-:Y:S01]  /*11ea0*/  STS.U8 [R30+UR9+0x6980], R103 ;  /* 0x006980671e007988 */ /* 0x000fe20008000009 */
[----:B-1----:R-:W-:Y:S01]  /*11eb0*/  IMAD R51, R51, UR4, RZ ;  /* 0x0000000433337c24 */ /* 0x002fe2000f8e02ff */
[----:B------:R-:W0:Y:S02]  /*11ec0*/  LDCU UR4, c[0x0][0x3b0] ;  /* 0x00007600ff0477ac */ /* 0x000e240008000800 */
[----:B------:R-:W-:Y:S04]  /*11ed0*/  STS.U8 [R30+UR9+0x6d80], R102 ;  /* 0x006d80661e007988 */ /* 0x000fe80008000009 */
[----:B------:R-:W-:Y:S01]  /*11ee0*/  STS.U8 [R30+UR9+0x7180], R101 ;  /* 0x007180651e007988 */ /* 0x000fe20008000009 */
[----:B------:R-:W-:-:S03]  /*11ef0*/  @!P2 IMAD.IADD R53, R53, 0x1, -R39 ;  /* 0x000000013535a824 */ /* 0x000fc600078e0a27 */
[----:B------:R-:W-:Y:S04]  /*11f00*/  STS.U8 [R30+UR9+0x7580], R100 ;  /* 0x007580641e007988 */ /* 0x000fe80008000009 */
[----:B------:R-:W-:Y:S04]  /*11f10*/  STS.U8 [R30+UR9+0x7980], R99 ;  /* 0x007980631e007988 */ /* 0x000fe80008000009 */
[----:B------:R-:W-:Y:S01]  /*11f20*/  STS.U8 [R30+UR9+0x7d80], R98 ;  /* 0x007d80621e007988 */ /* 0x000fe20008000009 */
[----:B------:R-:W-:-:S03]  /*11f30*/  @!P4 IMAD.IADD R54, R54, 0x1, -R39 ;  /* 0x000000013636c824 */ /* 0x000fc600078e0a27 */
[----:B------:R1:W-:Y:S01]  /*11f40*/  STS.U8 [R31+UR9+0x4200], R105 ;  /* 0x004200691f007988 */ /* 0x0003e20008000009 */
[----:B------:R-:W-:-:S03]  /*11f50*/  ISETP.GE.AND P2, PT, R25, RZ, PT ;  /* 0x000000ff1900720c */ /* 0x000fc60003f46270 */
[----:B------:R2:W3:Y:S04]  /*11f60*/  @P0 LDG.E.U8 R106, desc[UR18][R42.64] ;  /* 0x000000122a6a0981 */ /* 0x0004e8000c1e1100 */
[----:B------:R0:W-:Y:S01]  /*11f70*/  STL [R1+0x218], R41 ;  /* 0x0002182901007387 */ /* 0x0001e20000100800 */
[----:B-1----:R-:W-:Y:S01]  /*11f80*/  PRMT R105, RZ, 0x7610, R105 ;  /* 0x00007610ff697816 */ /* 0x002fe20000000069 */
[----:B--2---:R-:W-:Y:S02]  /*11f90*/  @P0 IMAD.MOV.U32 R42, RZ, RZ, R41 ;  /* 0x000000ffff2a0224 */ /* 0x004fe400078e0029 */
[----:B------:R-:W-:Y:S01]  /*11fa0*/  @P0 IMAD.MOV.U32 R43, RZ, RZ, R44 ;  /* 0x000000ffff2b0224 */ /* 0x000fe200078e002c */
[----:B0-----:R-:W-:Y:S01]  /*11fb0*/  IADD3 R41, P4, PT, R51, R38, RZ ;  /* 0x0000002633297210 */ /* 0x001fe20007f9e0ff */
[----:B------:R-:W-:-:S03]  /*11fc0*/  @!P6 IMAD.IADD R55, R55, 0x1, -R39 ;  /* 0x000000013737e824 */ /* 0x000fc600078e0a27 */
[----:B------:R0:W2:Y:S01]  /*11fd0*/  @P0 LDG.E.U8 R105, desc[UR18][R42.64] ;  /* 0x000000122a690981 */ /* 0x0000a2000c1e1100 */
[----:B------:R-:W-:Y:S01]  /*11fe0*/  @!P5 IMAD.MOV R52, RZ, RZ, -R52 ;  /* 0x000000ffff34d224 */ /* 0x000fe200078e0a34 */
[----:B------:R-:W-:Y:S02]  /*11ff0*/  ISETP.GT.U32.AND P6, PT, R39, R55, PT ;  /* 0x000000372700720c */ /* 0x000fe40003fc4070 */
[----:B0-----:R-:W-:Y:S02]  /*12000*/  LEA.HI.X.SX32 R42, R51, R35, 0x1, P4 ;  /* 0x00000023332a7211 */ /* 0x001fe400020f0eff */
[C---:B------:R-:W-:Y:S01]  /*12010*/  ISETP.GT.U32.AND P4, PT, R39.reuse, R53, PT ;  /* 0x000000352700720c */ /* 0x040fe20003f84070 */
[----:B------:R-:W-:Y:S01]  /*12020*/  STL [R1+0x214], R44 ;  /* 0x0002142c01007387 */ /* 0x000fe20000100800 */
[----:B------:R-:W-:Y:S01]  /*12030*/  ISETP.GT.U32.AND P5, PT, R39, R56, PT ;  /* 0x000000382700720c */ /* 0x000fe20003fa4070 */
[----:B------:R-:W-:Y:S01]  /*12040*/  @!P2 IMAD.MOV R54, RZ, RZ, -R54 ;  /* 0x000000ffff36a224 */ /* 0x000fe200078e0a36 */
[----:B------:R-:W-:Y:S01]  /*12050*/  SEL R52, R5, R52, !P3 ;  /* 0x0000003405347207 */ /* 0x000fe20005800000 */
[----:B------:R-:W5:Y:S01]  /*12060*/  LDL.LU R24, [R1+0xa64] ;  /* 0x000a640001187983 */ /* 0x000f620000300800 */
[----:B------:R-:W-:Y:S01]  /*12070*/  ISETP.GE.AND P2, PT, R158, RZ, PT ;  /* 0x000000ff9e00720c */ /* 0x000fe20003f46270 */
[----:B------:R-:W-:-:S02]  /*12080*/  @P0 IMAD.MOV.U32 R43, RZ, RZ, R42 ;  /* 0x000000ffff2b0224 */ /* 0x000fc400078e002a */
[----:B------:R-:W5:Y:S01]  /*12090*/  LDL.LU R25, [R1+0xa60] ;  /* 0x000a600001197983 */ /* 0x000f620000300800 */
[----:B------:R-:W-:-:S03]  /*120a0*/  SEL R54, R5, R54, !P3 ;  /* 0x0000003605367207 */ /* 0x000fc60005800000 */
[----:B------:R0:W-:Y:S01]  /*120b0*/  STS.U8 [R31+UR9+0x4600], R104 ;  /* 0x004600681f007988 */ /* 0x0001e20008000009 */
[----:B------:R-:W-:Y:S01]  /*120c0*/  IMAD R52, R52, UR5, RZ ;  /* 0x0000000534347c24 */ /* 0x000fe2000f8e02ff */
[----:B------:R-:W-:Y:S02]  /*120d0*/  PRMT R103, RZ, 0x7610, R103 ;  /* 0x00007610ff677816 */ /* 0x000fe40000000067 */
[----:B------:R-:W-:Y:S01]  /*120e0*/  STL [R1+0x220], R41 ;  /* 0x0002202901007387 */ /* 0x000fe20000100800 */
[--C-:B------:R-:W-:Y:S01]  /*120f0*/  @!P4 IMAD.IADD R53, R53, 0x1, -R39.reuse ;  /* 0x000000013535c824 */ /* 0x100fe200078e0a27 */
[----:B------:R-:W-:Y:S01]  /*12100*/  PRMT R102, RZ, 0x7610, R102 ;  /* 0x00007610ff667816 */ /* 0x000fe20000000066 */
[--C-:B------:R-:W-:Y:S01]  /*12110*/  @!P6 IMAD.IADD R55, R55, 0x1, -R39.reuse ;  /* 0x000000013737e824 */ /* 0x100fe200078e0a27 */
[----:B------:R1:W-:Y:S01]  /*12120*/  STL [R1+0x21c], R42 ;  /* 0x00021c2a01007387 */ /* 0x0003e20000100800 */
[----:B0-----:R-:W-:Y:S01]  /*12130*/  PRMT R104, RZ, 0x7610, R104 ;  /* 0x00007610ff687816 */ /* 0x001fe20000000068 */
[----:B------:R-:W-:Y:S01]  /*12140*/  IMAD R54, R54, UR12, RZ ;  /* 0x0000000c36367c24 */ /* 0x000fe2000f8e02ff */
[----:B------:R-:W-:Y:S01]  /*12150*/  ISETP.GE.AND P4, PT, R157, RZ, PT ;  /* 0x000000ff9d00720c */ /* 0x000fe20003f86270 */
[----:B------:R-:W-:Y:S01]  /*12160*/  @!P5 IMAD.IADD R56, R56, 0x1, -R39 ;  /* 0x000000013838d824 */ /* 0x000fe200078e0a27 */
[----:B------:R-:W5:Y:S01]  /*12170*/  LDL.LU R158, [R1+0xa5c] ;  /* 0x000a5c00019e7983 */ /* 0x000f620000300800 */
[----:B------:R-:W-:Y:S01]  /*12180*/  @!P2 IMAD.MOV R53, RZ, RZ, -R53 ;  /* 0x000000ffff35a224 */ /* 0x000fe200078e0a35 */
[----:B------:R-:W-:Y:S01]  /*12190*/  PRMT R101, RZ, 0x7610, R101 ;  /* 0x00007610ff657816 */ /* 0x000fe20000000065 */
[----:B------:R-:W0:Y:S01]  /*121a0*/  LDCU UR5, c[0x0][0x3b0] ;  /* 0x00007600ff0577ac */ /* 0x000e220008000800 */
[----:B-1----:R-:W-:Y:S01]  /*121b0*/  @P0 IMAD.MOV.U32 R42, RZ, RZ, R41 ;  /* 0x000000ffff2a0224 */ /* 0x002fe200078e0029 */
[----:B------:R-:W-:Y:S01]  /*121c0*/  ISETP.GT.U32.AND P5, PT, R39, R56, PT ;  /* 0x000000382700720c */ /* 0x000fe20003fa4070 */
[----:B------:R-:W5:Y:S01]  /*121d0*/  LDL.LU R157, [R1+0xa58] ;  /* 0x000a5800019d7983 */ /* 0x000f620000300800 */
[----:B------:R-:W-:Y:S01]  /*121e0*/  PRMT R100, RZ, 0x7610, R100 ;  /* 0x00007610ff647816 */ /* 0x000fe20000000064 */
[----:B------:R-:W1:Y:S02]  /*121f0*/  LDCU UR12, c[0x0][0x3b0] ;  /* 0x00007600ff0c77ac */ /* 0x000e640008000800 */
[----:B------:R0:W2:Y:S02]  /*12200*/  @P0 LDG.E.U8 R104, desc[UR18][R42.64] ;  /* 0x000000122a680981 */ /* 0x0000a4000c1e1100 */
[----:B0-----:R-:W-:-:S04]  /*12210*/  IADD3 R42, P6, PT, R52, R38, RZ ;  /* 0x00000026342a7210 */ /* 0x001fc80007fde0ff */
[----:B------:R-:W-:Y:S02]  /*12220*/  LEA.HI.X.SX32 R43, R52, R35, 0x1, P6 ;  /* 0x00000023342b7211 */ /* 0x000fe400030f0eff */
[C---:B------:R-:W-:Y:S01]  /*12230*/  IADD3 R41, P6, PT, R54.reuse, R38, RZ ;  /* 0x0000002636297210 */ /* 0x040fe20007fde0ff */
[----:B------:R-:W-:Y:S01]  /*12240*/  @!P4 IMAD.MOV R55, RZ, RZ, -R55 ;  /* 0x000000ffff37c224 */ /* 0x000fe200078e0a37 */
[----:B------:R-:W-:Y:S01]  /*12250*/  SEL R53, R5, R53, !P3 ;  /* 0x0000003505357207 */ /* 0x000fe20005800000 */
[----:B------:R0:W-:Y:S01]  /*12260*/  STL [R1+0x270], R42 ;  /* 0x0002702a01007387 */ /* 0x0001e20000100800 */
[----:B------:R-:W-:Y:S02]  /*12270*/  LEA.HI.X.SX32 R44, R54, R35, 0x1, P6 ;  /* 0x00000023362c7211 */ /* 0x000fe400030f0eff */
[----:B------:R-:W-:Y:S01]  /*12280*/  ISETP.GT.U32.AND P2, PT, R39, R57, PT ;  /* 0x000000392700720c */ /* 0x000fe20003f44070 */
[----:B------:R0:W-:Y:S01]  /*12290*/  STL [R1+0x26c], R43 ;  /* 0x00026c2b01007387 */ /* 0x0001e20000100800 */
[----:B------:R-:W-:Y:S01]  /*122a0*/  SEL R55, R5, R55, !P3 ;  /* 0x0000003705377207 */ /* 0x000fe20005800000 */
[----:B------:R-:W-:-:S02]  /*122b0*/  IMAD R53, R53, UR4, RZ ;  /* 0x0000000435357c24 */ /* 0x000fc4000f8e02ff */
[----:B------:R0:W2:Y:S01]  /*122c0*/  @P0 LDG.E.U8 R103, desc[UR18][R42.64] ;  /* 0x000000122a670981 */ /* 0x0000a2000c1e1100 */
[----:B------:R-:W-:Y:S01]  /*122d0*/  ISETP.GE.AND P4, PT, R111, RZ, PT ;  /* 0x000000ff6f00720c */ /* 0x000fe20003f86270 */
[----:B------:R-:W-:Y:S01]  /*122e0*/  IMAD R55, R55, UR13, RZ ;  /* 0x0000000d37377c24 */ /* 0x000fe2000f8e02ff */
[----:B------:R-:W1:Y:S01]  /*122f0*/  LDCU UR4, c[0x0][0x3b0] ;  /* 0x00007600ff0477ac */ /* 0x000e620008000800 */
[----:B------:R-:W-:Y:S02]  /*12300*/  @!P5 IMAD.IADD R56, R56, 0x1, -R39 ;  /* 0x000000013838d824 */ /* 0x000fe400078e0a27 */
[----:B0-----:R-:W-:Y:S02]  /*12310*/  @P0 IMAD.MOV.U32 R42, RZ, RZ, R41 ;  /* 0x000000ffff2a0224 */ /* 0x001fe400078e0029 */
[----:B------:R-:W-:Y:S01]  /*12320*/  @P0 IMAD.MOV.U32 R43, RZ, RZ, R44 ;  /* 0x000000ffff2b0224 */ /* 0x000fe200078e002c */
[----:B------:R-:W-:Y:S01]  /*12330*/  ISETP.GT.U32.AND P5, PT, R39, R58, PT ;  /* 0x0000003a2700720c */ /* 0x000fe20003fa4070 */
[----:B------:R0:W-:Y:S01]  /*12340*/  STL [R1+0x278], R41 ;  /* 0x0002782901007387 */ /* 0x0001e20000100800 */
[----:B------:R-:W-:Y:S01]  /*12350*/  @!P2 IMAD.IADD R57, R57, 0x1, -R39 ;  /* 0x000000013939a824 */ /* 0x000fe200078e0a27 */
[----:B------:R-:W-:Y:S01]  /*12360*/  PRMT R99, RZ, 0x7610, R99 ;  /* 0x00007610ff637816 */ /* 0x000fe20000000063 */
[----:B------:R-:W1:Y:S01]  /*12370*/  LDCU UR13, c[0x0][0x3b0] ;  /* 0x00007600ff0d77ac */ /* 0x000e620008000800 */
[----:B------:R0:W2:Y:S01]  /*12380*/  @P0 LDG.E.U8 R102, desc[UR18][R42.64] ;  /* 0x000000122a660981 */ /* 0x0000a2000c1e1100 */
[----:B------:R-:W-:Y:S01]  /*12390*/  @!P4 IMAD.MOV R56, RZ, RZ, -R56 ;  /* 0x000000ffff38c224 */ /* 0x000fe200078e0a38 */
[----:B0-----:R-:W-:-:S04]  /*123a0*/  IADD3 R42, P6, PT, R53, R38, RZ ;  /* 0x00000026352a7210 */ /* 0x001fc80007fde0ff */
[----:B------:R-:W-:Y:S02]  /*123b0*/  LEA.HI.X.SX32 R43, R53, R35, 0x1, P6 ;  /* 0x00000023352b7211 */ /* 0x000fe400030f0eff */
[----:B------:R-:W-:Y:S01]  /*123c0*/  IADD3 R41, P6, PT, R55, R38, RZ ;  /* 0x0000002637297210 */ /* 0x000fe20007fde0ff */
[----:B------:R0:W-:Y:S01]  /*123d0*/  STL [R1+0x274], R44 ;  /* 0x0002742c01007387 */ /* 0x0001e20000100800 */
[----:B------:R-:W-:Y:S01]  /*123e0*/  ISETP.GT.U32.AND P2, PT, R39, R57, PT ;  /* 0x000000392700720c */ /* 0x000fe20003f44070 */
[----:B------:R-:W-:Y:S01]  /*123f0*/  @!P5 IMAD.IADD R58, R58, 0x1, -R39 ;  /* 0x000000013a3ad824 */ /* 0x000fe200078e0a27 */
[----:B------:R-:W-:Y:S01]  /*12400*/  SEL R56, R5, R56, !P3 ;  /* 0x0000003805387207 */ /* 0x000fe20005800000 */
[----:B------:R-:W5:Y:S01]  /*12410*/  LDL.LU R111, [R1+0xa54] ;  /* 0x000a5400016f7983 */ /* 0x000f620000300800 */
[----:B------:R-:W-:-:S03]  /*12420*/  ISETP.GE.AND P4, PT, R110, RZ, PT ;  /* 0x000000ff6e00720c */ /* 0x000fc60003f86270 */
[----:B------:R1:W2:Y:S01]  /*12430*/  @P0 LDG.E.U8 R101, desc[UR18][R42.64] ;  /* 0x000000122a650981 */ /* 0x0002a2000c1e1100 */
[----:B0-----:R-:W-:Y:S02]  /*12440*/  LEA.HI.X.SX32 R44, R55, R35, 0x1, P6 ;  /* 0x00000023372c7211 */ /* 0x001fe400030f0eff */
[C---:B------:R-:W-:Y:S01]  /*12450*/  ISETP.GT.U32.AND P6, PT, R39.reuse, R59, PT ;  /* 0x0000003b2700720c */ /* 0x040fe20003fc4070 */
[----:B-1----:R-:W-:Y:S01]  /*12460*/  IMAD R56, R56, UR4, RZ ;  /* 0x0000000438387c24 */ /* 0x002fe2000f8e02ff */
[----:B------:R-:W-:Y:S01]  /*12470*/  ISETP.GT.U32.AND P5, PT, R39, R58, PT ;  /* 0x0000003a2700720c */ /* 0x000fe20003fa4070 */
[----:B------:R0:W-:Y:S01]  /*12480*/  STL [R1+0x280], R42 ;  /* 0x0002802a01007387 */ /* 0x0001e20000100800 */
[----:B------:R-:W-:Y:S01]  /*12490*/  @!P2 IMAD.IADD R57, R57, 0x1, -R39 ;  /* 0x000000013939a824 */ /* 0x000fe200078e0a27 */
[----:B------:R-:W1:Y:S02]  /*124a0*/  LDCU UR4, c[0x0][0x3b0] ;  /* 0x00007600ff0477ac */ /* 0x000e640008000800 */
[----:B------:R4:W-:Y:S04]  /*124b0*/  STL [R1+0x27c], R43 ;  /* 0x00027c2b01007387 */ /* 0x0009e80000100800 */
[----:B------:R4:W-:Y:S01]  /*124c0*/  STL [R1+0x2b0], R41 ;  /* 0x0002b02901007387 */ /* 0x0009e20000100800 */
[----:B0-----:R-:W-:-:S02]  /*124d0*/  @P0 IMAD.MOV.U32 R42, RZ, RZ, R41 ;  /* 0x000000ffff2a0224 */ /* 0x001fc400078e0029 */
[----:B------:R-:W-:Y:S01]  /*124e0*/  @!P6 IMAD.IADD R59, R59, 0x1, -R39 ;  /* 0x000000013b3be824 */ /* 0x000fe200078e0a27 */
[----:B------:R0:W-:Y:S01]  /*124f0*/  STL [R1+0x2ac], R44 ;  /* 0x0002ac2c01007387 */ /* 0x0001e20000100800 */
[----:B----4-:R-:W-:Y:S01]  /*12500*/  @P0 IMAD.MOV.U32 R43, RZ, RZ, R44 ;  /* 0x000000ffff2b0224 */ /* 0x010fe200078e002c */
[----:B------:R-:W-:Y:S01]  /*12510*/  IADD3 R41, P6, PT, R56, R38, RZ ;  /* 0x0000002638297210 */ /* 0x000fe20007fde0ff */
[----:B------:R-:W-:Y:S01]  /*12520*/  @!P4 IMAD.MOV R57, RZ, RZ, -R57 ;  /* 0x000000ffff39c224 */ /* 0x000fe200078e0a39 */
[C---:B------:R-:W-:Y:S01]  /*12530*/  ISETP.GT.U32.AND P2, PT, R39.reuse, R59, PT ;  /* 0x0000003b2700720c */ /* 0x040fe20003f44070 */
[----:B------:R-:W-:Y:S01]  /*12540*/  @!P5 IMAD.IADD R58, R58, 0x1, -R39 ;  /* 0x000000013a3ad824 */ /* 0x000fe200078e0a27 */
[----:B------:R4:W2:Y:S01]  /*12550*/  @P0 LDG.E.U8 R100, desc[UR18][R42.64] ;  /* 0x000000122a640981 */ /* 0x0008a2000c1e1100 */
[----:B0-----:R-:W-:Y:S02]  /*12560*/  LEA.HI.X.SX32 R44, R56, R35, 0x1, P6 ;  /* 0x00000023382c7211 */ /* 0x001fe400030f0eff */
[----:B------:R-:W-:Y:S01]  /*12570*/  ISETP.GE.AND P6, PT, R22, RZ, PT ;  /* 0x000000ff1600720c */ /* 0x000fe20003fc6270 */
[----:B------:R-:W5:Y:S01]  /*12580*/  LDL.LU R110, [R1+0xa50] ;  /* 0x000a5000016e7983 */ /* 0x000f620000300800 */
[----:B------:R-:W-:-:S02]  /*12590*/  ISETP.GT.U32.AND P4, PT, R39, R60, PT ;  /* 0x0000003c2700720c */ /* 0x000fc40003f84070 */
[----:B------:R-:W-:Y:S02]  /*125a0*/  SEL R57, R5, R57, !P3 ;  /* 0x0000003905397207 */ /* 0x000fe40005800000 */
[----:B------:R-:W-:-:S03]  /*125b0*/  ISETP.GE.AND P5, PT, R23, RZ, PT ;  /* 0x000000ff1700720c */ /* 0x000fc60003fa6270 */
[----:B------:R-:W-:Y:S01]  /*125c0*/  IMAD R57, R57, UR5, RZ ;  /* 0x0000000539397c24 */ /* 0x000fe2000f8e02ff */
[----:B------:R-:W0:Y:S01]  /*125d0*/  LDCU UR5, c[0x0][0x3b0] ;  /* 0x00007600ff0577ac */ /* 0x000e220008000800 */
[----:B----4-:R-:W-:Y:S01]  /*125e0*/  @P0 IMAD.MOV.U32 R42, RZ, RZ, R41 ;  /* 0x000000ffff2a0224 */ /* 0x010fe200078e0029 */
[----:B------:R4:W-:Y:S01]  /*125f0*/  STL [R1+0x2b8], R41 ;  /* 0x0002b82901007387 */ /* 0x0009e20000100800 */
[----:B------:R-:W-:Y:S02]  /*12600*/  @P0 IMAD.MOV.U32 R43, RZ, RZ, R44 ;  /* 0x000000ffff2b0224 */ /* 0x000fe400078e002c */
[----:B------:R-:W-:Y:S01]  /*12610*/  @!P6 IMAD.MOV R58, RZ, RZ, -R58 ;  /* 0x000000ffff3ae224 */ /* 0x000fe200078e0a3a */
[----:B------:R-:W5:Y:S01]  /*12620*/  LDL.LU R22, [R1+0xa4c] ;  /* 0x000a4c0001167983 */ /* 0x000f620000300800 */
[--C-:B------:R-:W-:Y:S02]  /*12630*/  @!P2 IMAD.IADD R59, R59, 0x1, -R39.reuse ;  /* 0x000000013b3ba824 */ /* 0x100fe400078e0a27 */
[----:B------:R-:W-:Y:S01]  /*12640*/  @!P4 IMAD.IADD R60, R60, 0x1, -R39 ;  /* 0x000000013c3cc824 */ /* 0x000fe200078e0a27 */
[----:B------:R-:W-:Y:S01]  /*12650*/  ISETP.GT.U32.AND P2, PT, R39, R62, PT ;  /* 0x0000003e2700720c */ /* 0x000fe20003f44070 */
[----:B------:R0:W2:Y:S01]  /*12660*/  @P0 LDG.E.U8 R99, desc[UR18][R42.64] ;  /* 0x000000122a630981 */ /* 0x0000a2000c1e1100 */
[----:B----4-:R-:W-:Y:S01]  /*12670*/  IADD3 R41, P6, PT, R57, R38, RZ ;  /* 0x0000002639297210 */ /* 0x010fe20007fde0ff */
[----:B------:R-:W-:Y:S01]  /*12680*/  @!P5 IMAD.MOV R59, RZ, RZ, -R59 ;  /* 0x000000ffff3bd224 */ /* 0x000fe200078e0a3b */
[----:B------:R-:W-:-:S02]  /*12690*/  ISETP.GT.U32.AND P4, PT, R39, R61, PT ;  /* 0x0000003d2700720c */ /* 0x000fc40003f84070 */
[----:B0-----:R-:W-:Y:S02]  /*126a0*/  LEA.HI.X.SX32 R42, R57, R35, 0x1, P6 ;  /* 0x00000023392a7211 */ /* 0x001fe400030f0eff */
[----:B------:R-:W-:Y:S02]  /*126b0*/  ISETP.GT.U32.AND P6, PT, R39, R60, PT ;  /* 0x0000003c2700720c */ /* 0x000fe40003fc4070 */
[C---:B------:R-:W-:Y:S01]  /*126c0*/  SEL R59, R5.reuse, R59, !P3 ;  /* 0x0000003b053b7207 */ /* 0x040fe20005800000 */
[----:B------:R-:W-:Y:S01]  /*126d0*/  STL [R1+0x2b4], R44 ;  /* 0x0002b42c01007387 */ /* 0x000fe20000100800 */
[----:B------:R-:W-:Y:S02]  /*126e0*/  SEL R58, R5, R58, !P3 ;  /* 0x0000003a053a7207 */ /* 0x000fe40005800000 */
[----:B------:R-:W-:Y:S01]  /*126f0*/  ISETP.GE.AND P5, PT, R156, RZ, PT ;  /* 0x000000ff9c00720c */ /* 0x000fe20003fa6270 */
[----:B------:R-:W5:Y:S01]  /*12700*/  LDL.LU R23, [R1+0xa48] ;  /* 0x000a480001177983 */ /* 0x000f620000300800 */
[----:B------:R-:W-:Y:S01]  /*12710*/  IMAD R59, R59, UR5, RZ ;  /* 0x000000053b3b7c24 */ /* 0x000fe2000f8e02ff */
[----:B------:R-:W-:Y:S01]  /*12720*/  PRMT R98, RZ, 0x7610, R98 ;  /* 0x00007610ff627816 */ /* 0x000fe20000000062 */
[----:B------:R-:W-:Y:S01]  /*12730*/  @P0 IMAD.MOV.U32 R43, RZ, RZ, R42 ;  /* 0x000000ffff2b0224 */ /* 0x000fe200078e002a */
[----:B------:R-:W-:Y:S01]  /*12740*/  STL [R1+0x2c0], R41 ;  /* 0x0002c02901007387 */ /* 0x000fe20000100800 */
[--C-:B------:R-:W-:Y:S01]  /*12750*/  @!P2 IMAD.IADD R62, R62, 0x1, -R39.reuse ;  /* 0x000000013e3ea824 */ /* 0x100fe200078e0a27 */
[----:B------:R-:W0:Y:S02]  /*12760*/  LDCU UR5, c[0x0][0x3b0] ;  /* 0x00007600ff0577ac */ /* 0x000e240008000800 */
[----:B------:R4:W-:Y:S01]  /*12770*/  STL [R1+0x2bc], R42 ;  /* 0x0002bc2a01007387 */ /* 0x0009e20000100800 */
[----:B-1----:R-:W-:Y:S01]  /*12780*/  IMAD R58, R58, UR4, RZ ;  /* 0x000000043a3a7c24 */ /* 0x002fe2000f8e02ff */
[----:B------:R-:W1:Y:S01]  /*12790*/  LDCU UR4, c[0x0][0x3b0] ;  /* 0x00007600ff0477ac */ /* 0x000e620008000800 */
[--C-:B------:R-:W-:Y:S01]  /*127a0*/  @!P6 IMAD.IADD R60, R60, 0x1, -R39.reuse ;  /* 0x000000013c3ce824 */ /* 0x100fe200078e0a27 */
[----:B------:R0:W-:Y:S01]  /*127b0*/  STS.U8 [R31+UR9+0x4a00], R97 ;  /* 0x004a00611f007988 */ /* 0x0001e20008000009 */
[----:B------:R-:W-:Y:S01]  /*127c0*/  @!P4 IMAD.IADD R61, R61, 0x1, -R39 ;  /* 0x000000013d3dc824 */ /* 0x000fe200078e0a27 */
[----:B------:R-:W-:Y:S01]  /*127d0*/  ISETP.GT.U32.AND P4, PT, R39, R62, PT ;  /* 0x0000003e2700720c */ /* 0x000fe20003f84070 */
[----:B----4-:R-:W-:Y:S01]  /*127e0*/  @P0 IMAD.MOV.U32 R42, RZ, RZ, R41 ;  /* 0x000000ffff2a0224 */ /* 0x010fe200078e0029 */
[C---:B------:R-:W-:Y:S01]  /*127f0*/  IADD3 R41, P6, PT, R59.reuse, R38, RZ ;  /* 0x000000263b297210 */ /* 0x040fe20007fde0ff */
[----:B------:R-:W5:Y:S04]  /*12800*/  LDL.LU R156, [R1+0xa44] ;  /* 0x000a4400019c7983 */ /* 0x000f680000300800 */
[----:B------:R4:W2:Y:S01]  /*12810*/  @P0 LDG.E.U8 R98, desc[UR18][R42.64] ;  /* 0x000000122a620981 */ /* 0x0008a2000c1e1100 */
[----:B------:R-:W-:-:S02]  /*12820*/  LEA.HI.X.SX32 R44, R59, R35, 0x1, P6 ;  /* 0x000000233b2c7211 */ /* 0x000fc400030f0eff */
[----:B------:R-:W-:Y:S01]  /*12830*/  ISETP.GE.AND P6, PT, R150, RZ, PT ;  /* 0x000000ff9600720c */ /* 0x000fe20003fc6270 */
[----:B------:R-:W-:Y:S01]  /*12840*/  @!P5 IMAD.MOV R60, RZ, RZ, -R60 ;  /* 0x000000ffff3cd224 */ /* 0x000fe200078e0a3c */
[----:B----4-:R-:W-:-:S04]  /*12850*/  IADD3 R42, P2, PT, R58, R38, RZ ;  /* 0x000000263a2a7210 */ /* 0x010fc80007f5e0ff */
[----:B------:R-:W-:Y:S02]  /*12860*/  LEA.HI.X.SX32 R43, R58, R35, 0x1, P2 ;  /* 0x000000233a2b7211 */ /* 0x000fe400010f0eff */
[C---:B------:R-:W-:Y:S02]  /*12870*/  ISETP.GT.U32.AND P2, PT, R39.reuse, R61, PT ;  /* 0x0000003d2700720c */ /* 0x040fe40003f44070 */
[----:B------:R-:W-:Y:S02]  /*12880*/  ISETP.GT.U32.AND P5, PT, R39, R63, PT ;  /* 0x0000003f2700720c */ /* 0x000fe40003fa4070 */
[----:B------:R-:W-:Y:S01]  /*12890*/  SEL R60, R5, R60, !P3 ;  /* 0x0000003c053c7207 */ /* 0x000fe20005800000 */
[----:B------:R-:W-:Y:S01]  /*128a0*/  @!P4 IMAD.IADD R62, R62, 0x1, -R39 ;  /* 0x000000013e3ec824 */ /* 0x000fe200078e0a27 */
[----:B0-----:R-:W-:Y:S02]  /*128b0*/  PRMT R97, RZ, 0x7610, R97 ;  /* 0x00007610ff617816 */ /* 0x001fe40000000061 */
[----:B------:R-:W-:Y:S01]  /*128c0*/  ISETP.GE.AND P4, PT, R20, RZ, PT ;  /* 0x000000ff1400720c */ /* 0x000fe20003f86270 */
[----:B------:R-:W-:Y:S01]  /*128d0*/  IMAD R60, R60, UR12, RZ ;  /* 0x0000000c3c3c7c24 */ /* 0x000fe2000f8e02ff */
[----:B------:R0:W-:Y:S01]  /*128e0*/  STL [R1+0x2f0], R42 ;  /* 0x0002f02a01007387 */ /* 0x0001e20000100800 */
[----:B------:R-:W-:Y:S01]  /*128f0*/  @!P6 IMAD.MOV R62, RZ, RZ, -R62 ;  /* 0x000000ffff3ee224 */ /* 0x000fe200078e0a3e */
[----:B------:R-:W4:Y:S01]  /*12900*/  LDCU UR12, c[0x0][0x3b0] ;  /* 0x00007600ff0c77ac */ /* 0x000f220008000800 */
[----:B------:R-:W-:Y:S01]  /*12910*/  @!P2 IMAD.IADD R61, R61, 0x1, -R39 ;  /* 0x000000013d3da824 */ /* 0x000fe200078e0a27 */
[----:B------:R-:W-:Y:S04]  /*12920*/  STL [R1+0x2ec], R43 ;  /* 0x0002ec2b01007387 */ /* 0x000fe80000100800 */
[----:B------:R0:W2:Y:S01]  /*12930*/  @P0 LDG.E.U8 R97, desc[UR18][R42.64] ;  /* 0x000000122a610981 */ /* 0x0000a2000c1e1100 */
[----:B------:R-:W-:-:S03]  /*12940*/  SEL R62, R5, R62, !P3 ;  /* 0x0000003e053e7207 */ /* 0x000fc60005800000 */
[----:B------:R1:W-:Y:S01]  /*12950*/  STL [R1+0x2f8], R41 ;  /* 0x0002f82901007387 */ /* 0x0003e20000100800 */
[----:B------:R-:W-:-:S03]  /*12960*/  @!P5 IMAD.IADD R63, R63, 0x1, -R39 ;  /* 0x000000013f3fd824 */ /* 0x000fc600078e0a27 */
[----:B------:R4:W-:Y:S01]  /*12970*/  STS.U8 [R31+UR9+0x4e00], R96 ;  /* 0x004e00601f007988 */ /* 0x0009e20008000009 */
[----:B0-----:R-:W-:-:S03]  /*12980*/  @P0 IMAD.MOV.U32 R42, RZ, RZ, R41 ;  /* 0x000000ffff2a0224 */ /* 0x001fc600078e0029 */
[----:B------:R-:W5:Y:S01]  /*12990*/  LDL.LU R150, [R1+0xa40] ;  /* 0x000a400001967983 */ /* 0x000f620000300800 */
[----:B-1----:R-:W-:Y:S01]  /*129a0*/  IADD3 R41, P2, PT, R60, R38, RZ ;  /* 0x000000263c297210 */ /* 0x002fe20007f5e0ff */
[----:B------:R-:W-:Y:S02]  /*129b0*/  @P0 IMAD.MOV.U32 R43, RZ, RZ, R44 ;  /* 0x000000ffff2b0224 */ /* 0x000fe400078e002c */
[----:B------:R0:W-:Y:S01]  /*129c0*/  STL [R1+0x2f4], R44 ;  /* 0x0002f42c01007387 */ /* 0x0001e20000100800 */
[----:B----4-:R-:W-:Y:S01]  /*129d0*/  PRMT R96, RZ, 0x7610, R96 ;  /* 0x00007610ff607816 */ /* 0x010fe20000000060 */
[----:B------:R-:W-:Y:S02]  /*129e0*/  @!P4 IMAD.MOV R61, RZ, RZ, -R61 ;  /* 0x000000ffff3dc224 */ /* 0x000fe400078e0a3d */
[----:B------:R1:W-:Y:S01]  /*129f0*/  STS.U8 [R31+UR9+0x5200], R95 ;  /* 0x0052005f1f007988 */ /* 0x0003e20008000009 */
[----:B------:R-:W-:Y:S01]  /*12a00*/  IMAD R62, R62, UR4, RZ ;  /* 0x000000043e3e7c24 */ /* 0x000fe2000f8e02ff */
[----:B------:R-:W-:Y:S01]  /*12a10*/  ISETP.GT.U32.AND P5, PT, R39, R63, PT ;  /* 0x0000003f2700720c */ /* 0x000fe20003fa4070 */
[----:B------:R-:W4:Y:S01]  /*12a20*/  LDCU UR4, c[0x0][0x3b0] ;  /* 0x00007600ff0477ac */ /* 0x000f220008000800 */
[----:B------:R3:W2:Y:S01]  /*12a30*/  @P0 LDG.E.U8 R96, desc[UR18][R42.64] ;  /* 0x000000122a600981 */ /* 0x0006a2000c1e1100 */
[----:B0-----:R-:W-:-:S02]  /*12a40*/  LEA.HI.X.SX32 R44, R60, R35, 0x1, P2 ;  /* 0x000000233c2c7211 */ /* 0x001fc400010f0eff */
[----:B------:R-:W-:Y:S01]  /*12a50*/  ISETP.GT.U32.AND P6, PT, R39, R64, PT ;  /* 0x000000402700720c */ /* 0x000fe20003fc4070 */
[----:B------:R-:W5:Y:S01]  /*12a60*/  LDL.LU R20, [R1+0xa3c] ;  /* 0x000a3c0001147983 */ /* 0x000f620000300800 */
[----:B-1----:R-:W-:Y:S02]  /*12a70*/  PRMT R95, RZ, 0x7610, R95 ;  /* 0x00007610ff5f7816 */ /* 0x002fe4000000005f */
[----:B------:R-:W-:Y:S01]  /*12a80*/  SEL R61, R5, R61, !P3 ;  /* 0x0000003d053d7207 */ /* 0x000fe20005800000 */
[----:B---3--:R-:W-:Y:S02]  /*12a90*/  @P0 IMAD.MOV.U32 R42, RZ, RZ, R41 ;  /* 0x000000ffff2a0224 */ /* 0x008fe400078e0029 */
[----:B------:R-:W-:Y:S01]  /*12aa0*/  @P0 IMAD.MOV.U32 R43, RZ, RZ, R44 ;  /* 0x000000ffff2b0224 */ /* 0x000fe200078e002c */
[----:B------:R-:W-:Y:S02]  /*12ab0*/  IADD3 R45, P4, PT, R62, R38, RZ ;  /* 0x000000263e2d7210 */ /* 0x000fe40007f9e0ff */
[----:B------:R-:W-:-:S02]  /*12ac0*/  ISETP.GE.AND P2, PT, R21, RZ, PT ;  /* 0x000000ff1500720c */ /* 0x000fc40003f46270 */
[----:B------:R0:W3:Y:S01]  /*12ad0*/  @P0 LDG.E.U8 R95, desc[UR18][R42.64] ;  /* 0x000000122a5f0981 */ /* 0x0000e2000c1e1100 */
[----:B------:R-:W-:Y:S01]  /*12ae0*/  IMAD R61, R61, UR5, RZ ;  /* 0x000000053d3d7c24 */ /* 0x000fe2000f8e02ff */
[----:B------:R-:W1:Y:S01]  /*12af0*/  LDCU UR5, c[0x0][0x3b0] ;  /* 0x00007600ff0577ac */ /* 0x000e620008000800 */
[--C-:B------:R-:W-:Y:S01]  /*12b00*/  @!P5 IMAD.IADD R63, R63, 0x1, -R39.reuse ;  /* 0x000000013f3fd824 */ /* 0x100fe200078e0a27 */
[----:B------:R4:W-:Y:S01]  /*12b10*/  STL [R1+0x300], R41 ;  /* 0x0003002901007387 */ /* 0x0009e20000100800 */
[----:B0-----:R-:W-:Y:S02]  /*12b20*/  LEA.HI.X.SX32 R42, R62, R35, 0x1, P4 ;  /* 0x000000233e2a7211 */ /* 0x001fe400020f0eff */
[----:B------:R-:W-:Y:S01]  /*12b30*/  ISETP.GT.U32.AND P4, PT, R39, R66, PT ;  /* 0x000000422700720c */ /* 0x000fe20003f84070 */
[----:B------:R-:W-:Y:S01]  /*12b40*/  @!P6 IMAD.IADD R64, R64, 0x1, -R39 ;  /* 0x000000014040e824 */ /* 0x000fe200078e0a27 */
[----:B----4-:R-:W-:Y:S01]  /*12b50*/  IADD3 R41, P5, PT, R61, R38, RZ ;  /* 0x000000263d297210 */ /* 0x010fe20007fbe0ff */
[----:B------:R0:W-:Y:S01]  /*12b60*/  STL [R1+0x2fc], R44 ;  /* 0x0002fc2c01007387 */ /* 0x0001e20000100800 */
[----:B------:R-:W-:-:S02]  /*12b70*/  @!P2 IMAD.MOV R63, RZ, RZ, -R63 ;  /* 0x000000ffff3fa224 */ /* 0x000fc400078e0a3f */
[----:B------:R-:W-:Y:S01]  /*12b80*/  ISETP.GT.U32.AND P6, PT, R39, R64, PT ;  /* 0x000000402700720c */ /* 0x000fe20003fc4070 */
[----:B------:R-:W5:Y:S01]  /*12b90*/  LDL.LU R21, [R1+0xa38] ;  /* 0x000a380001157983 */ /* 0x000f620000300800 */
[----:B------:R-:W-:Y:S02]  /*12ba0*/  ISETP.GE.AND P2, PT, R18, RZ, PT ;  /* 0x000000ff1200720c */ /* 0x000fe40003f46270 */
[----:B0-----:R-:W-:Y:S02]  /*12bb0*/  LEA.HI.X.SX32 R44, R61, R35, 0x1, P5 ;  /* 0x000000233d2c7211 */ /* 0x001fe400028f0eff */
[----:B------:R-:W-:Y:S01]  /*12bc0*/  ISETP.GT.U32.AND P5, PT, R39, R65, PT ;  /* 0x000000412700720c */ /* 0x000fe20003fa4070 */
[----:B------:R-:W-:Y:S01]  /*12bd0*/  @!P4 IMAD.IADD R66, R66, 0x1, -R39 ;  /* 0x000000014242c824 */ /* 0x000fe200078e0a27 */
[----:B------:R-:W-:Y:S01]  /*12be0*/  SEL R63, R5, R63, !P3 ;  /* 0x0000003f053f7207 */ /* 0x000fe20005800000 */
[----:B------:R0:W-:Y:S01]  /*12bf0*/  STS.U8 [R31+UR9+0x5600], R94 ;  /* 0x0056005e1f007988 */ /* 0x0001e20008000009 */
[----:B------:R-:W-:-:S02]  /*12c00*/  @P0 IMAD.MOV.U32 R43, RZ, RZ, R42 ;  /* 0x000000ffff2b0224 */ /* 0x000fc400078e002a */
[----:B------:R-:W-:Y:S01]  /*12c10*/  ISETP.GT.U32.AND P4, PT, R39, R66, PT ;  /* 0x000000422700720c */ /* 0x000fe20003f84070 */
[----:B------:R-:W-:Y:S01]  /*12c20*/  STL [R1+0x328], R45 ;  /* 0x0003282d01007387 */ /* 0x000fe20000100800 */
[----:B------:R-:W-:Y:S01]  /*12c30*/  IMAD R63, R63, UR4, RZ ;  /* 0x000000043f3f7c24 */ /* 0x000fe2000f8e02ff */
[----:B------:R-:W4:Y:S02]  /*12c40*/  LDCU UR4, c[0x0][0x3b0] ;  /* 0x00007600ff0477ac */ /* 0x000f240008000800 */
[----:B------:R1:W-:Y:S01]  /*12c50*/  STL [R1+0x324], R42 ;  /* 0x0003242a01007387 */ /* 0x0003e20000100800 */
[----:B0-----:R-:W-:Y:S01]  /*12c60*/  PRMT R94, RZ, 0x7610, R94 ;  /* 0x00007610ff5e7816 */ /* 0x001fe2000000005e */
[--C-:B------:R-:W-:Y:S02]  /*12c70*/  @!P5 IMAD.IADD R65, R65, 0x1, -R39.reuse ;  /* 0x000000014141d824 */ /* 0x100fe400078e0a27 */
[----:B------:R0:W-:Y:S01]  /*12c80*/  STS.U8 [R31+UR9+0x5a00], R93 ;  /* 0x005a005d1f007988 */ /* 0x0001e20008000009 */
[----:B------:R-:W-:-:S02]  /*12c90*/  @!P6 IMAD.IADD R64, R64, 0x1, -R39 ;  /* 0x000000014040e824 */ /* 0x000fc400078e0a27 */
[----:B-1----:R-:W-:Y:S01]  /*12ca0*/  @P0 IMAD.MOV.U32 R42, RZ, RZ, R45 ;  /* 0x000000ffff2a0224 */ /* 0x002fe200078e002d */
[----:B------:R1:W-:Y:S01]  /*12cb0*/  STL [R1+0x330], R41 ;  /* 0x0003302901007387 */ /* 0x0003e20000100800 */
[----:B0-----:R-:W-:-:S03]  /*12cc0*/  PRMT R93, RZ, 0x7610, R93 ;  /* 0x00007610ff5d7816 */ /* 0x001fc6000000005d */
[----:B------:R0:W2:Y:S01]  /*12cd0*/  @P0 LDG.E.U8 R94, desc[UR18][R42.64] ;  /* 0x000000122a5e0981 */ /* 0x0000a2000c1e1100 */
[----:B------:R-:W-:Y:S01]  /*12ce0*/  @!P2 IMAD.MOV R64, RZ, RZ, -R64 ;  /* 0x000000ffff40a224 */ /* 0x000fe200078e0a40 */
[----:B------:R-:W-:Y:S01]  /*12cf0*/  ISETP.GT.U32.AND P5, PT, R39, R65, PT ;  /* 0x000000412700720c */ /* 0x000fe20003fa4070 */
[----:B------:R-:W-:Y:S02]  /*12d00*/  @!P4 IMAD.IADD R66, R66, 0x1, -R39 ;  /* 0x000000014242c824 */ /* 0x000fe400078e0a27 */
[----:B0-----:R-:W-:Y:S02]  /*12d10*/  @P0 IMAD.MOV.U32 R42, RZ, RZ, R41 ;  /* 0x000000ffff2a0224 */ /* 0x001fe400078e0029 */
[----:B------:R-:W-:Y:S01]  /*12d20*/  @P0 IMAD.MOV.U32 R43, RZ, RZ, R44 ;  /* 0x000000ffff2b0224 */ /* 0x000fe200078e002c */
[----:B-1----:R-:W-:Y:S02]  /*12d30*/  IADD3 R41, P6, PT, R63, R38, RZ ;  /* 0x000000263f297210 */ /* 0x002fe40007fde0ff */
[----:B------:R-:W-:-:S02]  /*12d40*/  ISETP.GE.AND P4, PT, R146, RZ, PT ;  /* 0x000000ff9200720c */ /* 0x000fc40003f86270 */
[----:B------:R0:W2:Y:S01]  /*12d50*/  @P0 LDG.E.U8 R93, desc[UR18][R42.64] ;  /* 0x000000122a5d0981 */ /* 0x0000a2000c1e1100 */
[----:B------:R-:W-:Y:S02]  /*12d60*/  SEL R64, R5, R64, !P3 ;  /* 0x0000004005407207 */ /* 0x000fe40005800000 */
[----:B------:R-:W-:Y:S01]  /*12d70*/  ISETP.GE.AND P2, PT, R19, RZ, PT ;  /* 0x000000ff1300720c */ /* 0x000fe20003f46270 */
[----:B------:R-:W-:Y:S01]  /*12d80*/  STL [R1+0x32c], R44 ;  /* 0x00032c2c01007387 */ /* 0x000fe20000100800 */
[----:B0-----:R-:W-:Y:S01]  /*12d90*/  LEA.HI.X.SX32 R42, R63, R35, 0x1, P6 ;  /* 0x000000233f2a7211 */ /* 0x001fe200030f0eff */
[----:B----4-:R-:W-:Y:S01]  /*12da0*/  IMAD R64, R64, UR4, RZ ;  /* 0x0000000440407c24 */ /* 0x010fe2000f8e02ff */
[----:B------:R-:W-:Y:S01]  /*12db0*/  ISETP.GT.U32.AND P6, PT, R39, R69, PT ;  /* 0x000000452700720c */ /* 0x000fe20003fc4070 */
[----:B------:R-:W5:Y:S01]  /*12dc0*/  LDL.LU R18, [R1+0xa34] ;  /* 0x000a340001127983 */ /* 0x000f620000300800 */
[----:B------:R-:W-:Y:S01]  /*12dd0*/  @!P5 IMAD.IADD R65, R65, 0x1, -R39 ;  /* 0x000000014141d824 */ /* 0x000fe200078e0a27 */
[----:B------:R-:W-:Y:S01]  /*12de0*/  PRMT R91, RZ, 0x7610, R91 ;  /* 0x00007610ff5b7816 */ /* 0x000fe2000000005b */
[----:B------:R-:W-:Y:S01]  /*12df0*/  @P0 IMAD.MOV.U32 R43, RZ, RZ, R42 ;  /* 0x000000ffff2b0224 */ /* 0x000fe200078e002a */
[----:B------:R-:W-:Y:S04]  /*12e00*/  STL [R1+0x338], R41 ;  /* 0x0003382901007387 */ /* 0x000fe80000100800 */
[----:B------:R-:W-:Y:S01]  /*12e10*/  @!P2 IMAD.MOV R66, RZ, RZ, -R66 ;  /* 0x000000ffff42a224 */ /* 0x000fe200078e0a42 */
[----:B------:R-:W0:Y:S01]  /*12e20*/  LDCU UR4, c[0x0][0x3b0] ;  /* 0x00007600ff0477ac */ /* 0x000e220008000800 */
[----:B------:R1:W-:Y:S01]  /*12e30*/  STL [R1+0x334], R42 ;  /* 0x0003342a01007387 */ /* 0x0003e20000100800 */
[----:B------:R-:W-:Y:S01]  /*12e40*/  @!P4 IMAD.MOV R65, RZ, RZ, -R65 ;  /* 0x000000ffff41c224 */ /* 0x000fe200078e0a41 */
[----:B------:R-:W-:Y:S01]  /*12e50*/  ISETP.GT.U32.AND P4, PT, R39, R68, PT ;  /* 0x000000442700720c */ /* 0x000fe20003f84070 */
[----:B------:R-:W-:Y:S01]  /*12e60*/  @!P6 IMAD.IADD R69, R69, 0x1, -R39 ;  /* 0x000000014545e824 */ /* 0x000fe200078e0a27 */
[----:B------:R-:W-:Y:S01]  /*12e70*/  SEL R66, R5, R66, !P3 ;  /* 0x0000004205427207 */ /* 0x000fe20005800000 */
[----:B------:R-:W5:Y:S01]  /*12e80*/  LDL.LU R19, [R1+0xa30] ;  /* 0x000a300001137983 */ /* 0x000f620000300800 */
[----:B-1----:R-:W-:Y:S01]  /*12e90*/  @P0 IMAD.MOV.U32 R42, RZ, RZ, R41 ;  /* 0x000000ffff2a0224 */ /* 0x002fe200078e0029 */
[----:B------:R-:W-:-:S02]  /*12ea0*/  IADD3 R41, P5, PT, R64, R38, RZ ;  /* 0x0000002640297210 */ /* 0x000fc40007fbe0ff */
[----:B------:R-:W5:Y:S02]  /*12eb0*/  LDL.LU R146, [R1+0xa2c] ;  /* 0x000a2c0001927983 */ /* 0x000f640000300800 */
[----:B------:R-:W-:Y:S02]  /*12ec0*/  LEA.HI.X.SX32 R44, R64, R35, 0x1, P5 ;  /* 0x00000023402c7211 */ /* 0x000fe400028f0eff */
[----:B------:R1:W4:Y:S01]  /*12ed0*/  @P0 LDG.E.U8 R92, desc[UR18][R42.64] ;  /* 0x000000122a5c0981 */ /* 0x000322000c1e1100 */
[C---:B------:R-:W-:Y:S02]  /*12ee0*/  ISETP.GT.U32.AND P5, PT, R39.reuse, R67, PT ;  /* 0x000000432700720c */ /* 0x040fe40003fa4070 */
[----:B------:R-:W-:Y:S02]  /*12ef0*/  ISETP.GT.U32.AND P6, PT, R39, R69, PT ;  /* 0x000000452700720c */ /* 0x000fe40003fc4070 */
[----:B------:R-:W-:Y:S01]  /*12f00*/  SEL R65, R5, R65, !P3 ;  /* 0x0000004105417207 */ /* 0x000fe20005800000 */
[----:B------:R0:W-:Y:S04]  /*12f10*/  STL [R1+0x340], R41 ;  /* 0x0003402901007387 */ /* 0x0001e80000100800 */
[----:B------:R-:W-:Y:S01]  /*12f20*/  IMAD R65, R65, UR12, RZ ;  /* 0x0000000c41417c24 */ /* 0x000fe2000f8e02ff */
[----:B------:R-:W-:Y:S01]  /*12f30*/  ISETP.GE.AND P2, PT, R139, RZ, PT ;  /* 0x000000ff8b00720c */ /* 0x000fe20003f46270 */
[----:B-1----:R-:W-:-:S02]  /*12f40*/  @P0 IMAD.MOV.U32 R42, RZ, RZ, R41 ;  /* 0x000000ffff2a0224 */ /* 0x002fc400078e0029 */
[----:B------:R-:W-:Y:S02]  /*12f50*/  @P0 IMAD.MOV.U32 R43, RZ, RZ, R44 ;  /* 0x000000ffff2b0224 */ /* 0x000fe400078e002c */
[----:B------:R-:W-:Y:S02]  /*12f60*/  IMAD R66, R66, UR5, RZ ;  /* 0x0000000542427c24 */ /* 0x000fe4000f8e02ff */
[--C-:B------:R-:W-:Y:S01]  /*12f70*/  @!P4 IMAD.IADD R68, R68, 0x1, -R39.reuse ;  /* 0x000000014444c824 */ /* 0x100fe200078e0a27 */
[----:B0-----:R-:W-:Y:S01]  /*12f80*/  IADD3 R41, P4, PT, R65, R38, RZ ;  /* 0x0000002641297210 */ /* 0x001fe20007f9e0ff */
[--C-:B------:R-:W-:Y:S01]  /*12f90*/  @!P5 IMAD.IADD R67, R67, 0x1, -R39.reuse ;  /* 0x000000014343d824 */ /* 0x100fe200078e0a27 */
[----:B------:R0:W-:Y:S01]  /*12fa0*/  STL [R1+0x33c], R44 ;  /* 0x00033c2c01007387 */ /* 0x0001e20000100800 */
[----:B------:R-:W-:Y:S01]  /*12fb0*/  @!P6 IMAD.IADD R69, R69, 0x1, -R39 ;  /* 0x000000014545e824 */ /* 0x000fe200078e0a27 */
[----:B------:R-:W-:Y:S01]  /*12fc0*/  ISETP.GT.U32.AND P5, PT, R39, R68, PT ;  /* 0x000000442700720c */ /* 0x000fe20003fa4070 */
[----:B------:R-:W1:Y:S01]  /*12fd0*/  LDCU UR5, c[0x0][0x3b0] ;  /* 0x00007600ff0577ac */ /* 0x000e620008000800 */
[----:B------:R0:W2:Y:S01]  /*12fe0*/  @P0 LDG.E.U8 R91, desc[UR18][R42.64] ;  /* 0x000000122a5b0981 */ /* 0x0000a2000c1e1100 */
[----:B------:R-:W1:Y:S01]  /*12ff0*/  LDCU UR12, c[0x0][0x3b0] ;  /* 0x00007600ff0c77ac */ /* 0x000e620008000800 */
[----:B------:R-:W-:-:S02]  /*13000*/  PRMT R90, RZ, 0x7610, R90 ;  /* 0x00007610ff5a7816 */ /* 0x000fc4000000005a */
[----:B------:R-:W5:Y:S01]  /*13010*/  LDL.LU R139, [R1+0xa28] ;  /* 0x000a2800018b7983 */ /* 0x000f620000300800 */
[----:B0-----:R-:W-:Y:S02]  /*13020*/  LEA.HI.X.SX32 R44, R65, R35, 0x1, P4 ;  /* 0x00000023412c7211 */ /* 0x001fe400020f0eff */
[----:B------:R-:W-:Y:S02]  /*13030*/  ISETP.GT.U32.AND P4, PT, R39, R67, PT ;  /* 0x000000432700720c */ /* 0x000fe40003f84070 */
[----:B------:R-:W-:-:S04]  /*13040*/  IADD3 R42, P6, PT, R66, R38, RZ ;  /* 0x00000026422a7210 */ /* 0x000fc80007fde0ff */
[----:B------:R-:W-:Y:S02]  /*13050*/  LEA.HI.X.SX32 R43, R66, R35, 0x1, P6 ;  /* 0x00000023422b7211 */ /* 0x000fe400030f0eff */
[----:B------:R-:W-:Y:S01]  /*13060*/  ISETP.GT.U32.AND P6, PT, R39, R70, PT ;  /* 0x000000462700720c */ /* 0x000fe20003fc4070 */
[----:B------:R-:W-:Y:S01]  /*13070*/  @!P2 IMAD.MOV R69, RZ, RZ, -R69 ;  /* 0x000000ffff45a224 */ /* 0x000fe200078e0a45 */
[----:B------:R-:W-:Y:S01]  /*13080*/  ISETP.GE.AND P2, PT, R16, RZ, PT ;  /* 0x000000ff1000720c */ /* 0x000fe20003f46270 */
[--C-:B------:R-:W-:Y:S01]  /*13090*/  @!P5 IMAD.IADD R68, R68, 0x1, -R39.reuse ;  /* 0x000000014444d824 */ /* 0x100fe200078e0a27 */
[----:B------:R-:W-:Y:S01]  /*130a0*/  ISETP.GE.AND P5, PT, R17, RZ, PT ;  /* 0x000000ff1100720c */ /* 0x000fe20003fa6270 */
[----:B------:R-:W-:Y:S01]  /*130b0*/  @!P4 IMAD.IADD R67, R67, 0x1, -R39 ;  /* 0x000000014343c824 */ /* 0x000fe200078e0a27 */
[----:B------:R-:W-:Y:S01]  /*130c0*/  ISETP.GT.U32.AND P4, PT, R39, R71, PT ;  /* 0x000000472700720c */ /* 0x000fe20003f84070 */
[----:B------:R0:W-:Y:S01]  /*130d0*/  STL [R1+0x368], R42 ;  /* 0x0003682a01007387 */ /* 0x0001e20000100800 */
[----:B------:R-:W-:-:S02]  /*130e0*/  SEL R69, R5, R69, !P3 ;  /* 0x0000004505457207 */ /* 0x000fc40005800000 */
[----:B------:R-:W-:Y:S01]  /*130f0*/  PRMT R89, RZ, 0x7610, R89 ;  /* 0x00007610ff597816 */ /* 0x000fe20000000059 */
[----:B------:R0:W2:Y:S02]  /*13100*/  @P0 LDG.E.U8 R90, desc[UR18][R42.64] ;  /* 0x000000122a5a0981 */ /* 0x0000a4000c1e1100 */
[----:B------:R-:W-:Y:S02]  /*13110*/  @!P6 IMAD.IADD R70, R70, 0x1, -R39 ;  /* 0x000000014646e824 */ /* 0x000fe400078e0a27 */
[----:B------:R-:W-:-:S03]  /*13120*/  @!P2 IMAD.MOV R68, RZ, RZ, -R68 ;  /* 0x000000ffff44a224 */ /* 0x000fc600078e0a44 */
[----:B------:R-:W-:Y:S01]  /*13130*/  ISETP.GT.U32.AND P6, PT, R39, R70, PT ;  /* 0x000000462700720c */ /* 0x000fe20003fc4070 */
[----:B------:R-:W-:Y:S01]  /*13140*/  IMAD R69, R69, UR4, RZ ;  /* 0x0000000445457c24 */ /* 0x000fe2000f8e02ff */
[----:B------:R1:W-:Y:S01]  /*13150*/  STL [R1+0x370], R41 ;  /* 0x0003702901007387 */ /* 0x0003e20000100800 */
[----:B------:R-:W-:Y:S01]  /*13160*/  @!P5 IMAD.MOV R67, RZ, RZ, -R67 ;  /* 0x000000ffff43d224 */ /* 0x000fe200078e0a43 */
[----:B------:R-:W-:Y:S01]  /*13170*/  SEL R68, R5, R68, !P3 ;  /* 0x0000004405447207 */ /* 0x000fe20005800000 */
[----:B------:R-:W-:Y:S01]  /*13180*/  @!P4 IMAD.IADD R71, R71, 0x1, -R39 ;  /* 0x000000014747c824 */ /* 0x000fe200078e0a27 */
[----:B------:R1:W-:Y:S01]  /*13190*/  STL [R1+0x364], R43 ;  /* 0x0003642b01007387 */ /* 0x0003e20000100800 */
[----:B0-----:R-:W-:Y:S01]  /*131a0*/  @P0 IMAD.MOV.U32 R42, RZ, RZ, R41 ;  /* 0x000000ffff2a0224 */ /* 0x001fe200078e0029 */
[----:B------:R-:W-:Y:S01]  /*131b0*/  ISETP.GE.AND P2, PT, R14, RZ, PT ;  /* 0x000000ff0e00720c */ /* 0x000fe20003f46270 */
[----:B------:R-:W0:Y:S01]  /*131c0*/  LDCU UR4, c[0x0][0x3b0] ;  /* 0x00007600ff0477ac */ /* 0x000e220008000800 */
[----:B------:R-:W-:Y:S01]  /*131d0*/  ISETP.GT.U32.AND P4, PT, R39, R72, PT ;  /* 0x000000482700720c */ /* 0x000fe20003f84070 */
[----:B-1----:R-:W-:Y:S01]  /*131e0*/  IMAD R68, R68, UR5, RZ ;  /* 0x0000000544447c24 */ /* 0x002fe2000f8e02ff */
[-C--:B------:R-:W-:Y:S01]  /*131f0*/  IADD3 R41, P5, PT, R69, R38.reuse, RZ ;  /* 0x0000002645297210 */ /* 0x080fe20007fbe0ff */
[----:B------:R-:W-:Y:S01]  /*13200*/  @P0 IMAD.MOV.U32 R43, RZ, RZ, R44 ;  /* 0x000000ffff2b0224 */ /* 0x000fe200078e002c */
[----:B------:R-:W-:Y:S01]  /*13210*/  SEL R67, R5, R67, !P3 ;  /* 0x0000004305437207 */ /* 0x000fe20005800000 */
[----:B------:R-:W-:Y:S01]  /*13220*/  STL [R1+0x36c], R44 ;  /* 0x00036c2c01007387 */ /* 0x000fe20000100800 */
[----:B------:R-:W-:Y:S01]  /*13230*/  @!P6 IMAD.IADD R70, R70, 0x1, -R39 ;  /* 0x000000014646e824 */ /* 0x000fe200078e0a27 */
[----:B------:R-:W-:Y:S01]  /*13240*/  PRMT R88, RZ, 0x7610, R88 ;  /* 0x00007610ff587816 */ /* 0x000fe20000000058 */
[----:B------:R-:W1:Y:S01]  /*13250*/  LDCU UR5, c[0x0][0x3b0] ;  /* 0x00007600ff0577ac */ /* 0x000e620008000800 */
[----:B------:R0:W2:Y:S01]  /*13260*/  @P0 LDG.E.U8 R89, desc[UR18][R42.64] ;  /* 0x000000122a590981 */ /* 0x0000a2000c1e1100 */
[----:B------:R-:W-:Y:S01]  /*13270*/  IMAD R67, R67, UR12, RZ ;  /* 0x0000000c43437c24 */ /* 0x000fe2000f8e02ff */
[----:B------:R-:W-:-:S02]  /*13280*/  IADD3 R45, P6, PT, R68, R38, RZ ;  /* 0x00000026442d7210 */ /* 0x000fc40007fde0ff */
[----:B------:R-:W5:Y:S01]  /*13290*/  LDL.LU R16, [R1+0xa24] ;  /* 0x000a240001107983 */ /* 0x000f620000300800 */
[----:B------:R-:W-:Y:S01]  /*132a0*/  @!P2 IMAD.MOV R70, RZ, RZ, -R70 ;  /* 0x000000ffff46a224 */ /* 0x000fe200078e0a46 */
[----:B------:R-:W-:Y:S01]  /*132b0*/  PRMT R87, RZ, 0x7610, R87 ;  /* 0x00007610ff577816 */ /* 0x000fe20000000057 */
[----:B------:R-:W-:Y:S01]  /*132c0*/  @!P4 IMAD.IADD R72, R72, 0x1, -R39 ;  /* 0x000000014848c824 */ /* 0x000fe200078e0a27 */
[----:B------:R-:W5:Y:S01]  /*132d0*/  LDL.LU R17, [R1+0xa20] ;  /* 0x000a200001117983 */ /* 0x000f620000300800 */
[-C--:B0-----:R-:W-:Y:S01]  /*132e0*/  LEA.HI.X.SX32 R42, R69, R35.reuse, 0x1, P5 ;  /* 0x00000023452a7211 */ /* 0x081fe200028f0eff */
[----:B------:R-:W0:Y:S02]  /*132f0*/  LDCU UR12, c[0x0][0x3b0] ;  /* 0x00007600ff0c77ac */ /* 0x000e240008000800 */
[----:B------:R-:W5:Y:S01]  /*13300*/  LDL.LU R14, [R1+0xa1c] ;  /* 0x000a1c00010e7983 */ /* 0x000f620000300800 */
[----:B------:R-:W-:Y:S01]  /*13310*/  LEA.HI.X.SX32 R120, R68, R35, 0x1, P6 ;  /* 0x0000002344787211 */ /* 0x000fe200030f0eff */
[----:B------:R-:W-:-:S02]  /*13320*/  @P0 IMAD.MOV.U32 R43, RZ, RZ, R42 ;  /* 0x000000ffff2b0224 */ /* 0x000fc400078e002a */
[----:B------:R-:W-:Y:S01]  /*13330*/  STL [R1+0x378], R41 ;  /* 0x0003782901007387 */ /* 0x000fe20000100800 */
[----:B------:R-:W-:-:S03]  /*13340*/  ISETP.GT.U32.AND P5, PT, R39, R71, PT ;  /* 0x000000472700720c */ /* 0x000fc60003fa4070 */
[----:B------:R0:W-:Y:S01]  /*13350*/  STL [R1+0x374], R42 ;  /* 0x0003742a01007387 */ /* 0x0001e20000100800 */
[----:B------:R-:W-:Y:S02]  /*13360*/  ISETP.GT.U32.AND P2, PT, R39, R73, PT ;  /* 0x000000492700720c */ /* 0x000fe40003f44070 */
[----:B------:R-:W-:Y:S01]  /*13370*/  ISETP.GE.AND P4, PT, R15, RZ, PT ;  /* 0x000000ff0f00720c */ /* 0x000fe20003f86270 */
[----:B0-----:R-:W-:Y:S01]  /*13380*/  @P0 IMAD.MOV.U32 R42, RZ, RZ, R41 ;  /* 0x000000ffff2a0224 */ /* 0x001fe200078e0029 */
[----:B------:R-:W-:-:S04]  /*13390*/  IADD3 R41, P6, PT, R67, R38, RZ ;  /* 0x0000002643297210 */ /* 0x000fc80007fde0ff */
[----:B------:R-:W-:Y:S01]  /*133a0*/  LEA.HI.X.SX32 R44, R67, R35, 0x1, P6 ;  /* 0x00000023432c7211 */ /* 0x000fe200030f0eff */
[----:B------:R0:W2:Y:S01]  /*133b0*/  @P0 LDG.E.U8 R88, desc[UR18][R42.64] ;  /* 0x000000122a580981 */ /* 0x0000a2000c1e1100 */
[----:B------:R-:W-:Y:S02]  /*133c0*/  ISETP.GT.U32.AND P6, PT, R39, R72, PT ;  /* 0x000000482700720c */ /* 0x000fe40003fc4070 */
[----:B------:R-:W-:Y:S01]  /*133d0*/  SEL R70, R5, R70, !P3 ;  /* 0x0000004605467207 */ /* 0x000fe20005800000 */
[----:B------:R-:W-:Y:S01]  /*133e0*/  @!P5 IMAD.IADD R71, R71, 0x1, -R39 ;  /* 0x000000014747d824 */ /* 0x000fe200078e0a27 */
[----:B------:R-:W-:Y:S01]  /*133f0*/  PRMT R69, RZ, 0x7610, R69 ;  /* 0x00007610ff457816 */ /* 0x000fe20000000045 */
[----:B0-----:R-:W-:Y:S02]  /*13400*/  @P0 IMAD.MOV.U32 R42, RZ, RZ, R45 ;  /* 0x000000ffff2a0224 */ /* 0x001fe400078e002d */
[----:B------:R-:W-:Y:S02]  /*13410*/  @P0 IMAD.MOV.U32 R43, RZ, RZ, R120 ;  /* 0x000000ffff2b0224 */ /* 0x000fe400078e0078 */
[----:B------:R-:W-:-:S03]  /*13420*/  @!P2 IMAD.IADD R73, R73, 0x1, -R39 ;  /* 0x000000014949a824 */ /* 0x000fc600078e0a27 */
[----:B------:R0:W2:Y:S01]  /*13430*/  @P0 LDG.E.U8 R87, desc[UR18][R42.64] ;  /* 0x000000122a570981 */ /* 0x0000a2000c1e1100 */
[----:B------:R-:W-:Y:S01]  /*13440*/  IMAD R70, R70, UR13, RZ ;  /* 0x0000000d46467c24 */ /* 0x000fe2000f8e02ff */
[----:B------:R-:W-:Y:S01]  /*13450*/  ISETP.GE.AND P5, PT, R138, RZ, PT ;  /* 0x000000ff8a00720c */ /* 0x000fe20003fa6270 */
[----:B------:R-:W-:Y:S02]  /*13460*/  @!P4 IMAD.MOV R71, RZ, RZ, -R71 ;  /* 0x000000ffff47c224 */ /* 0x000fe400078e0a47 */
[----:B------:R-:W-:Y:S01]  /*13470*/  @!P6 IMAD.IADD R72, R72, 0x1, -R39 ;  /* 0x000000014848e824 */ /* 0x000fe200078e0a27 */
[C---:B------:R-:W-:Y:S01]  /*13480*/  ISETP.GT.U32.AND P6, PT, R39.reuse, R73, PT ;  /* 0x000000492700720c */ /* 0x040fe20003fc4070 */
[----:B------:R-:W-:Y:S01]  /*13490*/  STL [R1+0x380], R45 ;  /* 0x0003802d01007387 */ /* 0x000fe20000100800 */
[----:B0-----:R-:W-:Y:S02]  /*134a0*/  @P0 IMAD.MOV.U32 R42, RZ, RZ, R41 ;  /* 0x000000ffff2a0224 */ /* 0x001fe400078e0029 */
[----:B------:R-:W-:Y:S01]  /*134b0*/  @P0 IMAD.MOV.U32 R43, RZ, RZ, R44 ;  /* 0x000000ffff2b0224 */ /* 0x000fe200078e002c */
[----:B------:R-:W-:Y:S01]  /*134c0*/  ISETP.GT.U32.AND P4, PT, R39, R74, PT ;  /* 0x0000004a2700720c */ /* 0x000fe20003f84070 */
[----:B------:R-:W0:Y:S03]  /*134d0*/  LDCU UR13, c[0x0][0x3b0] ;  /* 0x00007600ff0d77ac */ /* 0x000e260008000800 */
[----:B------:R1:W2:Y:S01]  /*134e0*/  @P0 LDG.E.U8 R69, desc[UR18][R42.64] ;  /* 0x000000122a450981 */ /* 0x0002a2000c1e1100 */
[----:B------:R-:W-:-:S02]  /*134f0*/  SEL R71, R5, R71, !P3 ;  /* 0x0000004705477207 */ /* 0x000fc40005800000 */
[----:B-1----:R-:W-:-:S03]  /*13500*/  IADD3 R42, P2, PT, R70, R38, RZ ;  /* 0x00000026462a7210 */ /* 0x002fc60007f5e0ff */
[----:B------:R-:W-:Y:S01]  /*13510*/  IMAD R71, R71, UR4, RZ ;  /* 0x0000000447477c24 */ /* 0x000fe2000f8e02ff */
[----:B------:R-:W-:Y:S01]  /*13520*/  STL [R1+0x37c], R120 ;  /* 0x00037c7801007387 */ /* 0x000fe20000100800 */
[----:B------:R-:W1:Y:S01]  /*13530*/  LDCU UR4, c[0x0][0x3b0] ;  /* 0x00007600ff0477ac */ /* 0x000e620008000800 */
[----:B------:R-:W-:Y:S02]  /*13540*/  LEA.HI.X.SX32 R43, R70, R35, 0x1, P2 ;  /* 0x00000023462b7211 */ /* 0x000fe400010f0eff */
[----:B------:R-:W-:Y:S01]  /*13550*/  ISETP.GE.AND P2, PT, R135, RZ, PT ;  /* 0x000000ff8700720c */ /* 0x000fe20003f46270 */
[----:B------:R0:W-:Y:S01]  /*13560*/  STL [R1+0x3a8], R41 ;  /* 0x0003a82901007387 */ /* 0x0001e20000100800 */
[----:B------:R-:W-:Y:S02]  /*13570*/  @!P5 IMAD.MOV R72, RZ, RZ, -R72 ;  /* 0x000000ffff48d224 */ /* 0x000fe400078e0a48 */
[--C-:B------:R-:W-:Y:S01]  /*13580*/  @!P6 IMAD.IADD R73, R73, 0x1, -R39.reuse ;  /* 0x000000014949e824 */ /* 0x100fe200078e0a27 */
[----:B------:R-:W-:Y:S01]  /*13590*/  ISETP.GT.U32.AND P6, PT, R39, R76, PT ;  /* 0x0000004c2700720c */ /* 0x000fe20003fc4070 */
[----:B------:R-:W5:Y:S01]  /*135a0*/  LDL.LU R15, [R1+0xa18] ;  /* 0x000a1800010f7983 */ /* 0x000f620000300800 */
[----:B------:R-:W-:Y:S01]  /*135b0*/  @!P4 IMAD.IADD R74, R74, 0x1, -R39 ;  /* 0x000000014a4ac824 */ /* 0x000fe200078e0a27 */
[----:B0-----:R-:W-:-:S02]  /*135c0*/  IADD3 R41, P5, PT, R71, R38, RZ ;  /* 0x0000002647297210 */ /* 0x001fc40007fbe0ff */
[----:B------:R0:W-:Y:S01]  /*135d0*/  STL [R1+0x3a4], R44 ;  /* 0x0003a42c01007387 */ /* 0x0001e20000100800 */
[----:B------:R-:W-:Y:S02]  /*135e0*/  SEL R72, R5, R72, !P3 ;  /* 0x0000004805487207 */ /* 0x000fe40005800000 */
[----:B------:R-:W-:Y:S01]  /*135f0*/  @!P2 IMAD.MOV R73, RZ, RZ, -R73 ;  /* 0x000000ffff49a224 */ /* 0x000fe200078e0a49 */
[----:B------:R-:W-:Y:S01]  /*13600*/  PRMT R68, RZ, 0x7610, R68 ;  /* 0x00007610ff447816 */ /* 0x000fe20000000044 */
[----:B------:R-:W5:Y:S01]  /*13610*/  LDL.LU R138, [R1+0xa14] ;  /* 0x000a1400018a7983 */ /* 0x000f620000300800 */
[----:B------:R-:W-:Y:S02]  /*13620*/  ISETP.GT.U32.AND P4, PT, R39, R74, PT ;  /* 0x0000004a2700720c */ /* 0x000fe40003f84070 */
[----:B0-----:R-:W-:Y:S01]  /*13630*/  LEA.HI.X.SX32 R44, R71, R35, 0x1, P5 ;  /* 0x00000023472c7211 */ /* 0x001fe200028f0eff */
[----:B------:R-:W-:Y:S01]  /*13640*/  IMAD R72, R72, UR5, RZ ;  /* 0x0000000548487c24 */ /* 0x000fe2000f8e02ff */
[----:B------:R-:W-:Y:S01]  /*13650*/  ISETP.GT.U32.AND P5, PT, R39, R75, PT ;  /* 0x0000004b2700720c */ /* 0x000fe20003fa4070 */
[----:B------:R0:W-:Y:S01]  /*13660*/  STL [R1+0x3b0], R42 ;  /* 0x0003b02a01007387 */ /* 0x0001e20000100800 */
[----:B------:R-:W-:Y:S01]  /*13670*/  PRMT R67, RZ, 0x7610, R67 ;  /* 0x00007610ff437816 */ /* 0x000fe20000000043 */
[--C-:B------:R-:W-:Y:S01]  /*13680*/  @!P6 IMAD.IADD R76, R76, 0x1, -R39.reuse ;  /* 0x000000014c4ce824 */ /* 0x100fe200078e0a27 */
[----:B------:R-:W-:Y:S01]  /*13690*/  SEL R73, R5, R73, !P3 ;  /* 0x0000004905497207 */ /* 0x000fe20005800000 */
[----:B------:R-:W5:Y:S04]  /*136a0*/  LDL.LU R135, [R1+0xa10] ;  /* 0x000a100001877983 */ /* 0x000f680000300800 */
[----:B------:R0:W2:Y:S01]  /*136b0*/  @P0 LDG.E.U8 R68, desc[UR18][R42.64] ;  /* 0x000000122a440981 */ /* 0x0000a2000c1e1100 */
[----:B------:R-:W-:Y:S01]  /*136c0*/  ISETP.GE.AND P2, PT, R12, RZ, PT ;  /* 0x000000ff0c00720c */ /* 0x000fe20003f46270 */
[----:B------:R-:W-:Y:S01]  /*136d0*/  @!P4 IMAD.IADD R74, R74, 0x1, -R39 ;  /* 0x000000014a4ac824 */ /* 0x000fe200078e0a27 */
[----:B------:R-:W3:Y:S01]  /*136e0*/  LDCU UR5, c[0x0][0x3b0] ;  /* 0x00007600ff0577ac */ /* 0x000ee20008000800 */
[----:B------:R1:W-:Y:S04]  /*136f0*/  STL [R1+0x3ac], R43 ;  /* 0x0003ac2b01007387 */ /* 0x0003e80000100800 */
[----:B------:R-:W-:Y:S01]  /*13700*/  STL [R1+0x3b8], R41 ;  /* 0x0003b82901007387 */ /* 0x000fe20000100800 */
[----:B0-----:R-:W-:-:S03]  /*13710*/  @P0 IMAD.MOV.U32 R42, RZ, RZ, R41 ;  /* 0x000000ffff2a0224 */ /* 0x001fc600078e0029 */
[----:B------:R0:W-:Y:S01]  /*13720*/  STL [R1+0x3b4], R44 ;  /* 0x0003b42c01007387 */ /* 0x0001e20000100800 */
[----:B-1----:R-:W-:Y:S02]  /*13730*/  @P0 IMAD.MOV.U32 R43, RZ, RZ, R44 ;  /* 0x000000ffff2b0224 */ /* 0x002fe400078e002c */
[----:B------:R-:W-:Y:S01]  /*13740*/  IMAD R73, R73, UR4, RZ ;  /* 0x0000000449497c24 */ /* 0x000fe2000f8e02ff */
[----:B------:R-:W5:Y:S01]  /*13750*/  LDL.LU R12, [R1+0xa0c] ;  /* 0x000a0c00010c7983 */ /* 0x000f620000300800 */
[----:B------:R-:W-:-:S03]  /*13760*/  @!P5 IMAD.IADD R75, R75, 0x1, -R39 ;  /* 0x000000014b4bd824 */ /* 0x000fc600078e0a27 */
[----:B------:R1:W2:Y:S01]  /*13770*/  @P0 LDG.E.U8 R67, desc[UR18][R42.64] ;  /* 0x000000122a430981 */ /* 0x0002a2000c1e1100 */
[CC--:B0-----:R-:W-:Y:S01]  /*13780*/  IADD3 R44, P6, PT, R72.reuse, R38.reuse, RZ ;  /* 0x00000026482c7210 */ /* 0x0c1fe20007fde0ff */
[----:B------:R-:W-:Y:S01]  /*13790*/  @!P2 IMAD.MOV R74, RZ, RZ, -R74 ;  /* 0x000000ffff4aa224 */ /* 0x000fe200078e0a4a */
[----:B------:R-:W-:Y:S01]  /*137a0*/  IADD3 R41, P4, PT, R73, R38, RZ ;  /* 0x0000002649297210 */ /* 0x000fe20007f9e0ff */
[----:B------:R-:W0:Y:S01]  /*137b0*/  LDCU UR4, c[0x0][0x3b0] ;  /* 0x00007600ff0477ac */ /* 0x000e220008000800 */
[C---:B------:R-:W-:Y:S01]  /*137c0*/  ISETP.GT.U32.AND P5, PT, R39.reuse, R76, PT ;  /* 0x0000004c2700720c */ /* 0x040fe20003fa4070 */
[----:B------:R-:W-:Y:S01]  /*137d0*/  STL [R1+0x3c0], R44 ;  /* 0x0003c02c01007387 */ /* 0x000fe20000100800 */
[----:B-1----:R-:W-:Y:S02]  /*137e0*/  LEA.HI.X.SX32 R42, R72, R35, 0x1, P6 ;  /* 0x00000023482a7211 */ /* 0x002fe400030f0eff */
[----:B------:R-:W-:-:S03]  /*137f0*/  ISETP.GT.U32.AND P6, PT, R39, R75, PT ;  /* 0x0000004b2700720c */ /* 0x000fc60003fc4070 */
[----:B------:R1:W-:Y:S01]  /*13800*/  STL [R1+0x3bc], R42 ;  /* 0x0003bc2a01007387 */ /* 0x0003e20000100800 */
[----:B------:R-:W-:Y:S02]  /*13810*/  @P0 IMAD.MOV.U32 R43, RZ, RZ, R42 ;  /* 0x000000ffff2b0224 */ /* 0x000fe400078e002a */
[----:B-1----:R-:W-:Y:S01]  /*13820*/  @P0 IMAD.MOV.U32 R42, RZ, RZ, R44 ;  /* 0x000000ffff2a0224 */ /* 0x002fe200078e002c */
[----:B------:R-:W-:Y:S02]  /*13830*/  LEA.HI.X.SX32 R44, R73, R35, 0x1, P4 ;  /* 0x00000023492c7211 */ /* 0x000fe400020f0eff */
[----:B------:R-:W-:Y:S02]  /*13840*/  ISETP.GE.AND P4, PT, R13, RZ, PT ;  /* 0x000000ff0d00720c */ /* 0x000fe40003f86270 */
[----:B------:R-:W-:Y:S01]  /*13850*/  ISETP.GT.U32.AND P2, PT, R39, R79, PT ;  /* 0x0000004f2700720c */ /* 0x000fe20003f44070 */
[--C-:B------:R-:W-:Y:S02]  /*13860*/  @!P5 IMAD.IADD R76, R76, 0x1, -R39.reuse ;  /* 0x000000014c4cd824 */ /* 0x100fe400078e0a27 */
[----:B------:R-:W-:Y:S01]  /*13870*/  @!P6 IMAD.IADD R75, R75, 0x1, -R39 ;  /* 0x000000014b4be824 */ /* 0x000fe200078e0a27 */
[----:B------:R-:W-:-:S02]  /*13880*/  ISETP.GE.AND P6, PT, R10, RZ, PT ;  /* 0x000000ff0a00720c */ /* 0x000fc40003fc6270 */
[----:B------:R-:W-:Y:S02]  /*13890*/  ISETP.GT.U32.AND P5, PT, R39, R78, PT ;  /* 0x0000004e2700720c */ /* 0x000fe40003fa4070 */
[----:B------:R-:W-:-:S03]  /*138a0*/  SEL R74, R5, R74, !P3 ;  /* 0x0000004a054a7207 */ /* 0x000fc60005800000 */
[----:B------:R-:W-:Y:S01]  /*138b0*/  @!P4 IMAD.MOV R76, RZ, RZ, -R76 ;  /* 0x000000ffff4cc224 */ /* 0x000fe200078e0a4c */
[----:B------:R-:W-:Y:S01]  /*138c0*/  PRMT R66, RZ, 0x7610, R66 ;  /* 0x00007610ff427816 */ /* 0x000fe20000000042 */
[----:B------:R-:W-:Y:S01]  /*138d0*/  IMAD R74, R74, UR12, RZ ;  /* 0x0000000c4a4a7c24 */ /* 0x000fe2000f8e02ff */
[----:B------:R1:W-:Y:S01]  /*138e0*/  STL [R1+0x3e8], R41 ;  /* 0x0003e82901007387 */ /* 0x0003e20000100800 */
[----:B------:R-:W-:Y:S01]  /*138f0*/  @!P2 IMAD.IADD R79, R79, 0x1, -R39 ;  /* 0x000000014f4fa824 */ /* 0x000fe200078e0a27 */
[----:B------:R-:W-:Y:S01]  /*13900*/  SEL R76, R5, R76, !P3 ;  /* 0x0000004c054c7207 */ /* 0x000fe20005800000 */
[----:B------:R-:W-:Y:S01]  /*13910*/  @!P6 IMAD.MOV R75, RZ, RZ, -R75 ;  /* 0x000000ffff4be224 */ /* 0x000fe200078e0a4b */
[----:B------:R0:W2:Y:S01]  /*13920*/  @P0 LDG.E.U8 R66, desc[UR18][R42.64] ;  /* 0x000000122a420981 */ /* 0x0000a2000c1e1100 */
[----:B------:R-:W-:Y:S01]  /*13930*/  @!P5 IMAD.IADD R78, R78, 0x1, -R39 ;  /* 0x000000014e4ed824 */ /* 0x000fe200078e0a27 */
[----:B------:R-:W-:Y:S01]  /*13940*/  PRMT R65, RZ, 0x7610, R65 ;  /* 0x00007610ff417816 */ /* 0x000fe20000000041 */
[----:B---3--:R-:W-:Y:S01]  /*13950*/  IMAD R76, R76, UR5, RZ ;  /* 0x000000054c4c7c24 */ /* 0x008fe2000f8e02ff */
[----:B------:R-:W-:Y:S01]  /*13960*/  ISETP.GT.U32.AND P2, PT, R39, R79, PT ;  /* 0x0000004f2700720c */ /* 0x000fe20003f44070 */
[----:B------:R-:W5:Y:S01]  /*13970*/  LDL.LU R13, [R1+0xa08] ;  /* 0x000a0800010d7983 */ /* 0x000f620000300800 */
[----:B------:R-:W-:Y:S01]  /*13980*/  PRMT R64, RZ, 0x7610, R64 ;  /* 0x00007610ff407816 */ /* 0x000fe20000000040 */
[----:B------:R-:W3:Y:S01]  /*13990*/  LDCU UR5, c[0x0][0x3b0] ;  /* 0x00007600ff0577ac */ /* 0x000ee20008000800 */
[----:B0-----:R-:W-:Y:S01]  /*139a0*/  @P0 IMAD.MOV.U32 R42, RZ, RZ, R41 ;  /* 0x000000ffff2a0224 */ /* 0x001fe200078e0029 */
[-C--:B-1----:R-:W-:Y:S01]  /*139b0*/  IADD3 R41, P4, PT, R74, R38.reuse, RZ ;  /* 0x000000264a297210 */ /* 0x082fe20007f9e0ff */
[----:B------:R0:W-:Y:S01]  /*139c0*/  STL [R1+0x3e4], R44 ;  /* 0x0003e42c01007387 */ /* 0x0001e20000100800 */
[----:B------:R-:W-:Y:S01]  /*139d0*/  @P0 IMAD.MOV.U32 R43, RZ, RZ, R44 ;  /* 0x000000ffff2b0224 */ /* 0x000fe200078e002c */
[----:B------:R-:W-:Y:S01]  /*139e0*/  IADD3 R45, P5, PT, R76, R38, RZ ;  /* 0x000000264c2d7210 */ /* 0x000fe20007fbe0ff */
[----:B------:R-:W1:Y:S01]  /*139f0*/  LDCU UR12, c[0x0][0x3b0] ;  /* 0x00007600ff0c77ac */ /* 0x000e620008000800 */
[----:B------:R-:W-:Y:S01]  /*13a00*/  SEL R75, R5, R75, !P3 ;  /* 0x0000004b054b7207 */ /* 0x000fe20005800000 */
[----:B------:R-:W5:Y:S01]  /*13a10*/  LDL.LU R10, [R1+0xa04] ;  /* 0x000a0400010a7983 */ /* 0x000f620000300800 */
[----:B------:R-:W-:-:S02]  /*13a20*/  ISETP.GT.U32.AND P6, PT, R39, R78, PT ;  /* 0x0000004e2700720c */ /* 0x000fc40003fc4070 */
[----:B0-----:R-:W-:Y:S01]  /*13a30*/  LEA.HI.X.SX32 R44, R74, R35, 0x1, P4 ;  /* 0x000000234a2c7211 */ /* 0x001fe200020f0eff */
[----:B------:R0:W2:Y:S01]  /*13a40*/  @P0 LDG.E.U8 R65, desc[UR18][R42.64] ;  /* 0x000000122a410981 */ /* 0x0000a2000c1e1100 */
[----:B------:R-:W-:Y:S02]  /*13a50*/  ISETP.GT.U32.AND P4, PT, R39, R77, PT ;  /* 0x0000004d2700720c */ /* 0x000fe40003f84070 */
[----:B------:R-:W-:Y:S01]  /*13a60*/  LEA.HI.X.SX32 R70, R76, R35, 0x1, P5 ;  /* 0x000000234c467211 */ /* 0x000fe200028f0eff */
[----:B------:R-:W-:Y:S01]  /*13a70*/  IMAD R75, R75, UR4, RZ ;  /* 0x000000044b4b7c24 */ /* 0x000fe2000f8e02ff */
[----:B------:R-:W-:Y:S01]  /*13a80*/  ISETP.GE.AND P5, PT, R11, RZ, PT ;  /* 0x000000ff0b00720c */ /* 0x000fe20003fa6270 */
[----:B------:R1:W-:Y:S01]  /*13a90*/  STL [R1+0x3f0], R41 ;  /* 0x0003f02901007387 */ /* 0x0003e20000100800 */
[----:B------:R-:W-:Y:S01]  /*13aa0*/  @!P2 IMAD.IADD R79, R79, 0x1, -R39 ;  /* 0x000000014f4fa824 */ /* 0x000fe200078e0a27 */
[----:B------:R-:W-:Y:S02]  /*13ab0*/  PRMT R63, RZ, 0x7610, R63 ;  /* 0x00007610ff3f7816 */ /* 0x000fe4000000003f */
[----:B------:R-:W-:-:S02]  /*13ac0*/  @!P6 IMAD.IADD R78, R78, 0x1, -R39 ;  /* 0x000000014e4ee824 */ /* 0x000fc400078e0a27 */
[----:B0-----:R-:W-:Y:S01]  /*13ad0*/  @P0 IMAD.MOV.U32 R42, RZ, RZ, R41 ;  /* 0x000000ffff2a0224 */ /* 0x001fe200078e0029 */
[----:B------:R0:W-:Y:S01]  /*13ae0*/  STL [R1+0x3ec], R44 ;  /* 0x0003ec2c01007387 */ /* 0x0001e20000100800 */
[----:B------:R-:W-:Y:S01]  /*13af0*/  @P0 IMAD.MOV.U32 R43, RZ, RZ, R44 ;  /* 0x000000ffff2b0224 */ /* 0x000fe200078e002c */
[----:B------:R-:W-:Y:S01]  /*13b00*/  PRMT R62, RZ, 0x7610, R62 ;  /* 0x00007610ff3e7816 */ /* 0x000fe2000000003e */
[----:B------:R-:W-:Y:S01]  /*13b10*/  @!P4 IMAD.IADD R77, R77, 0x1, -R39 ;  /* 0x000000014d4dc824 */ /* 0x000fe200078e0a27 */
[C---:B-1----:R-:W-:Y:S01]  /*13b20*/  IADD3 R41, P2, PT, R75.reuse, R38, RZ ;  /* 0x000000264b297210 */ /* 0x042fe20007f5e0ff */
[----:B------:R-:W1:Y:S01]  /*13b30*/  LDCU UR4, c[0x0][0x3b0] ;  /* 0x00007600ff0477ac */ /* 0x000e620008000800 */
[----:B------:R-:W-:Y:S01]  /*13b40*/  ISETP.GE.AND P6, PT, R8, RZ, PT ;  /* 0x000000ff0800720c */ /* 0x000fe20003fc6270 */
[----:B------:R-:W-:Y:S01]  /*13b50*/  @!P5 IMAD.MOV R79, RZ, RZ, -R79 ;  /* 0x000000ffff4fd224 */ /* 0x000fe200078e0a4f */
[----:B------:R3:W2:Y:S01]  /*13b60*/  @P0 LDG.E.U8 R64, desc[UR18][R42.64] ;  /* 0x000000122a400981 */ /* 0x0006a2000c1e1100 */
[----:B0-----:R-:W-:-:S02]  /*13b70*/  LEA.HI.X.SX32 R44, R75, R35, 0x1, P2 ;  /* 0x000000234b2c7211 */ /* 0x001fc400010f0eff */
[C---:B------:R-:W-:Y:S02]  /*13b80*/  ISETP.GT.U32.AND P2, PT, R39.reuse, R80, PT ;  /* 0x000000502700720c */ /* 0x040fe40003f44070 */
[----:B------:R-:W-:Y:S02]  /*13b90*/  ISETP.GT.U32.AND P4, PT, R39, R77, PT ;  /* 0x0000004d2700720c */ /* 0x000fe40003f84070 */
[----:B------:R-:W-:Y:S01]  /*13ba0*/  SEL R79, R5, R79, !P3 ;  /* 0x0000004f054f7207 */ /* 0x000fe20005800000 */
[----:B---3--:R-:W-:Y:S02]  /*13bb0*/  @P0 IMAD.MOV.U32 R42, RZ, RZ, R45 ;  /* 0x000000ffff2a0224 */ /* 0x008fe400078e002d */
[----:B------:R-:W-:Y:S02]  /*13bc0*/  @P0 IMAD.MOV.U32 R43, RZ, RZ, R70 ;  /* 0x000000ffff2b0224 */ /* 0x000fe400078e0046 */
[----:B------:R-:W-:-:S03]  /*13bd0*/  IMAD R79, R79, UR13, RZ ;  /* 0x0000000d4f4f7c24 */ /* 0x000fc6000f8e02ff */
[----:B------:R0:W3:Y:S01]  /*13be0*/  @P0 LDG.E.U8 R63, desc[UR18][R42.64] ;  /* 0x000000122a3f0981 */ /* 0x0000e2000c1e1100 */
[----:B------:R-:W-:Y:S01]  /*13bf0*/  @!P6 IMAD.MOV R78, RZ, RZ, -R78 ;  /* 0x000000ffff4ee224 */ /* 0x000fe200078e0a4e */
[----:B------:R-:W-:Y:S01]  /*13c00*/  ISETP.GE.AND P5, PT, R9, RZ, PT ;  /* 0x000000ff0900720c */ /* 0x000fe20003fa6270 */
[--C-:B------:R-:W-:Y:S01]  /*13c10*/  @!P2 IMAD.IADD R80, R80, 0x1, -R39.reuse ;  /* 0x000000015050a824 */ /* 0x100fe200078e0a27 */
[----:B------:R-:W-:Y:S01]  /*13c20*/  ISETP.GT.U32.AND P6, PT, R39, R81, PT ;  /* 0x000000512700720c */ /* 0x000fe20003fc4070 */
[----:B------:R-:W-:Y:S02]  /*13c30*/  @!P4 IMAD.IADD R77, R77, 0x1, -R39 ;  /* 0x000000014d4dc824 */ /* 0x000fe400078e0a27 */
[----:B0-----:R-:W-:Y:S02]  /*13c40*/  @P0 IMAD.MOV.U32 R42, RZ, RZ, R41 ;  /* 0x000000ffff2a0224 */ /* 0x001fe400078e0029 */
[----:B------:R-:W-:Y:S01]  /*13c50*/  @P0 IMAD.MOV.U32 R43, RZ, RZ, R44 ;  /* 0x000000ffff2b0224 */ /* 0x000fe200078e002c */
[----:B------:R-:W-:-:S02]  /*13c60*/  SEL R78, R5, R78, !P3 ;  /* 0x0000004e054e7207 */ /* 0x000fc40005800000 */
[----:B------:R-:W-:Y:S02]  /*13c70*/  ISETP.GT.U32.AND P2, PT, R39, R80, PT ;  /* 0x000000502700720c */ /* 0x000fe40003f44070 */
[----:B------:R0:W2:Y:S01]  /*13c80*/  @P0 LDG.E.U8 R62, desc[UR18][R42.64] ;  /* 0x000000122a3e0981 */ /* 0x0000a2000c1e1100 */
[----:B------:R-:W-:Y:S01]  /*13c90*/  IMAD R78, R78, UR5, RZ ;  /* 0x000000054e4e7c24 */ /* 0x000fe2000f8e02ff */
[----:B------:R-:W1:Y:S02]  /*13ca0*/  LDCU UR5, c[0x0][0x3b0] ;  /* 0x00007600ff0577ac */ /* 0x000e640008000800 */
[----:B------:R-:W-:Y:S01]  /*13cb0*/  STL [R1+0x3f8], R45 ;  /* 0x0003f82d01007387 */ /* 0x000fe20000100800 */
[----:B------:R-:W-:-:S03]  /*13cc0*/  @!P5 IMAD.MOV R77, RZ, RZ, -R77 ;  /* 0x000000ffff4dd224 */ /* 0x000fc600078e0a4d */
[----:B------:R-:W5:Y:S01]  /*13cd0*/  LDL.LU R11, [R1+0xa00] ;  /* 0x000a0000010b7983 */ /* 0x000f620000300800 */
[----:B0-----:R-:W-:-:S04]  /*13ce0*/  IADD3 R42, P4, PT, R79, R38, RZ ;  /* 0x000000264f2a7210 */ /* 0x001fc80007f9e0ff */
[----:B------:R-:W-:Y:S02]  /*13cf0*/  LEA.HI.X.SX32 R43, R79, R35, 0x1, P4 ;  /* 0x000000234f2b7211 */ /* 0x000fe400020f0eff */
[----:B------:R-:W-:Y:S01]  /*13d00*/  ISETP.GE.AND P4, PT, R132, RZ, PT ;  /* 0x000000ff8400720c */ /* 0x000fe20003f86270 */
[----:B------:R-:W-:Y:S01]  /*13d10*/  STL [R1+0x3f4], R70 ;  /* 0x0003f44601007387 */ /* 0x000fe20000100800 */
[----:B------:R-:W-:-:S03]  /*13d20*/  @!P6 IMAD.IADD R81, R81, 0x1, -R39 ;  /* 0x000000015151e824 */ /* 0x000fc600078e0a27 */
[----:B------:R-:W5:Y:S04]  /*13d30*/  LDL.LU R8, [R1+0x9fc] ;  /* 0x0009fc0001087983 */ /* 0x000f680000300800 */
[----:B------:R0:W-:Y:S01]  /*13d40*/  STL [R1+0x400], R41 ;  /* 0x0004002901007387 */ /* 0x0001e20000100800 */
[----:B------:R-:W-:Y:S01]  /*13d50*/  @!P2 IMAD.IADD R80, R80, 0x1, -R39 ;  /* 0x000000015050a824 */ /* 0x000fe200078e0a27 */
[----:B------:R-:W-:Y:S02]  /*13d60*/  ISETP.GT.U32.AND P6, PT, R39, R81, PT ;  /* 0x000000512700720c */ /* 0x000fe40003fc4070 */
[----:B------:R1:W-:Y:S01]  /*13d70*/  STL [R1+0x3fc], R44 ;  /* 0x0003fc2c01007387 */ /* 0x0003e20000100800 */
[C---:B0-----:R-:W-:Y:S01]  /*13d80*/  IADD3 R41, P5, PT, R78.reuse, R38, RZ ;  /* 0x000000264e297210 */ /* 0x041fe20007fbe0ff */
[----:B------:R-:W-:Y:S01]  /*13d90*/  @!P4 IMAD.MOV R80, RZ, RZ, -R80 ;  /* 0x000000ffff50c224 */ /* 0x000fe200078e0a50 */
[----:B------:R-:W-:Y:S01]  /*13da0*/  PRMT R61, RZ, 0x7610, R61 ;  /* 0x00007610ff3d7816 */ /* 0x000fe2000000003d */
[----:B------:R-:W5:Y:S01]  /*13db0*/  LDL.LU R9, [R1+0x9f8] ;  /* 0x0009f80001097983 */ /* 0x000f620000300800 */
[----:B-1----:R-:W-:-:S02]  /*13dc0*/  LEA.HI.X.SX32 R44, R78, R35, 0x1, P5 ;  /* 0x000000234e2c7211 */ /* 0x002fc400028f0eff */
[----:B------:R-:W-:Y:S01]  /*13dd0*/  ISETP.GT.U32.AND P5, PT, R39, R82, PT ;  /* 0x000000522700720c */ /* 0x000fe20003fa4070 */
[----:B------:R0:W-:Y:S01]  /*13de0*/  STL [R1+0x428], R42 ;  /* 0x0004282a01007387 */ /* 0x0001e20000100800 */
[----:B------:R-:W-:Y:S02]  /*13df0*/  ISETP.GE.AND P2, PT, R130, RZ, PT ;  /* 0x000000ff8200720c */ /* 0x000fe40003f46270 */
[----:B------:R-:W-:Y:S01]  /*13e00*/  SEL R77, R5, R77, !P3 ;  /* 0x0000004d054d7207 */ /* 0x000fe20005800000 */
[----:B------:R-:W5:Y:S01]  /*13e10*/  LDL.LU R132, [R1+0x9f4] ;  /* 0x0009f40001847983 */ /* 0x000f620000300800 */
[----:B------:R-:W-:Y:S02]  /*13e20*/  ISETP.GT.U32.AND P4, PT, R39, R84, PT ;  /* 0x000000542700720c */ /* 0x000fe40003f84070 */
[----:B------:R-:W-:Y:S01]  /*13e30*/  PRMT R60, RZ, 0x7610, R60 ;  /* 0x00007610ff3c7816 */ /* 0x000fe2000000003c */
[----:B------:R-:W-:Y:S01]  /*13e40*/  STL [R1+0x430], R41 ;  /* 0x0004302901007387 */ /* 0x000fe20000100800 */
[----:B------:R-:W-:Y:S01]  /*13e50*/  SEL R80, R5, R80, !P3 ;  /* 0x0000005005507207 */ /* 0x000fe20005800000 */
[----:B------:R-:W-:Y:S01]  /*13e60*/  IMAD R77, R77, UR4, RZ ;  /* 0x000000044d4d7c24 */ /* 0x000fe2000f8e02ff */
[----:B------:R-:W1:Y:S01]  /*13e70*/  LDCU UR4, c[0x0][0x3b0] ;  /* 0x00007600ff0477ac */ /* 0x000e620008000800 */
[----:B------:R0:W-:Y:S04]  /*13e80*/  STL [R1+0x424], R43 ;  /* 0x0004242b01007387 */ /* 0x0001e80000100800 */
[----:B------:R0:W2:Y:S01]  /*13e90*/  @P0 LDG.E.U8 R61, desc[UR18][R42.64] ;  /* 0x000000122a3d0981 */ /* 0x0000a2000c1e1100 */
[----:B------:R-:W-:-:S02]  /*13ea0*/  @!P6 IMAD.IADD R81, R81, 0x1, -R39 ;  /* 0x000000015151e824 */ /* 0x000fc400078e0a27 */
[----:B------:R-:W-:Y:S02]  /*13eb0*/  IMAD R80, R80, UR5, RZ ;  /* 0x0000000550507c24 */ /* 0x000fe4000f8e02ff */
[--C-:B------:R-:W-:Y:S02]  /*13ec0*/  @!P5 IMAD.IADD R82, R82, 0x1, -R39.reuse ;  /* 0x000000015252d824 */ /* 0x100fe400078e0a27 */
[----:B------:R-:W-:Y:S01]  /*13ed0*/  @!P4 IMAD.IADD R84, R84, 0x1, -R39 ;  /* 0x000000015454c824 */ /* 0x000fe200078e0a27 */
[----:B------:R1:W-:Y:S01]  /*13ee0*/  STL [R1+0x42c], R44 ;  /* 0x00042c2c01007387 */ /* 0x0003e20000100800 */
[----:B0-----:R-:W-:Y:S02]  /*13ef0*/  @P0 IMAD.MOV.U32 R42, RZ, RZ, R41 ;  /* 0x000000ffff2a0224 */ /* 0x001fe400078e0029 */
[----:B------:R-:W-:Y:S02]  /*13f00*/  @P0 IMAD.MOV.U32 R43, RZ, RZ, R44 ;  /* 0x000000ffff2b0224 */ /* 0x000fe400078e002c */
[----:B------:R-:W-:Y:S01]  /*13f10*/  @!P2 IMAD.MOV R81, RZ, RZ, -R81 ;  /* 0x000000ffff51a224 */ /* 0x000fe200078e0a51 */
[----:B------:R-:W-:Y:S01]  /*13f20*/  ISETP.GT.U32.AND P6, PT, R39, R82, PT ;  /* 0x000000522700720c */ /* 0x000fe20003fc4070 */
[----:B------:R-:W5:Y:S01]  /*13f30*/  LDL.LU R130, [R1+0x9f0] ;  /* 0x0009f00001827983 */ /* 0x000f620000300800 */
[----:B------:R-:W-:Y:S01]  /*13f40*/  PRMT R59, RZ, 0x7610, R59 ;  /* 0x00007610ff3b7816 */ /* 0x000fe2000000003b */
[----:B------:R-:W0:Y:S02]  /*13f50*/  LDCU UR5, c[0x0][0x3b0] ;  /* 0x00007600ff0577ac */ /* 0x000e240008000800 */
[----:B------:R1:W2:Y:S01]  /*13f60*/  @P0 LDG.E.U8 R60, desc[UR18][R42.64] ;  /* 0x000000122a3c0981 */ /* 0x0002a2000c1e1100 */
[----:B------:R-:W-:-:S02]  /*13f70*/  IADD3 R41, P2, PT, R80, R38, RZ ;  /* 0x0000002650297210 */ /* 0x000fc40007f5e0ff */
[----:B-1----:R-:W-:-:S04]  /*13f80*/  IADD3 R42, P5, PT, R77, R38, RZ ;  /* 0x000000264d2a7210 */ /* 0x002fc80007fbe0ff */
[----:B------:R-:W-:Y:S02]  /*13f90*/  LEA.HI.X.SX32 R43, R77, R35, 0x1, P5 ;  /* 0x000000234d2b7211 */ /* 0x000fe400028f0eff */
[----:B------:R-:W-:Y:S02]  /*13fa0*/  ISETP.GT.U32.AND P5, PT, R39, R83, PT ;  /* 0x000000532700720c */ /* 0x000fe40003fa4070 */
[----:B------:R-:W-:Y:S02]  /*13fb0*/  LEA.HI.X.SX32 R44, R80, R35, 0x1, P2 ;  /* 0x00000023502c7211 */ /* 0x000fe400010f0eff */
[----:B------:R-:W-:Y:S02]  /*13fc0*/  ISETP.GE.AND P4, PT, R6, RZ, PT ;  /* 0x000000ff0600720c */ /* 0x000fe40003f86270 */
[----:B------:R-:W-:Y:S01]  /*13fd0*/  SEL R81, R5, R81, !P3 ;  /* 0x0000005105517207 */ /* 0x000fe20005800000 */
[----:B------:R1:W-:Y:S01]  /*13fe0*/  STL [R1+0x438], R42 ;  /* 0x0004382a01007387 */ /* 0x0003e20000100800 */
[----:B------:R-:W-:Y:S01]  /*13ff0*/  ISETP.GT.U32.AND P2, PT, R39, R84, PT ;  /* 0x000000542700720c */ /* 0x000fe20003f44070 */
[----:B------:R-:W-:-:S02]  /*14000*/  @!P6 IMAD.IADD R82, R82, 0x1, -R39 ;  /* 0x000000015252e824 */ /* 0x000fc400078e0a27 */
[----:B------:R-:W-:Y:S01]  /*14010*/  IMAD R81, R81, UR4, RZ ;  /* 0x0000000451517c24 */ /* 0x000fe2000f8e02ff */
[----:B------:R0:W-:Y:S01]  /*14020*/  STL [R1+0x434], R43 ;  /* 0x0004342b01007387 */ /* 0x0001e20000100800 */
[--C-:B------:R-:W-:Y:S01]  /*14030*/  @!P5 IMAD.IADD R83, R83, 0x1, -R39.reuse ;  /* 0x000000015353d824 */ /* 0x100fe200078e0a27 */
[----:B------:R-:W-:Y:S01]  /*14040*/  PRMT R58, RZ, 0x7610, R58 ;  /* 0x00007610ff3a7816 */ /* 0x000fe2000000003a */
[----:B------:R-:W4:Y:S01]  /*14050*/  LDCU UR4, c[0x0][0x3b0] ;  /* 0x00007600ff0477ac */ /* 0x000f220008000800 */
[----:B------:R1:W2:Y:S01]  /*14060*/  @P0 LDG.E.U8 R59, desc[UR18][R42.64] ;  /* 0x000000122a3b0981 */ /* 0x0002a2000c1e1100 */
[C---:B------:R-:W-:Y:S01]  /*14070*/  ISETP.GT.U32.AND P6, PT, R39.reuse, R85, PT ;  /* 0x000000552700720c */ /* 0x040fe20003fc4070 */
[----:B------:R-:W-:Y:S02]  /*14080*/  @!P4 IMAD.MOV R82, RZ, RZ, -R82 ;  /* 0x000000ffff52c224 */ /* 0x000fe400078e0a52 */
[----:B------:R0:W-:Y:S01]  /*14090*/  STL [R1+0x440], R41 ;  /* 0x0004402901007387 */ /* 0x0001e20000100800 */
[----:B------:R-:W-:Y:S01]  /*140a0*/  @!P2 IMAD.IADD R84, R84, 0x1, -R39 ;  /* 0x000000015454a824 */ /* 0x000fe200078e0a27 */
[----:B------:R-:W-:Y:S01]  /*140b0*/  ISETP.GT.U32.AND P5, PT, R39, R83, PT ;  /* 0x000000532700720c */ /* 0x000fe20003fa4070 */
[----:B-1----:R-:W-:-:S02]  /*140c0*/  @P0 IMAD.MOV.U32 R42, RZ, RZ, R41 ;  /* 0x000000ffff2a0224 */ /* 0x002fc400078e0029 */
[----:B0-----:R-:W-:Y:S01]  /*140d0*/  @P0 IMAD.MOV.U32 R43, RZ, RZ, R44 ;  /* 0x000000ffff2b0224 */ /* 0x001fe200078e002c */
[----:B------:R-:W-:-:S04]  /*140e0*/  ISETP.GE.AND P4, PT, R7, RZ, PT ;  /* 0x000000ff0700720c */ /* 0x000fc80003f86270 */
[--C-:B------:R-:W-:Y:S01]  /*140f0*/  @!P6 IMAD.IADD R85, R85, 0x1, -R39.reuse ;  /* 0x000000015555e824 */ /* 0x100fe200078e0a27 */
[----:B------:R-:W-:Y:S01]  /*14100*/  IADD3 R41, P2, PT, R81, R38, RZ ;  /* 0x0000002651297210 */ /* 0x000fe20007f5e0ff */
[----:B------:R-:W5:Y:S04]  /*14110*/  LDL.LU R6, [R1+0x9ec] ;  /* 0x0009ec0001067983 */ /* 0x000f680000300800 */
[----:B------:R0:W2:Y:S01]  /*14120*/  @P0 LDG.E.U8 R58, desc[UR18][R42.64] ;  /* 0x000000122a3a0981 */ /* 0x0000a2000c1e1100 */
[----:B------:R-:W-:Y:S02]  /*14130*/  SEL R82, R5, R82, !P3 ;  /* 0x0000005205527207 */ /* 0x000fe40005800000 */
[----:B0-----:R-:W-:Y:S02]  /*14140*/  LEA.HI.X.SX32 R42, R81, R35, 0x1, P2 ;  /* 0x00000023512a7211 */ /* 0x001fe400010f0eff */
[----:B------:R-:W-:Y:S01]  /*14150*/  ISETP.GE.AND P2, PT, R126, RZ, PT ;  /* 0x000000ff7e00720c */ /* 0x000fe20003f46270 */
[----:B------:R-:W-:Y:S01]  /*14160*/  STL [R1+0x43c], R44 ;  /* 0x00043c2c01007387 */ /* 0x000fe20000100800 */
[----:B------:R-:W-:Y:S01]  /*14170*/  @!P5 IMAD.IADD R83, R83, 0x1, -R39 ;  /* 0x000000015353d824 */ /* 0x000fe200078e0a27 */
[----:B------:R-:W-:Y:S01]  /*14180*/  ISETP.GT.U32.AND P6, PT, R39, R85, PT ;  /* 0x000000552700720c */ /* 0x000fe20003fc4070 */
[----:B------:R-:W-:Y:S01]  /*14190*/  IMAD R82, R82, UR5, RZ ;  /* 0x0000000552527c24 */ /* 0x000fe2000f8e02ff */
[----:B------:R-:W5:Y:S01]  /*141a0*/  LDL.LU R7, [R1+0x9e8] ;  /* 0x0009e80001077983 */ /* 0x000f620000300800 */
[----:B------:R-:W-:Y:S01]  /*141b0*/  @!P4 IMAD.MOV R84, RZ, RZ, -R84 ;  /* 0x000000ffff54c224 */ /* 0x000fe200078e0a54 */
[----:B------:R-:W-:Y:S01]  /*141c0*/  PRMT R57, RZ, 0x7610, R57 ;  /* 0x00007610ff397816 */ /* 0x000fe20000000039 */
[----:B------:R-:W-:Y:S01]  /*141d0*/  @P0 IMAD.MOV.U32 R43, RZ, RZ, R42 ;  /* 0x000000ffff2b0224 */ /* 0x000fe200078e002a */
[----:B------:R-:W-:Y:S01]  /*141e0*/  STL [R1+0x468], R41 ;  /* 0x0004682901007387 */ /* 0x000fe20000100800 */
[----:B------:R-:W-:Y:S01]  /*141f0*/  ISETP.GE.AND P5, PT, R125, RZ, PT ;  /* 0x000000ff7d00720c */ /* 0x000fe20003fa6270 */
[----:B------:R-:W0:Y:S02]  /*14200*/  LDCU UR5, c[0x0][0x3b0] ;  /* 0x00007600ff0577ac */ /* 0x000e240008000800 */
[----:B------:R-:W5:Y:S01]  /*14210*/  LDL.LU R126, [R1+0x9e4] ;  /* 0x0009e400017e7983 */ /* 0x000f620000300800 */
[----:B------:R-:W-:-:S03]  /*14220*/  @!P2 IMAD.MOV R83, RZ, RZ, -R83 ;  /* 0x000000ffff53a224 */ /* 0x000fc600078e0a53 */
[----:B------:R1:W-:Y:S01]  /*14230*/  STL [R1+0x464], R42 ;  /* 0x0004642a01007387 */ /* 0x0003e20000100800 */
[----:B------:R-:W-:Y:S02]  /*14240*/  SEL R84, R5, R84, !P3 ;  /* 0x0000005405547207 */ /* 0x000fe40005800000 */
[----:B------:R-:W-:Y:S01]  /*14250*/  ISETP.GT.U32.AND P4, PT, R39, R86, PT ;  /* 0x000000562700720c */ /* 0x000fe20003f84070 */
[----:B------:R-:W5:Y:S01]  /*14260*/  LDL.LU R125, [R1+0x9e0] ;  /* 0x0009e000017d7983 */ /* 0x000f620000300800 */
[----:B-1----:R-:W-:Y:S01]  /*14270*/  @P0 IMAD.MOV.U32 R42, RZ, RZ, R41 ;  /* 0x000000ffff2a0224 */ /* 0x002fe200078e0029 */
[----:B------:R-:W-:Y:S01]  /*14280*/  IADD3 R41, P2, PT, R82, R38, RZ ;  /* 0x0000002652297210 */ /* 0x000fe20007f5e0ff */
[----:B----4-:R-:W-:Y:S01]  /*14290*/  IMAD R84, R84, UR4, RZ ;  /* 0x0000000454547c24 */ /* 0x010fe2000f8e02ff */
[----:B------:R-:W-:Y:S01]  /*142a0*/  SEL R83, R5, R83, !P3 ;  /* 0x0000005305537207 */ /* 0x000fe20005800000 */
[----:B------:R-:W-:Y:S01]  /*142b0*/  @!P6 IMAD.IADD R85, R85, 0x1, -R39 ;  /* 0x000000015555e824 */ /* 0x000fe200078e0a27 */
[----:B------:R1:W4:Y:S01]  /*142c0*/  @P0 LDG.E.U8 R57, desc[UR18][R42.64] ;  /* 0x000000122a390981 */ /* 0x000322000c1e1100 */
[----:B------:R-:W-:-:S05]  /*142d0*/  PRMT R56, RZ, 0x7610, R56 ;  /* 0x00007610ff387816 */ /* 0x000fca0000000038 */
[----:B------:R-:W-:Y:S01]  /*142e0*/  @!P4 IMAD.IADD R86, R86, 0x1, -R39 ;  /* 0x000000015656c824 */ /* 0x000fe200078e0a27 */
[----:B------:R-:W-:Y:S01]  /*142f0*/  PRMT R55, RZ, 0x7610, R55 ;  /* 0x00007610ff377816 */ /* 0x000fe20000000037 */
[----:B------:R-:W-:Y:S01]  /*14300*/  STL [R1+0x470], R41 ;  /* 0x0004702901007387 */ /* 0x000fe20000100800 */
[----:B------:R-:W-:Y:S01]  /*14310*/  PRMT R54, RZ, 0x7610, R54 ;  /* 0x00007610ff367816 */ /* 0x000fe20000000036 */
[----:B------:R-:W0:Y:S01]  /*14320*/  LDCU UR4, c[0x0][0x3b0] ;  /* 0x00007600ff0477ac */ /* 0x000e220008000800 */
[----:B-1----:R-:W-:Y:S01]  /*14330*/  LEA.HI.X.SX32 R42, R82, R35, 0x1, P2 ;  /* 0x00000023522a7211 */ /* 0x002fe200010f0eff */
[----:B------:R-:W-:-:S04]  /*14340*/  IMAD R83, R83, UR12, RZ ;  /* 0x0000000c53537c24 */ /* 0x000fc8000f8e02ff */
[----:B------:R1:W-:Y:S01]  /*14350*/  STL [R1+0x46c], R42 ;  /* 0x00046c2a01007387 */ /* 0x0003e20000100800 */
[----:B------:R-:W-:Y:S02]  /*14360*/  @P0 IMAD.MOV.U32 R43, RZ, RZ, R42 ;  /* 0x000000ffff2b0224 */ /* 0x000fe400078e002a */
[----:B------:R-:W-:Y:S02]  /*14370*/  @!P5 IMAD.MOV R85, RZ, RZ, -R85 ;  /* 0x000000ffff55d224 */ /* 0x000fe400078e0a55 */
[----:B-1----:R-:W-:Y:S01]  /*14380*/  @P0 IMAD.MOV.U32 R42, RZ, RZ, R41 ;  /* 0x000000ffff2a0224 */ /* 0x002fe200078e0029 */
[CC--:B------:R-:W-:Y:S02]  /*14390*/  IADD3 R41, P2, PT, R84.reuse, R38.reuse, RZ ;  /* 0x0000002654297210 */ /* 0x0c0fe40007f5e0ff */
[----:B------:R-:W-:Y:S02]  /*143a0*/  IADD3 R44, P4, PT, R83, R38, RZ ;  /* 0x00000026532c7210 */ /* 0x000fe40007f9e0ff */
[----:B------:R-:W-:Y:S01]  /*143b0*/  LEA.HI.X.SX32 R70, R84, R35, 0x1, P2 ;  /* 0x0000002354467211 */ /* 0x000fe200010f0eff */
[----:B------:R1:W2:Y:S01]  /*143c0*/  @P0 LDG.E.U8 R56, desc[UR18][R42.64] ;  /* 0x000000122a380981 */ /* 0x0002a2000c1e1100 */
[----:B------:R-:W-:-:S02]  /*143d0*/  SEL R85, R5, R85, !P3 ;  /* 0x0000005505557207 */ /* 0x000fc40005800000 */
[----:B------:R-:W-:Y:S02]  /*143e0*/  ISETP.GT.U32.AND P2, PT, R39, R86, PT ;  /* 0x000000562700720c */ /* 0x000fe40003f44070 */
[----:B------:R-:W-:Y:S01]  /*143f0*/  LEA.HI.X.SX32 R45, R83, R35, 0x1, P4 ;  /* 0x00000023532d7211 */ /* 0x000fe200020f0eff */
[----:B0-----:R-:W-:Y:S02]  /*14400*/  IMAD R85, R85, UR5, RZ ;  /* 0x0000000555557c24 */ /* 0x001fe4000f8e02ff */
[----:B-1----:R-:W-:Y:S02]  /*14410*/  @P0 IMAD.MOV.U32 R42, RZ, RZ, R41 ;  /* 0x000000ffff2a0224 */ /* 0x002fe400078e0029 */
[----:B------:R-:W-:Y:S01]  /*14420*/  @P0 IMAD.MOV.U32 R43, RZ, RZ, R70 ;  /* 0x000000ffff2b0224 */ /* 0x000fe200078e0046 */
[----:B------:R-:W-:Y:S01]  /*14430*/  ISETP.GE.AND P4, PT, R4, RZ, PT ;  /* 0x000000ff0400720c */ /* 0x000fe20003f86270 */
[----:B------:R0:W-:Y:S01]  /*14440*/  STL [R1+0x478], R41 ;  /* 0x0004782901007387 */ /* 0x0001e20000100800 */
[----:B------:R-:W-:-:S03]  /*14450*/  PRMT R53, RZ, 0x7610, R53 ;  /* 0x00007610ff357816 */ /* 0x000fc60000000035 */
[----:B------:R-:W-:Y:S01]  /*14460*/  @!P2 IMAD.IADD R86, R86, 0x1, -R39 ;  /* 0x000000015656a824 */ /* 0x000fe200078e0a27 */
[----:B------:R-:W-:Y:S01]  /*14470*/  PRMT R52, RZ, 0x7610, R52 ;  /* 0x00007610ff347816 */ /* 0x000fe20000000034 */
[----:B------:R1:W2:Y:S01]  /*14480*/  @P0 LDG.E.U8 R55, desc[UR18][R42.64] ;  /* 0x000000122a370981 */ /* 0x0002a2000c1e1100 */
[----:B------:R-:W-:Y:S02]  /*14490*/  PRMT R51, RZ, 0x7610, R51 ;  /* 0x00007610ff337816 */ /* 0x000fe40000000033 */
[----:B------:R-:W-:Y:S02]  /*144a0*/  PRMT R50, RZ, 0x7610, R50 ;  /* 0x00007610ff327816 */ /* 0x000fe40000000032 */
[----:B------:R-:W-:Y:S02]  /*144b0*/  PRMT R49, RZ, 0x7610, R49 ;  /* 0x00007610ff317816 */ /* 0x000fe40000000031 */
[----:B------:R-:W-:Y:S01]  /*144c0*/  PRMT R48, RZ, 0x7610, R48 ;  /* 0x00007610ff307816 */ /* 0x000fe20000000030 */
[C---:B------:R-:W-:Y:S01]  /*144d0*/  VIADD R75, R0.reuse, 0x7d ;  /* 0x0000007d004b7836 */ /* 0x040fe20000000000 */
[----:B------:R-:W-:Y:S01]  /*144e0*/  PRMT R47, RZ, 0x7610, R47 ;  /* 0x00007610ff2f7816 */ /* 0x000fe2000000002f */
[----:B-1----:R-:W-:Y:S01]  /*144f0*/  @P0 IMAD.MOV.U32 R42, RZ, RZ, R44 ;  /* 0x000000ffff2a0224 */ /* 0x002fe200078e002c */
[----:B------:R-:W-:Y:S01]  /*14500*/  PRMT R46, RZ, 0x7610, R46 ;  /* 0x00007610ff2e7816 */ /* 0x000fe2000000002e */
[----:B------:R-:W-:Y:S01]  /*14510*/  @P0 IMAD.MOV.U32 R43, RZ, RZ, R45 ;  /* 0x000000ffff2b0224 */ /* 0x000fe200078e002d */
[----:B0-----:R-:W-:Y:S01]  /*14520*/  IADD3 R41, P5, PT, R85, R38, RZ ;  /* 0x0000002655297210 */ /* 0x001fe20007fbe0ff */
[----:B------:R0:W-:Y:S01]  /*14530*/  STL [R1+0x480], R44 ;  /* 0x0004802c01007387 */ /* 0x0001e20000100800 */
[C---:B------:R-:W-:Y:S01]  /*14540*/  VIADD R73, R0.reuse, 0x7f ;  /* 0x0000007f00497836 */ /* 0x040fe20000000000 */
[----:B------:R-:W1:Y:S02]  /*14550*/  LDCU UR5, c[0x0][0x3b0] ;  /* 0x00007600ff0577ac */ /* 0x000e640008000800 */
[----:B------:R0:W2:Y:S04]  /*14560*/  @P0 LDG.E.U8 R54, desc[UR18][R42.64] ;  /* 0x000000122a360981 */ /* 0x0000a8000c1e1100 */
[----:B------:R-:W-:Y:S01]  /*14570*/  STL [R1+0x474], R70 ;  /* 0x0004744601007387 */ /* 0x000fe20000100800 */
[----:B0-----:R-:W-:-:S03]  /*14580*/  VIADD R44, R0, 0x6e ;  /* 0x0000006e002c7836 */ /* 0x001fc60000000000 */
[----:B------:R-:W-:Y:S01]  /*14590*/  STL [R1+0x47c], R45 ;  /* 0x00047c2d01007387 */ /* 0x000fe20000100800 */
[----:B------:R-:W-:-:S03]  /*145a0*/  LEA.HI.X.SX32 R42, R85, R35, 0x1, P5 ;  /* 0x00000023552a7211 */ /* 0x000fc600028f0eff */
[----:B------:R-:W5:Y:S01]  /*145b0*/  LDL.LU R4, [R1+0x9dc] ;  /* 0x0009dc0001047983 */ /* 0x000f620000300800 */
[----:B------:R-:W-:Y:S02]  /*145c0*/  @!P4 IMAD.MOV R86, RZ, RZ, -R86 ;  /* 0x000000ffff56c224 */ /* 0x000fe400078e0a56 */
[----:B------:R-:W-:Y:S01]  /*145d0*/  @P0 IMAD.MOV.U32 R43, RZ, RZ, R42 ;  /* 0x000000ffff2b0224 */ /* 0x000fe200078e002a */
[----:B------:R-:W-:Y:S04]  /*145e0*/  STL [R1+0x4a8], R41 ;  /* 0x0004a82901007387 */ /* 0x000fe80000100800 */
[----:B------:R0:W-:Y:S01]  /*145f0*/  STL [R1+0x4a4], R42 ;  /* 0x0004a42a01007387 */ /* 0x0001e20000100800 */
[----:B------:R-:W-:Y:S01]  /*14600*/  SEL R86, R5, R86, !P3 ;  /* 0x0000005605567207 */ /* 0x000fe20005800000 */
[----:B0-----:R-:W-:Y:S01]  /*14610*/  @P0 IMAD.MOV.U32 R42, RZ, RZ, R41 ;  /* 0x000000ffff2a0224 */ /* 0x001fe200078e0029 */
[----:B------:R-:W-:-:S04]  /*14620*/  IABS R41, R44 ;  /* 0x0000002c00297213 */ /* 0x000fc80000000000 */
[----:B------:R0:W2:Y:S01]  /*14630*/  @P0 LDG.E.U8 R53, desc[UR18][R42.64] ;  /* 0x000000122a350981 */ /* 0x0000a2000c1e1100 */
[----:B------:R-:W-:Y:S01]  /*14640*/  IMAD R86, R86, UR4, RZ ;  /* 0x0000000456567c24 */ /* 0x000fe2000f8e02ff */
[----:B------:R-:W-:Y:S01]  /*14650*/  ISETP.GE.AND P4, PT, R44, RZ, PT ;  /* 0x000000ff2c00720c */ /* 0x000fe20003f86270 */
[----:B------:R-:W1:Y:S01]  /*14660*/  LDCU UR4, c[0x0][0x3b0] ;  /* 0x00007600ff0477ac */ /* 0x000e620008000800 */
[----:B0-----:R-:W-:-:S04]  /*14670*/  IMAD.HI.U32 R42, R40, R41, RZ ;  /* 0x00000029282a7227 */ /* 0x001fc800078e00ff */
[----:B------:R-:W-:Y:S01]  /*14680*/  IMAD.MOV R42, RZ, RZ, -R42 ;  /* 0x000000ffff2a7224 */ /* 0x000fe200078e0a2a */
[----:B------:R-:W-:-:S03]  /*14690*/  IADD3 R45, P2, PT, R86, R38, RZ ;  /* 0x00000026562d7210 */ /* 0x000fc60007f5e0ff */
[----:B------:R-:W-:Y:S01]  /*146a0*/  IMAD R41, R39, R42, R41 ;  /* 0x0000002a27297224 */ /* 0x000fe200078e0229 */
[----:B------:R-:W-:-:S04]  /*146b0*/  LEA.HI.X.SX32 R70, R86, R35, 0x1, P2 ;  /* 0x0000002356467211 */ /* 0x000fc800010f0eff */
[----:B------:R-:W-:Y:S01]  /*146c0*/  ISETP.GT.U32.AND P2, PT, R39, R41, PT ;  /* 0x000000292700720c */ /* 0x000fe20003f44070 */
[----:B------:R-:W-:Y:S01]  /*146d0*/  STL [R1+0x800], R44 ;  /* 0x0008002c01007387 */ /* 0x000fe20000100800 */
[----:B------:R-:W-:Y:S02]  /*146e0*/  @P0 IMAD.MOV.U32 R42, RZ, RZ, R45 ;  /* 0x000000ffff2a0224 */ /* 0x000fe400078e002d */
[----:B------:R-:W-:Y:S01]  /*146f0*/  @P0 IMAD.MOV.U32 R43, RZ, RZ, R70 ;  /* 0x000000ffff2b0224 */ /* 0x000fe200078e0046 */
[----:B------:R-:W-:Y:S04]  /*14700*/  STL [R1+0x4b0], R45 ;  /* 0x0004b02d01007387 */ /* 0x000fe80000100800 */
[----:B------:R0:W-:Y:S04]  /*14710*/  STL [R1+0x4ac], R70 ;  /* 0x0004ac4601007387 */ /* 0x0001e80000100800 */
[----:B------:R-:W-:Y:S01]  /*14720*/  @!P2 IMAD.IADD R41, R41, 0x1, -R39 ;  /* 0x000000012929a824 */ /* 0x000fe200078e0a27 */
[----:B------:R1:W2:Y:S01]  /*14730*/  @P0 LDG.E.U8 R52, desc[UR18][R42.64] ;  /* 0x000000122a340981 */ /* 0x0002a2000c1e1100 */
[----:B0-----:R-:W-:-:S03]  /*14740*/  VIADD R70, R0, 0x6f ;  /* 0x0000006f00467836 */ /* 0x001fc60000000000 */
[----:B------:R-:W-:Y:S02]  /*14750*/  ISETP.GT.U32.AND P2, PT, R39, R41, PT ;  /* 0x000000292700720c */ /* 0x000fe40003f44070 */
[----:B-1----:R-:W-:-:S05]  /*14760*/  IABS R42, R70 ;  /* 0x00000046002a7213 */ /* 0x002fca0000000000 */
[----:B------:R-:W-:-:S04]  /*14770*/  IMAD.HI.U32 R43, R40, R42, RZ ;  /* 0x0000002a282b7227 */ /* 0x000fc800078e00ff */
[----:B------:R-:W-:-:S04]  /*14780*/  IMAD.MOV R43, RZ, RZ, -R43 ;  /* 0x000000ffff2b7224 */ /* 0x000fc800078e0a2b */
[----:B------:R-:W-:Y:S02]  /*14790*/  IMAD R42, R39, R43, R42 ;  /* 0x0000002b272a7224 */ /* 0x000fe400078e022a */
[----:B------:R-:W-:-:S03]  /*147a0*/  @!P2 IMAD.IADD R41, R41, 0x1, -R39 ;  /* 0x000000012929a824 */ /* 0x000fc600078e0a27 */
[----:B------:R-:W-:Y:S01]  /*147b0*/  ISETP.GT.U32.AND P2, PT, R39, R42, PT ;  /* 0x0000002a2700720c */ /* 0x000fe20003f44070 */
[----:B------:R-:W-:-:S05]  /*147c0*/  @!P4 IMAD.MOV R41, RZ, RZ, -R41 ;  /* 0x000000ffff29c224 */ /* 0x000fca00078e0a29 */
[----:B------:R-:W-:-:S05]  /*147d0*/  SEL R41, R5, R41, !P3 ;  /* 0x0000002905297207 */ /* 0x000fca0005800000 */
[----:B------:R-:W-:Y:S01]  /*147e0*/  IMAD R41, R41, UR4, RZ ;  /* 0x0000000429297c24 */ /* 0x000fe2000f8e02ff */
[----:B------:R-:W0:Y:S01]  /*147f0*/  LDCU UR4, c[0x0][0x3b0] ;  /* 0x00007600ff0477ac */ /* 0x000e220008000800 */
[----:B------:R-:W-:-:S03]  /*14800*/  @!P2 IMAD.IADD R42, R42, 0x1, -R39 ;  /* 0x000000012a2aa824 */ /* 0x000fc600078e0a27 */
[----:B------:R-:W-:Y:S02]  /*14810*/  IADD3 R44, P4, PT, R41, R38, RZ ;  /* 0x00000026292c7210 */ /* 0x000fe40007f9e0ff */
[----:B------:R-:W-:Y:S02]  /*14820*/  ISETP.GT.U32.AND P2, PT, R39, R42, PT ;  /* 0x0000002a2700720c */ /* 0x000fe40003f44070 */
[----:B------:R-:W-:Y:S02]  /*14830*/  LEA.HI.X.SX32 R45, R41, R35, 0x1, P4 ;  /* 0x00000023292d7211 */ /* 0x000fe400020f0eff */
[----:B------:R-:W-:Y:S01]  /*14840*/  ISETP.GE.AND P4, PT, R70, RZ, PT ;  /* 0x000000ff4600720c */ /* 0x000fe20003f86270 */
[----:B------:R-:W-:Y:S04]  /*14850*/  STL [R1+0x7fc], R70 ;  /* 0x0007fc4601007387 */ /* 0x000fe80000100800 */
[----:B------:R1:W-:Y:S04]  /*14860*/  STL [R1+0x4b8], R44 ;  /* 0x0004b82c01007387 */ /* 0x0003e80000100800 */
[----:B------:R1:W2:Y:S01]  /*14870*/  @P0 LDG.E.U8 R51, desc[UR18][R44.64] ;  /* 0x000000122c330981 */ /* 0x0002a2000c1e1100 */
[----:B------:R-:W-:-:S04]  /*14880*/  @!P2 IMAD.IADD R42, R42, 0x1, -R39 ;  /* 0x000000012a2aa824 */ /* 0x000fc800078e0a27 */
[----:B------:R-:W-:Y:S02]  /*14890*/  @!P4 IMAD.MOV R42, RZ, RZ, -R42 ;  /* 0x000000ffff2ac224 */ /* 0x000fe400078e0a2a */
[----:B-1----:R-:W-:-:S03]  /*148a0*/  VIADD R44, R0, 0x74 ;  /* 0x00000074002c7836 */ /* 0x002fc60000000000 */
[----:B------:R-:W-:Y:S02]  /*148b0*/  SEL R43, R5, R42, !P3 ;  /* 0x0000002a052b7207 */ /* 0x000fe40005800000 */
[----:B------:R-:W-:-:S03]  /*148c0*/  IABS R41, R44 ;  /* 0x0000002c00297213 */ /* 0x000fc60000000000 */
[----:B0-----:R-:W-:Y:S01]  /*148d0*/  IMAD R43, R43, UR4, RZ ;  /* 0x000000042b2b7c24 */ /* 0x001fe2000f8e02ff */
[----:B------:R0:W-:Y:S01]  /*148e0*/  STL [R1+0x4b4], R45 ;  /* 0x0004b42d01007387 */ /* 0x0001e20000100800 */
[----:B------:R-:W-:Y:S01]  /*148f0*/  ISETP.GE.AND P4, PT, R44, RZ, PT ;  /* 0x000000ff2c00720c */ /* 0x000fe20003f86270 */
[----:B------:R-:W1:Y:S01]  /*14900*/  LDCU UR4, c[0x0][0x3b0] ;  /* 0x00007600ff0477ac */ /* 0x000e620008000800 */
[----:B------:R-:W-:-:S04]  /*14910*/  IMAD.HI.U32 R42, R40, R41, RZ ;  /* 0x00000029282a7227 */ /* 0x000fc800078e00ff */
[----:B------:R-:W-:Y:S01]  /*14920*/  IMAD.MOV R42, RZ, RZ, -R42 ;  /* 0x000000ffff2a7224 */ /* 0x000fe200078e0a2a */
[----:B0-----:R-:W-:-:S03]  /*14930*/  IADD3 R45, P2, PT, R43, R38, RZ ;  /* 0x000000262b2d7210 */ /* 0x001fc60007f5e0ff */
        /* <DEDUP_REMOVED lines=48> */
[----:B------:R0:W-:Y:S04]  /*14c40*/  STL [R1+0x4f0], R45 ;  /* 0x0004f02d01007387 */ /* 0x0001e80000100800 */
[----:B------:R1:W2:Y:S01]  /*14c50*/  @P0 LDG.E.U8 R48, desc[UR18][R42.64] ;  /* 0x000000122a300981 */ /* 0x0002a2000c1e1100 */
[----:B0-----:R-:W-:-:S03]  /*14c60*/  VIADD R45, R0, 0x7c ;  /* 0x0000007c002d7836 */ /* 0x001fc60000000000 */
[----:B------:R-:W-:Y:S02]  /*14c70*/  @!P2 IMAD.IADD R41, R41, 0x1, -R39 ;  /* 0x000000012929a824 */ /* 0x000fe400078e0a27 */
[----:B-1----:R-:W-:-:S03]  /*14c80*/  IABS R42, R45 ;  /* 0x0000002d002a7213 */ /* 0x002fc60000000000 */
[----:B------:R-:W-:Y:S02]  /*14c90*/  ISETP.GT.U32.AND P2, PT, R39, R41, PT ;  /* 0x000000292700720c */ /* 0x000fe40003f44070 */
[----:B------:R-:W-:-:S04]  /*14ca0*/  IMAD.HI.U32 R43, R40, R42, RZ ;  /* 0x0000002a282b7227 */ /* 0x000fc800078e00ff */
[----:B------:R-:W-:-:S04]  /*14cb0*/  IMAD.MOV R43, RZ, RZ, -R43 ;  /* 0x000000ffff2b7224 */ /* 0x000fc800078e0a2b */
[----:B------:R-:W-:-:S03]  /*14cc0*/  IMAD R42, R39, R43, R42 ;  /* 0x0000002b272a7224 */ /* 0x000fc600078e022a */
[----:B------:R-:W-:Y:S02]  /*14cd0*/  @!P2 IMAD.IADD R41, R41, 0x1, -R39 ;  /* 0x000000012929a824 */ /* 0x000fe400078e0a27 */
[----:B------:R-:W-:Y:S02]  /*14ce0*/  ISETP.GT.U32.AND P2, PT, R39, R42, PT ;  /* 0x0000002a2700720c */ /* 0x000fe40003f44070 */
[----:B------:R-:W-:Y:S01]  /*14cf0*/  @!P4 IMAD.MOV R41, RZ, RZ, -R41 ;  /* 0x000000ffff29c224 */ /* 0x000fe200078e0a29 */
[----:B------:R-:W-:-:S10]  /*14d00*/  ISETP.GE.AND P4, PT, R45, RZ, PT ;  /* 0x000000ff2d00720c */ /* 0x000fd40003f86270 */
[----:B------:R-:W-:Y:S01]  /*14d10*/  @!P2 IMAD.IADD R42, R42, 0x1, -R39 ;  /* 0x000000012a2aa824 */ /* 0x000fe200078e0a27 */
[----:B------:R-:W-:-:S04]  /*14d20*/  SEL R41, R5, R41, !P3 ;  /* 0x0000002905297207 */ /* 0x000fc80005800000 */
[----:B------:R-:W-:Y:S01]  /*14d30*/  ISETP.GT.U32.AND P2, PT, R39, R42, PT ;  /* 0x0000002a2700720c */ /* 0x000fe20003f44070 */
[----:B------:R-:W-:Y:S01]  /*14d40*/  IMAD R41, R41, UR4, RZ ;  /* 0x0000000429297c24 */ /* 0x000fe2000f8e02ff */
[----:B------:R-:W0:Y:S04]  /*14d50*/  LDCU UR4, c[0x0][0x3b0] ;  /* 0x00007600ff0477ac */ /* 0x000e280008000800 */
[C---:B------:R-:W-:Y:S01]  /*14d60*/  IADD3 R44, P5, PT, R41.reuse, R38, RZ ;  /* 0x00000026292c7210 */ /* 0x040fe20007fbe0ff */
[----:B------:R-:W-:Y:S06]  /*14d70*/  STL [R1+0x4ec], R70 ;  /* 0x0004ec4601007387 */ /* 0x000fec0000100800 */
[----:B------:R-:W-:Y:S01]  /*14d80*/  @!P2 IMAD.IADD R42, R42, 0x1, -R39 ;  /* 0x000000012a2aa824 */ /* 0x000fe200078e0a27 */
[----:B------:R-:W-:-:S03]  /*14d90*/  LEA.HI.X.SX32 R41, R41, R35, 0x1, P5 ;  /* 0x0000002329297211 */ /* 0x000fc600028f0eff */
[----:B------:R-:W-:Y:S01]  /*14da0*/  @!P4 IMAD.MOV R42, RZ, RZ, -R42 ;  /* 0x000000ffff2ac224 */ /* 0x000fe200078e0a2a */
[----:B------:R1:W-:Y:S04]  /*14db0*/  STL [R1+0x7ec], R45 ;  /* 0x0007ec2d01007387 */ /* 0x0003e80000100800 */
[----:B------:R-:W-:Y:S01]  /*14dc0*/  STL [R1+0x4f8], R44 ;  /* 0x0004f82c01007387 */ /* 0x000fe20000100800 */
[----:B------:R-:W-:-:S03]  /*14dd0*/  SEL R42, R5, R42, !P3 ;  /* 0x0000002a052a7207 */ /* 0x000fc60005800000 */
[----:B------:R3:W-:Y:S01]  /*14de0*/  STL [R1+0x4f4], R41 ;  /* 0x0004f42901007387 */ /* 0x0007e20000100800 */
[----:B-1----:R-:W-:Y:S02]  /*14df0*/  @P0 IMAD.MOV.U32 R45, RZ, RZ, R41 ;  /* 0x000000ffff2d0224 */ /* 0x002fe400078e0029 */
[----:B0-----:R-:W-:Y:S01]  /*14e00*/  IMAD R43, R42, UR4, RZ ;  /* 0x000000042a2b7c24 */ /* 0x001fe2000f8e02ff */
[----:B------:R-:W-:Y:S01]  /*14e10*/  STL [R1+0x7e8], R75 ;  /* 0x0007e84b01007387 */ /* 0x000fe20000100800 */
[----:B------:R-:W-:Y:S01]  /*14e20*/  VIADD R72, R0, 0x77 ;  /* 0x0000007700487836 */ /* 0x000fe20000000000 */
[----:B------:R-:W-:Y:S01]  /*14e30*/  ISETP.GE.AND P4, PT, R75, RZ, PT ;  /* 0x000000ff4b00720c */ /* 0x000fe20003f86270 */
[----:B------:R-:W0:Y:S01]  /*14e40*/  LDCU UR4, c[0x0][0x3b0] ;  /* 0x00007600ff0477ac */ /* 0x000e220008000800 */
[----:B------:R1:W4:Y:S01]  /*14e50*/  @P0 LDG.E.U8 R47, desc[UR18][R44.64] ;  /* 0x000000122c2f0981 */ /* 0x000322000c1e1100 */
[----:B---3--:R-:W-:-:S05]  /*14e60*/  IABS R41, R75 ;  /* 0x0000004b00297213 */ /* 0x008fca0000000000 */
[----:B------:R-:W-:-:S04]  /*14e70*/  IMAD.HI.U32 R42, R40, R41, RZ ;  /* 0x00000029282a7227 */ /* 0x000fc800078e00ff */
[----:B-1----:R-:W-:Y:S01]  /*14e80*/  IMAD.MOV R44, RZ, RZ, -R42 ;  /* 0x000000ffff2c7224 */ /* 0x002fe200078e0a2a */
[----:B------:R-:W-:-:S03]  /*14e90*/  IADD3 R70, P2, PT, R43, R38, RZ ;  /* 0x000000262b467210 */ /* 0x000fc60007f5e0ff */
[----:B------:R-:W-:Y:S01]  /*14ea0*/  IMAD R41, R39, R44, R41 ;  /* 0x0000002c27297224 */ /* 0x000fe200078e0229 */
[----:B------:R-:W-:-:S04]  /*14eb0*/  LEA.HI.X.SX32 R71, R43, R35, 0x1, P2 ;  /* 0x000000232b477211 */ /* 0x000fc800010f0eff */
[----:B------:R-:W-:Y:S01]  /*14ec0*/  ISETP.GT.U32.AND P2, PT, R39, R41, PT ;  /* 0x000000292700720c */ /* 0x000fe20003f44070 */
[----:B------:R-:W-:Y:S01]  /*14ed0*/  STL [R1+0x520], R70 ;  /* 0x0005204601007387 */ /* 0x000fe20000100800 */
[----:B------:R-:W-:Y:S02]  /*14ee0*/  @P0 IMAD.MOV.U32 R42, RZ, RZ, R70 ;  /* 0x000000ffff2a0224 */ /* 0x000fe400078e0046 */
[----:B------:R-:W-:Y:S01]  /*14ef0*/  @P0 IMAD.MOV.U32 R43, RZ, RZ, R71 ;  /* 0x000000ffff2b0224 */ /* 0x000fe200078e0047 */
[----:B------:R1:W-:Y:S04]  /*14f00*/  STL [R1+0x51c], R71 ;  /* 0x00051c4701007387 */ /* 0x0003e80000100800 */
[----:B------:R3:W4:Y:S01]  /*14f10*/  @P0 LDG.E.U8 R46, desc[UR18][R42.64] ;  /* 0x000000122a2e0981 */ /* 0x000722000c1e1100 */
[----:B-1----:R-:W-:-:S03]  /*14f20*/  VIADD R71, R0, 0xd ;  /* 0x0000000d00477836 */ /* 0x002fc60000000000 */
[----:B------:R-:W-:Y:S02]  /*14f30*/  @!P2 IMAD.IADD R41, R41, 0x1, -R39 ;  /* 0x000000012929a824 */ /* 0x000fe400078e0a27 */
[----:B---3--:R-:W-:-:S03]  /*14f40*/  IABS R42, R71 ;  /* 0x00000047002a7213 */ /* 0x008fc60000000000 */
[----:B------:R-:W-:Y:S02]  /*14f50*/  ISETP.GT.U32.AND P2, PT, R39, R41, PT ;  /* 0x000000292700720c */ /* 0x000fe40003f44070 */
[----:B------:R-:W-:Y:S01]  /*14f60*/  IMAD.HI.U32 R70, R40, R42, RZ ;  /* 0x0000002a28467227 */ /* 0x000fe200078e00ff */
[----:B------:R-:W-:-:S03]  /*14f70*/  IABS R43, R73 ;  /* 0x00000049002b7213 */ /* 0x000fc60000000000 */
[----:B------:R-:W-:Y:S02]  /*14f80*/  IMAD.MOV R70, RZ, RZ, -R70 ;  /* 0x000000ffff467224 */ /* 0x000fe400078e0a46 */
[----:B------:R-:W-:-:S04]  /*14f90*/  IMAD.HI.U32 R45, R40, R43, RZ ;  /* 0x0000002b282d7227 */ /* 0x000fc800078e00ff */
[----:B------:R-:W-:Y:S02]  /*14fa0*/  IMAD R42, R39, R70, R42 ;  /* 0x00000046272a7224 */ /* 0x000fe400078e022a */
[----:B------:R-:W-:Y:S01]  /*14fb0*/  @!P2 IMAD.IADD R41, R41, 0x1, -R39 ;  /* 0x000000012929a824 */ /* 0x000fe200078e0a27 */
[----:B------:R-:W-:Y:S01]  /*14fc0*/  IABS R44, R72 ;  /* 0x00000048002c7213 */ /* 0x000fe20000000000 */
[----:B------:R-:W-:Y:S01]  /*14fd0*/  IMAD.MOV R45, RZ, RZ, -R45 ;  /* 0x000000ffff2d7224 */ /* 0x000fe200078e0a2d */
[----:B------:R-:W-:-:S03]  /*14fe0*/  ISETP.GT.U32.AND P2, PT, R39, R42, PT ;  /* 0x0000002a2700720c */ /* 0x000fc60003f44070 */
[----:B------:R-:W-:Y:S02]  /*14ff0*/  IMAD R43, R39, R45, R43 ;  /* 0x0000002d272b7224 */ /* 0x000fe400078e022b */
[----:B------:R-:W-:-:S04]  /*15000*/  IMAD.HI.U32 R45, R40, R44, RZ ;  /* 0x0000002c282d7227 */ /* 0x000fc800078e00ff */
[----:B------:R-:W-:Y:S02]  /*15010*/  IMAD.MOV R45, RZ, RZ, -R45 ;  /* 0x000000ffff2d7224 */ /* 0x000fe400078e0a2d */
[----:B------:R-:W-:Y:S02]  /*15020*/  VIADD R74, R0, 0x7e ;  /* 0x0000007e004a7836 */ /* 0x000fe40000000000 */
[----:B------:R-:W-:Y:S02]  /*15030*/  @!P4 IMAD.MOV R41, RZ, RZ, -R41 ;  /* 0x000000ffff29c224 */ /* 0x000fe400078e0a29 */
[----:B------:R-:W-:Y:S02]  /*15040*/  @!P2 IMAD.IADD R42, R42, 0x1, -R39 ;  /* 0x000000012a2aa824 */ /* 0x000fe400078e0a27 */
[----:B------:R-:W-:Y:S01]  /*15050*/  IMAD R44, R39, R45, R44 ;  /* 0x0000002d272c7224 */ /* 0x000fe200078e022c */
[----:B------:R-:W-:Y:S02]  /*15060*/  IABS R45, R74 ;  /* 0x0000004a002d7213 */ /* 0x000fe40000000000 */
[----:B------:R-:W-:-:S02]  /*15070*/  SEL R41, R5, R41, !P3 ;  /* 0x0000002905297207 */ /* 0x000fc40005800000 */
[----:B------:R-:W-:Y:S01]  /*15080*/  ISETP.GT.U32.AND P4, PT, R39, R42, PT ;  /* 0x0000002a2700720c */ /* 0x000fe20003f84070 */
[----:B------:R-:W-:Y:S01]  /*15090*/  IMAD.HI.U32 R40, R40, R45, RZ ;  /* 0x0000002d28287227 */ /* 0x000fe200078e00ff */
[----:B------:R-:W-:-:S03]  /*150a0*/  ISETP.GE.AND P2, PT, R71, RZ, PT ;  /* 0x000000ff4700720c */ /* 0x000fc60003f46270 */
[----:B0-----:R-:W-:Y:S01]  /*150b0*/  IMAD R41, R41, UR4, RZ ;  /* 0x0000000429297c24 */ /* 0x001fe2000f8e02ff */
[----:B------:R-:W-:Y:S01]  /*150c0*/  STL [R1+0x7e4], R73 ;  /* 0x0007e44901007387 */ /* 0x000fe20000100800 */
[----:B------:R-:W-:Y:S01]  /*150d0*/  IMAD.MOV R40, RZ, RZ, -R40 ;  /* 0x000000ffff287224 */ /* 0x000fe200078e0a28 */
[----:B------:R-:W-:Y:S01]  /*150e0*/  ISETP.GT.U32.AND P6, PT, R39, R43, PT ;  /* 0x0000002b2700720c */ /* 0x000fe20003fc4070 */
[----:B------:R-:W0:Y:S01]  /*150f0*/  LDCU UR4, c[0x0][0x3b0] ;  /* 0x00007600ff0477ac */ /* 0x000e220008000800 */
[----:B------:R-:W-:Y:S01]  /*15100*/  IADD3 R70, P5, PT, R41, R38, RZ ;  /* 0x0000002629467210 */ /* 0x000fe20007fbe0ff */
[----:B------:R-:W-:Y:S01]  /*15110*/  IMAD R40, R39, R40, R45 ;  /* 0x0000002827287224 */ /* 0x000fe200078e022d */
[----:B------:R1:W-:Y:S01]  /*15120*/  STL [R1+0x7dc], R71 ;  /* 0x0007dc4701007387 */ /* 0x0003e20000100800 */
[----:B------:R-:W-:-:S04]  /*15130*/  @!P4 IMAD.IADD R42, R42, 0x1, -R39 ;  /* 0x000000012a2ac824 */ /* 0x000fc800078e0a27 */
[----:B------:R-:W-:Y:S01]  /*15140*/  @!P2 IMAD.MOV R42, RZ, RZ, -R42 ;  /* 0x000000ffff2aa224 */ /* 0x000fe200078e0a2a */
[----:B-1----:R-:W-:Y:S02]  /*15150*/  LEA.HI.X.SX32 R71, R41, R35, 0x1, P5 ;  /* 0x0000002329477211 */ /* 0x002fe400028f0eff */
[C---:B------:R-:W-:Y:S02]  /*15160*/  ISETP.GT.U32.AND P5, PT, R39.reuse, R40, PT ;  /* 0x000000282700720c */ /* 0x040fe40003fa4070 */
[----:B------:R-:W-:Y:S02]  /*15170*/  ISETP.GT.U32.AND P4, PT, R39, R44, PT ;  /* 0x0000002c2700720c */ /* 0x000fe40003f84070 */
[----:B------:R-:W-:Y:S01]  /*15180*/  SEL R42, R5, R42, !P3 ;  /* 0x0000002a052a7207 */ /* 0x000fe20005800000 */
[----:B------:R-:W-:-:S04]  /*15190*/  @!P6 IMAD.IADD R43, R43, 0x1, -R39 ;  /* 0x000000012b2be824 */ /* 0x000fc800078e0a27 */
[----:B------:R-:W-:-:S04]  /*151a0*/  IMAD R42, R42, UR11, RZ ;  /* 0x0000000b2a2a7c24 */ /* 0x000fc8000f8e02ff */
[--C-:B------:R-:W-:Y:S01]  /*151b0*/  @!P5 IMAD.IADD R40, R40, 0x1, -R39.reuse ;  /* 0x000000012828d824 */ /* 0x100fe200078e0a27 */
[----:B------:R-:W-:Y:S01]  /*151c0*/  IADD3 R75, P2, PT, R42, R38, RZ ;  /* 0x000000262a4b7210 */ /* 0x000fe20007f5e0ff */
[----:B------:R-:W-:-:S03]  /*151d0*/  @!P4 IMAD.IADD R44, R44, 0x1, -R39 ;  /* 0x000000012c2cc824 */ /* 0x000fc600078e0a27 */
[C---:B------:R-:W-:Y:S02]  /*151e0*/  ISETP.GT.U32.AND P5, PT, R39.reuse, R40, PT ;  /* 0x000000282700720c */ /* 0x040fe40003fa4070 */
[C---:B------:R-:W-:Y:S02]  /*151f0*/  ISETP.GT.U32.AND P4, PT, R39.reuse, R43, PT ;  /* 0x0000002b2700720c */ /* 0x040fe40003f84070 */
[----:B------:R-:W-:Y:S02]  /*15200*/  LEA.HI.X.SX32 R76, R42, R35, 0x1, P2 ;  /* 0x000000232a4c7211 */ /* 0x000fe400010f0eff */
[----:B------:R-:W-:Y:S02]  /*15210*/  ISETP.GE.AND P2, PT, R74, RZ, PT ;  /* 0x000000ff4a00720c */ /* 0x000fe40003f46270 */
[----:B------:R-:W-:-:S05]  /*15220*/  ISETP.GT.U32.AND P6, PT, R39, R44, PT ;  /* 0x0000002c2700720c */ /* 0x000fca0003fc4070 */
[--C-:B------:R-:W-:Y:S02]  /*15230*/  @!P5 IMAD.IADD R40, R40, 0x1, -R39.reuse ;  /* 0x000000012828d824 */ /* 0x100fe400078e0a27 */
[----:B------:R-:W-:Y:S01]  /*15240*/  @!P4 IMAD.IADD R43, R43, 0x1, -R39 ;  /* 0x000000012b2bc824 */ /* 0x000fe200078e0a27 */
[----:B------:R-:W-:-:S03]  /*15250*/  ISETP.GE.AND P4, PT, R72, RZ, PT ;  /* 0x000000ff4800720c */ /* 0x000fc60003f86270 */
[----:B------:R-:W-:Y:S01]  /*15260*/  @!P2 IMAD.MOV R40, RZ, RZ, -R40 ;  /* 0x000000ffff28a224 */ /* 0x000fe200078e0a28 */
[----:B------:R-:W-:-:S04]  /*15270*/  ISETP.GE.AND P5, PT, R73, RZ, PT ;  /* 0x000000ff4900720c */ /* 0x000fc80003fa6270 */
[----:B------:R-:W-:Y:S01]  /*15280*/  SEL R40, R5, R40, !P3 ;  /* 0x0000002805287207 */ /* 0x000fe20005800000 */
[----:B------:R-:W-:Y:S01]  /*15290*/  @!P6 IMAD.IADD R44, R44, 0x1, -R39 ;  /* 0x000000012c2ce824 */ /* 0x000fe200078e0a27 */
[----:B------:R-:W-:-:S03]  /*152a0*/  PRMT R45, RZ, 0x7610, R45 ;  /* 0x00007610ff2d7816 */ /* 0x000fc6000000002d */
[----:B------:R-:W-:Y:S01]  /*152b0*/  IMAD R39, R40, UR5, RZ ;  /* 0x0000000528277c24 */ /* 0x000fe2000f8e02ff */
[----:B------:R-:W1:Y:S01]  /*152c0*/  LDCU UR5, c[0x0][0x3b0] ;  /* 0x00007600ff0577ac */ /* 0x000e620008000800 */
[----:B------:R-:W-:Y:S01]  /*152d0*/  STL [R1+0x7e0], R72 ;  /* 0x0007e04801007387 */ /* 0x000fe20000100800 */
[----:B------:R-:W-:Y:S01]  /*152e0*/  @!P4 IMAD.MOV R44, RZ, RZ, -R44 ;  /* 0x000000ffff2cc224 */ /* 0x000fe200078e0a2c */
[----:B------:R-:W-:Y:S02]  /*152f0*/  PRMT R41, RZ, 0x7610, R41 ;  /* 0x00007610ff297816 */ /* 0x000fe40000000029 */
[----:B------:R-:W-:Y:S04]  /*15300*/  STL [R1+0x7d8], R74 ;  /* 0x0007d84a01007387 */ /* 0x000fe80000100800 */
[----:B------:R3:W-:Y:S01]  /*15310*/  STL [R1+0x248], R70 ;  /* 0x0002484601007387 */ /* 0x0007e20000100800 */
[----:B------:R-:W-:-:S03]  /*15320*/  SEL R44, R5, R44, !P3 ;  /* 0x0000002c052c7207 */ /* 0x000fc60005800000 */
[----:B------:R1:W-:Y:S01]  /*15330*/  STL [R1+0x244], R71 ;  /* 0x0002444701007387 */ /* 0x0003e20000100800 */
[----:B------:R-:W-:-:S03]  /*15340*/  @!P5 IMAD.MOV R43, RZ, RZ, -R43 ;  /* 0x000000ffff2bd224 */ /* 0x000fc600078e0a2b */
[----:B------:R3:W4:Y:S01]  /*15350*/  @P0 LDG.E.U8 R45, desc[UR18][R70.64] ;  /* 0x00000012462d0981 */ /* 0x000722000c1e1100 */
[----:B------:R-:W-:Y:S01]  /*15360*/  IADD3 R42, P2, PT, R39, R38, RZ ;  /* 0x00000026272a7210 */ /* 0x000fe20007f5e0ff */
[----:B0-----:R-:W-:Y:S01]  /*15370*/  IMAD R44, R44, UR4, RZ ;  /* 0x000000042c2c7c24 */ /* 0x001fe2000f8e02ff */
[----:B------:R-:W-:Y:S01]  /*15380*/  SEL R40, R5, R43, !P3 ;  /* 0x0000002b05287207 */ /* 0x000fe20005800000 */
[----:B---3--:R-:W-:Y:S02]  /*15390*/  @P0 IMAD.MOV.U32 R70, RZ, RZ, R75 ;  /* 0x000000ffff460224 */ /* 0x008fe400078e004b */
[----:B-1----:R-:W-:Y:S01]  /*153a0*/  @P0 IMAD.MOV.U32 R71, RZ, RZ, R76 ;  /* 0x000000ffff470224 */ /* 0x002fe200078e004c */
[----:B------:R-:W-:Y:S04]  /*153b0*/  STL [R1+0x190], R75 ;  /* 0x0001904b01007387 */ /* 0x000fe80000100800 */
[----:B------:R0:W3:Y:S04]  /*153c0*/  @P0 LDG.E.U8 R41, desc[UR18][R70.64] ;  /* 0x0000001246290981 */ /* 0x0000e8000c1e1100 */
[----:B------:R-:W-:Y:S04]  /*153d0*/  STL [R1+0x18c], R76 ;  /* 0x00018c4c01007387 */ /* 0x000fe80000100800 */
[----:B------:R-:W5:Y:S01]  /*153e0*/  LDL.LU R5, [R1+0x9d8] ;  /* 0x0009d80001057983 */ /* 0x000f620000300800 */
[----:B0-----:R-:W-:-:S03]  /*153f0*/  LEA.HI.X.SX32 R70, R39, R35, 0x1, P2 ;  /* 0x0000002327467211 */ /* 0x001fc600010f0eff */
[----:B------:R-:W-:Y:S01]  /*15400*/  STL [R1+0x23c], R42 ;  /* 0x00023c2a01007387 */ /* 0x000fe20000100800 */
[C---:B------:R-:W-:Y:S01]  /*15410*/  IADD3 R71, P2, PT, R44.reuse, R38, RZ ;  /* 0x000000262c477210 */ /* 0x040fe20007f5e0ff */
[----:B------:R-:W-:Y:S02]  /*15420*/  @P0 IMAD.MOV.U32 R43, RZ, RZ, R70 ;  /* 0x000000ffff2b0224 */ /* 0x000fe400078e0046 */
[----:B------:R0:W-:Y:S01]  /*15430*/  STL [R1+0x238], R70 ;  /* 0x0002384601007387 */ /* 0x0001e20000100800 */
[----:B------:R-:W-:Y:S02]  /*15440*/  PRMT R39, RZ, 0x7610, R39 ;  /* 0x00007610ff277816 */ /* 0x000fe40000000027 */
[----:B------:R-:W-:-:S04]  /*15450*/  LEA.HI.X.SX32 R72, R44, R35, 0x1, P2 ;  /* 0x000000232c487211 */ /* 0x000fc800010f0eff */
[----:B------:R1:W3:Y:S01]  /*15460*/  @P0 LDG.E.U8 R39, desc[UR18][R42.64] ;  /* 0x000000122a270981 */ /* 0x0002e2000c1e1100 */
[----:B0-----:R-:W-:Y:S01]  /*15470*/  IMAD R70, R40, UR5, RZ ;  /* 0x0000000528467c24 */ /* 0x001fe2000f8e02ff */
[----:B------:R-:W-:-:S04]  /*15480*/  PRMT R40, RZ, 0x7610, R40 ;  /* 0x00007610ff287816 */ /* 0x000fc80000000028 */
[C---:B------:R-:W-:Y:S01]  /*15490*/  IADD3 R38, P2, PT, R70.reuse, R38, RZ ;  /* 0x0000002646267210 */ /* 0x040fe20007f5e0ff */
[----:B-1----:R-:W-:Y:S02]  /*154a0*/  @P0 IMAD.MOV.U32 R42, RZ, RZ, R71 ;  /* 0x000000ffff2a0224 */ /* 0x002fe400078e0047 */
[----:B------:R-:W-:Y:S01]  /*154b0*/  @P0 IMAD.MOV.U32 R43, RZ, RZ, R72 ;  /* 0x000000ffff2b0224 */ /* 0x000fe200078e0048 */
[----:B------:R-:W-:Y:S02]  /*154c0*/  LEA.HI.X.SX32 R44, R70, R35, 0x1, P2 ;  /* 0x00000023462c7211 */ /* 0x000fe400010f0eff */
[----:B------:R-:W-:Y:S02]  /*154d0*/  PRMT R35, RZ, 0x7610, R35 ;  /* 0x00007610ff237816 */ /* 0x000fe40000000023 */
[----:B------:R0:W3:Y:S02]  /*154e0*/  @P0 LDG.E.U8 R40, desc[UR18][R42.64] ;  /* 0x000000122a280981 */ /* 0x0000e4000c1e1100 */
[----:B0-----:R-:W-:-:S02]  /*154f0*/  @P0 IMAD.MOV.U32 R42, RZ, RZ, R38 ;  /* 0x000000ffff2a0224 */ /* 0x001fc400078e0026 */
[----:B------:R-:W-:-:S05]  /*15500*/  @P0 IMAD.MOV.U32 R43, RZ, RZ, R44 ;  /* 0x000000ffff2b0224 */ /* 0x000fca00078e002c */
[----:B------:R-:W3:Y:S04]  /*15510*/  @P0 LDG.E.U8 R35, desc[UR18][R42.64] ;  /* 0x000000122a230981 */ /* 0x000ee8000c1e1100 */
[----:B--2---:R0:W-:Y:S04]  /*15520*/  STS.U8 [R31+UR9+0x5e00], R94 ;  /* 0x005e005e1f007988 */ /* 0x0041e80008000009 */
[----:B------:R0:W-:Y:S04]  /*15530*/  STS.U8 [R31+UR9+0x6200], R90 ;  /* 0x0062005a1f007988 */ /* 0x0001e80008000009 */
[----:B------:R0:W-:Y:S04]  /*15540*/  STS.U8 [R31+UR9+0x6600], R69 ;  /* 0x006600451f007988 */ /* 0x0001e80008000009 */
[----:B------:R0:W-:Y:S04]  /*15550*/  STS.U8 [R31+UR9+0x6a00], R65 ;  /* 0x006a00411f007988 */ /* 0x0001e80008000009 */
[----:B------:R0:W-:Y:S04]  /*15560*/  STS.U8 [R31+UR9+0x6e00], R61 ;  /* 0x006e003d1f007988 */ /* 0x0001e80008000009 */
[----:B----4-:R0:W-:Y:S04]  /*15570*/  STS.U8 [R31+UR9+0x7200], R57 ;  /* 0x007200391f007988 */ /* 0x0101e80008000009 */
[----:B------:R0:W-:Y:S04]  /*15580*/  STS.U8 [R31+UR9+0x7600], R53 ;  /* 0x007600351f007988 */ /* 0x0001e80008000009 */
[----:B------:R0:W-:Y:S01]  /*15590*/  STS.U8 [R31+UR9+0x7a00], R49 ;  /* 0x007a00311f007988 */ /* 0x0001e20008000009 */
[----:B------:R-:W-:-:S03]  /*155a0*/  VIADD R162, R162, 0x7f ;  /* 0x0000007fa2a27836 */ /* 0x000fc60000000000 */
[----:B------:R0:W-:Y:S01]  /*155b0*/  STL [R1+0x234], R71 ;  /* 0x0002344701007387 */ /* 0x0001e20000100800 */
[----:B------:R-:W-:-:S03]  /*155c0*/  ISETP.NE.U32.AND P0, PT, RZ, UR7, PT ;  /* 0x00000007ff007c0c */ /* 0x000fc6000bf05070 */
[----:B------:R0:W-:Y:S04]  /*155d0*/  STL [R1+0x228], R72 ;  /* 0x0002284801007387 */ /* 0x0001e80000100800 */
[----:B------:R0:W-:Y:S04]  /*155e0*/  STL [R1+0x230], R38 ;  /* 0x0002302601007387 */ /* 0x0001e80000100800 */
[----:B------:R0:W-:Y:S01]  /*155f0*/  STL [R1+0x22c], R44 ;  /* 0x00022c2c01007387 */ /* 0x0001e20000100800 */
[C---:B------:R-:W-:Y:S02]  /*15600*/  ISETP.LT.OR P2, PT, R162.reuse, 0x80, P0 ;  /* 0x00000080a200780c */ /* 0x040fe40000741670 */
[----:B------:R-:W-:Y:S01]  /*15610*/  ISETP.GE.AND P3, PT, R162, 0x100, PT ;  /* 0x00000100a200780c */ /* 0x000fe20003f66270 */
[----:B------:R0:W-:Y:S04]  /*15620*/  STS.U8 [R31+UR9+0x7e00], R46 ;  /* 0x007e002e1f007988 */ /* 0x0001e80008000009 */
        /* <DEDUP_REMOVED lines=15> */
[----:B---3--:R0:W-:Y:S04]  /*15720*/  STS.U8 [R32+UR9+0x4680], R41 ;  /* 0x0046802920007988 */ /* 0x0081e80008000009 */
        /* <DEDUP_REMOVED lines=31> */
[----:B------:R0:W-:Y:S01]  /*15920*/  STS.U8 [R34+UR9+0x7f80], R35 ;  /* 0x007f802322007988 */ /* 0x0001e20008000009 */
[----:B------:R1:W-:Y:S06]  /*15930*/  MEMBAR.ALL.CTA ;  /* 0x0000000000007992 */ /* 0x0003ec0000008000 */
[----:B-1----:R-:W1:Y:S02]  /*15940*/  FENCE.VIEW.ASYNC.S ;  /* 0x00000000000073c6 */ /* 0x002e640000000000 */
[----:B-1----:R-:W-:Y:S06]  /*15950*/  BAR.SYNC.DEFER_BLOCKING 0x0 ;  /* 0x0000000000007b1d */ /* 0x002fec0000010000 */
[----:B------:R-:W-:Y:S05]  /*15960*/  @P2 BRA `(.L_x_6) ;  /* 0x0000000000842947 */ /* 0x000fea0003800000 */
[----:B------:R-:W-:Y:S02]  /*15970*/  UIADD3 UR4, UPT, UPT, UR9, 0x4000, URZ ;  /* 0x0000400009047890 */ /* 0x000fe4000fffe0ff */
[----:B------:R-:W-:Y:S02]  /*15980*/  USHF.R.U32.HI UR12, URZ, 0x4, UR9 ;  /* 0x00000004ff0c7899 */ /* 0x000fe40008011609 */
[----:B------:R-:W-:Y:S02]  /*15990*/  USHF.R.U32.HI UR4, URZ, 0x4, UR4 ;  /* 0x00000004ff047899 */ /* 0x000fe40008011604 */
[----:B------:R-:W-:Y:S02]  /*159a0*/  USGXT.U32 UR12, UR12, 0xe ;  /* 0x0000000e0c0c789a */ /* 0x000fe40008000000 */
[----:B------:R-:W-:Y:S02]  /*159b0*/  USGXT.U32 UR14, UR4, 0xe ;  /* 0x0000000e040e789a */ /* 0x000fe40008000000 */
[----:B------:R-:W-:-:S02]  /*159c0*/  UIADD3 UR28, UP1, UPT, UR12, 0x100, URZ ;  /* 0x000001000c1c7890 */ /* 0x000fc4000ff3e0ff */
[----:B------:R-:W-:Y:S01]  /*159d0*/  UIADD3 UR26, UP2, UPT, UR14, 0x2, URZ ;  /* 0x000000020e1a7890 */ /* 0x000fe2000ff5e0ff */
[----:B------:R-:W-:Y:S01]  /*159e0*/  UMOV UR4, URZ ;  /* 0x000000ff00047c82 */ /* 0x000fe20008000000 */
[----:B------:R-:W-:Y:S01]  /*159f0*/  UMOV UR30, 0x0 ;  /* 0x00000000001e7882 */ /* 0x000fe20000000000 */
[----:B------:R-:W-:Y:S02]  /*15a00*/  UIADD3.X UR29, UPT, UPT, UR4, 0x40004040, URZ, UP1, !UPT ;  /* 0x40004040041d7890 */ /* 0x000fe40008ffe4ff */
[----:B------:R-:W-:Y:S02]  /*15a10*/  UIADD3.X UR27, UPT, UPT, UR4, 0x40004040, URZ, UP2, !UPT ;  /* 0x40004040041b7890 */ /* 0x000fe400097fe4ff */
[----:B------:R-:W-:Y:S02]  /*15a20*/  UIADD3.64 UR16, UPT, UPT, UR28, 0x100, URZ ;  /* 0x000001001c107897 */ /* 0x000fe4000fffe0ff */
[----:B------:R-:W-:Y:S02]  /*15a30*/  UIADD3.64 UR20, UPT, UPT, UR26, 0x2, URZ ;  /* 0x000000021a147897 */ /* 0x000fe4000fffe0ff */
[----:B------:R-:W-:-:S02]  /*15a40*/  UIADD3.64 UR22, UPT, UPT, UR28, 0x200, URZ ;  /* 0x000002001c167897 */ /* 0x000fc4000fffe0ff */
[----:B------:R-:W-:Y:S01]  /*15a50*/  UIADD3.64 UR24, UPT, UPT, UR26, 0x4, URZ ;  /* 0x000000041a187897 */ /* 0x000fe2000fffe0ff */
[----:B------:R-:W-:Y:S01]  /*15a60*/  UMOV UR31, 0x8208010 ;  /* 0x08208010001f7882 */ /* 0x000fe20000000000 */
[----:B------:R-:W-:Y:S01]  /*15a70*/  UMOV UR13, 0x40004040 ;  /* 0x40004040000d7882 */ /* 0x000fe20000000000 */
[----:B------:R-:W-:Y:S01]  /*15a80*/  UMOV UR15, 0x40004040 ;  /* 0x40004040000f7882 */ /* 0x000fe20000000000 */
[----:B------:R-:W-:Y:S01]  /*15a90*/  UMOV UR32, 0x0 ;  /* 0x0000000000207882 */ /* 0x000fe20000000000 */
[----:B------:R-:W-:Y:S01]  /*15aa0*/  UMOV UR33, 0x8208010 ;  /* 0x0820801000217882 */ /* 0x000fe20000000000 */
[----:B------:R-:W-:Y:S01]  /*15ab0*/  UMOV UR34, 0x0 ;  /* 0x0000000000227882 */ /* 0x000fe20000000000 */
[----:B------:R-:W-:Y:S01]  /*15ac0*/  UMOV UR35, 0x8208010 ;  /* 0x0820801000237882 */ /* 0x000fe20000000000 */
[----:B------:R-:W-:Y:S01]  /*15ad0*/  UMOV UR4, UR6 ;  /* 0x0000000600047c82 */ /* 0x000fe20008000000 */
[----:B------:R-:W-:Y:S01]  /*15ae0*/  UMOV UR5, URZ ;  /* 0x000000ff00057c82 */ /* 0x000fe20008000000 */
[----:B------:R1:W-:Y:S01]  /*15af0*/  UTCQMMA gdesc[UR12], gdesc[UR14], tmem[UR8], tmem[UR30], idesc[UR31], !UPT ;  /* 0x00ff1e0e0c0075ea */ /* 0x0003e2000f800308 */
[----:B------:R-:W-:Y:S01]  /*15b00*/  UMOV UR36, 0x0 ;  /* 0x0000000000247882 */ /* 0x000fe20000000000 */
[----:B------:R-:W-:Y:S01]  /*15b10*/  UMOV UR37, 0x8208010 ;  /* 0x0820801000257882 */ /* 0x000fe20000000000 */
[----:B------:R1:W-:Y:S01]  /*15b20*/  UTCQMMA gdesc[UR28], gdesc[UR26], tmem[UR8], tmem[UR32], idesc[UR33], UPT ;  /* 0x00ff201a1c0075ea */ /* 0x0003e2000b800308 */
[----:B------:R-:W-:Y:S01]  /*15b30*/  UMOV UR4, UR4 ;  /* 0x0000000400047c82 */ /* 0x000fe20008000000 */
[----:B------:R1:W-:Y:S01]  /*15b40*/  UTCQMMA gdesc[UR16], gdesc[UR20], tmem[UR8], tmem[UR34], idesc[UR35], UPT ;  /* 0x00ff2214100075ea */ /* 0x0003e2000b800308 */
[----:B------:R1:W-:Y:S01]  /*15b50*/  UTCQMMA gdesc[UR22], gdesc[UR24], tmem[UR8], tmem[UR36], idesc[UR37], UPT ;  /* 0x00ff2418160075ea */ /* 0x0003e2000b800308 */
[----:B------:R1:W-:Y:S01]  /*15b60*/  UTCBAR [UR4], URZ ;  /* 0x000000ff040073e9 */ /* 0x0003e200080000ff */
[----:B------:R-:W-:Y:S01]  /*15b70*/  NOP ;  /* 0x0000000000007918 */ /* 0x000fe20000000000 */
.L_x_6:
[----:B-1----:R-:W-:Y:S01]  /*15b80*/  UMOV UR4, URZ ;  /* 0x000000ff00047c82 */ /* 0x002fe20008000000 */
[----:B------:R-:W-:Y:S05]  /*15b90*/  @!P3 BRA `(.L_x_7) ;  /* 0x000000b800b0b947 */ /* 0x000fea0003800000 */
[----:B0-----:R-:W-:Y:S01]  /*15ba0*/  SHF.R.S32.HI R38, RZ, 0x1f, R162 ;  /* 0x0000001fff267819 */ /* 0x001fe200000114a2 */
[----:B------:R-:W-:Y:S01]  /*15bb0*/  IMAD.SHL.U32 R35, R36, 0x80, RZ ;  /* 0x0000008024237824 */ /* 0x000fe200078e00ff */
[----:B------:R-:W-:Y:S01]  /*15bc0*/  UIADD3 UR4, UPT, UPT, UR9, 0x8000, URZ ;  /* 0x0000800009047890 */ /* 0x000fe2000fffe0ff */
[----:B------:R-:W-:Y:S01]  /*15bd0*/  IMAD.MOV.U32 R39, RZ, RZ, RZ ;  /* 0x000000ffff277224 */ /* 0x000fe200078e00ff */
[----:B------:R-:W-:Y:S01]  /*15be0*/  LEA.HI R36, R38, R162, RZ, 0x7 ;  /* 0x000000a226247211 */ /* 0x000fe200078f38ff */
[----:B------:R-:W-:Y:S02]  /*15bf0*/  UIADD3 UR5, UPT, UPT, UR9, 0xc000, URZ ;  /* 0x0000c00009057890 */ /* 0x000fe4000fffe0ff */
[----:B------:R-:W-:Y:S01]  /*15c00*/  USHF.R.U32.HI UR4, URZ, 0x4, UR4 ;  /* 0x00000004ff047899 */ /* 0x000fe20008011604 */
[----:B------:R-:W-:Y:S01]  /*15c10*/  SHF.R.S32.HI R36, RZ, 0x7, R36 ;  /* 0x00000007ff247819 */ /* 0x000fe20000011424 */
[----:B------:R-:W-:Y:S02]  /*15c20*/  USHF.R.U32.HI UR5, URZ, 0x4, UR5 ;  /* 0x00000004ff057899 */ /* 0x000fe40008011605 */
[----:B------:R-:W-:Y:S01]  /*15c30*/  USGXT.U32 UR12, UR4, 0xe ;  /* 0x0000000e040c789a */ /* 0x000fe20008000000 */
[----:B------:R-:W-:Y:S01]  /*15c40*/  VIMNMX R38, PT, PT, R36, 0x2, !PT ;  /* 0x0000000224267848 */ /* 0x000fe20007fe0100 */
[----:B-----5:R-:W-:Y:S01]  /*15c50*/  IMAD.SHL.U32 R36, R37, 0x80, RZ ;  /* 0x0000008025247824 */ /* 0x020fe200078e00ff */
[----:B------:R-:W-:-:S02]  /*15c60*/  USGXT.U32 UR14, UR5, 0xe ;  /* 0x0000000e050e789a */ /* 0x000fc40008000000 */
[----:B------:R-:W-:Y:S01]  /*15c70*/  UIADD3 UR28, UP1, UPT, UR12, 0x100, URZ ;  /* 0x000001000c1c7890 */ /* 0x000fe2000ff3e0ff */
[----:B------:R-:W-:Y:S01]  /*15c80*/  VIADD R37, R38, 0xfffffffe ;  /* 0xfffffffe26257836 */ /* 0x000fe20000000000 */
[----:B------:R-:W-:Y:S01]  /*15c90*/  UIADD3 UR30, UP2, UPT, UR14, 0x2, URZ ;  /* 0x000000020e1e7890 */ /* 0x000fe2000ff5e0ff */
[----:B------:R-:W-:Y:S01]  /*15ca0*/  SHF.R.S32.HI R38, RZ, 0x1f, R36 ;  /* 0x0000001fff267819 */ /* 0x000fe20000011424 */
[----:B------:R-:W-:Y:S01]  /*15cb0*/  UMOV UR4, URZ ;  /* 0x000000ff00047c82 */ /* 0x000fe20008000000 */
[----:B------:R-:W-:Y:S01]  /*15cc0*/  UMOV UR5, URZ ;  /* 0x000000ff00057c82 */ /* 0x000fe20008000000 */
[----:B------:R0:W-:Y:S01]  /*15cd0*/  STL [R1+0x7d4], R37 ;  /* 0x0007d42501007387 */ /* 0x0001e20000100800 */
[----:B------:R-:W-:Y:S02]  /*15ce0*/  UIADD3.X UR29, UPT, UPT, UR4, 0x40004040, URZ, UP1, !UPT ;  /* 0x40004040041d7890 */ /* 0x000fe40008ffe4ff */
[----:B------:R-:W-:Y:S01]  /*15cf0*/  UIADD3.X UR31, UPT, UPT, UR5, 0x40004040, URZ, UP2, !UPT ;  /* 0x40004040051f7890 */ /* 0x000fe200097fe4ff */
[----:B------:R1:W-:Y:S01]  /*15d00*/  STL [R1+0x7c8], RZ ;  /* 0x0007c8ff01007387 */ /* 0x0003e20000100800 */
[----:B------:R-:W-:Y:S01]  /*15d10*/  UMOV UR11, 0x1 ;  /* 0x00000001000b7882 */ /* 0x000fe20000000000 */
[----:B------:R-:W-:-:S02]  /*15d20*/  UIADD3.64 UR20, UPT, UPT, UR28, 0x100, URZ ;  /* 0x000001001c147897 */ /* 0x000fc4000fffe0ff */
[----:B------:R-:W-:Y:S01]  /*15d30*/  UIADD3.64 UR22, UPT, UPT, UR30, 0x2, URZ ;  /* 0x000000021e167897 */ /* 0x000fe2000fffe0ff */
[----:B0-----:R-:W-:Y:S01]  /*15d40*/  SHF.R.S32.HI R37, RZ, 0x1f, R35 ;  /* 0x0000001fff257819 */ /* 0x001fe20000011423 */
[----:B------:R-:W-:Y:S02]  /*15d50*/  UIADD3.64 UR24, UPT, UPT, UR28, 0x200, URZ ;  /* 0x000002001c187897 */ /* 0x000fe4000fffe0ff */
[----:B-1----:R-:W-:-:S12]  /*15d60*/  UIADD3.64 UR26, UPT, UPT, UR30, 0x4, URZ ;  /* 0x000000041e1a7897 */ /* 0x002fd8000fffe0ff */
.L_x_10:
[----:B-1----:R-:W2:Y:S01]  /*15d70*/  LDL R40, [R1+0x7c8] ;  /* 0x0007c80001287983 */ /* 0x002ea20000100800 */
[----:B------:R-:W-:Y:S01]  /*15d80*/  IMAD.U32 R39, R39, -0x80000000, RZ ;  /* 0x8000000027277824 */ /* 0x000fe200078e00ff */
[----:B------:R-:W0:Y:S01]  /*15d90*/  LDC R65, c[0x0][0x3a0] ;  /* 0x0000e800ff417b82 */ /* 0x000e220000000800 */
[C---:B-----5:R-:W-:Y:S02]  /*15da0*/  IADD3 R10, P5, PT, R35.reuse, R10, RZ ;  /* 0x0000000a230a7210 */ /* 0x060fe40007fbe0ff */
[----:B------:R-:W-:Y:S01]  /*15db0*/  IADD3 R8, P4, PT, R35, R8, RZ ;  /* 0x0000000823087210 */ /* 0x000fe20007f9e0ff */
[----:B------:R-:W1:Y:S01]  /*15dc0*/  SYNCS.PHASECHK.TRANS64.TRYWAIT P6, [UR6], R39 ;  /* 0x00000027ff0075a7 */ /* 0x000e6200080c1106 */
[----:B--2---:R-:W-:-:S04]  /*15dd0*/  VIADD R40, R40, 0x1 ;  /* 0x0000000128287836 */ /* 0x004fc80000000000 */
[----:B0-----:R-:W-:Y:S01]  /*15de0*/  IMAD R65, R40, -0x80, R65 ;  /* 0xffffff8028417824 */ /* 0x001fe200078e0241 */
[----:B------:R0:W-:Y:S04]  /*15df0*/  STL [R1+0x7cc], R40 ;  /* 0x0007cc2801007387 */ /* 0x0001e80000100800 */
[C---:B------:R-:W-:Y:S02]  /*15e00*/  ISETP.GT.AND P2, PT, R65.reuse, 0x1, PT ;  /* 0x000000014100780c */ /* 0x040fe40003f44270 */
[----:B------:R-:W-:Y:S01]  /*15e10*/  ISETP.GT.AND P3, PT, R65, 0x2, PT ;  /* 0x000000024100780c */ /* 0x000fe20003f64270 */
[----:B-1----:R-:W-:-:S12]  /*15e20*/  @!P6 BRA `(.L_x_8) ;  /* 0x000001000070e947 */ /* 0x002fd80003800000 */
.L_x_16:
[----:B------:R-:W-:Y:S01]  /*15e30*/  PRMT R91, RZ, 0x7610, R91 ;  /* 0x00007610ff5b7816 */ /* 0x000fe2000000005b */
[----:B------:R-:W-:Y:S01]  /*15e40*/  IMAD.X R11, R37, 0x1, R11, P5 ;  /* 0x00000001250b7824 */ /* 0x000fe200028e060b */
[----:B------:R-:W-:Y:S01]  /*15e50*/  ISETP.GT.AND P5, PT, R65, 0x4, PT ;  /* 0x000000044100780c */ /* 0x000fe20003fa4270 */
[----:B------:R-:W-:Y:S01]  /*15e60*/  IMAD.X R9, R37, 0x1, R9, P4 ;  /* 0x0000000125097824 */ /* 0x000fe200020e0609 */
[C---:B------:R-:W-:Y:S01]  /*15e70*/  IADD3 R18, P6, PT, R35.reuse, R18, RZ ;  /* 0x0000001223127210 */ /* 0x040fe20007fde0ff */
[----:B------:R-:W-:Y:S01]  /*15e80*/  STL [R1+0xa4c], R71 ;  /* 0x000a4c4701007387 */ /* 0x000fe20000100800 */
[----:B------:R-:W-:Y:S02]  /*15e90*/  PRMT R49, RZ, 0x7610, R49 ;  /* 0x00007610ff317816 */ /* 0x000fe40000000031 */
[----:B0-----:R-:W-:Y:S01]  /*15ea0*/  PRMT R40, RZ, 0x7610, R40 ;  /* 0x00007610ff287816 */ /* 0x001fe20000000028 */
[----:B------:R-:W2:Y:S01]  /*15eb0*/  @P3 LDG.E.U8 R91, desc[UR18][R10.64] ;  /* 0x000000120a5b3981 */ /* 0x000ea2000c1e1100 */
[----:B------:R-:W-:Y:S01]  /*15ec0*/  IADD3 R22, P3, PT, R35, R22, RZ ;  /* 0x0000001623167210 */ /* 0x000fe20007f7e0ff */
[C---:B------:R-:W-:Y:S01]  /*15ed0*/  IMAD.X R19, R37.reuse, 0x1, R19, P6 ;  /* 0x0000000125137824 */ /* 0x040fe200030e0613 */
[----:B------:R-:W-:Y:S01]  /*15ee0*/  PRMT R29, RZ, 0x7610, R29 ;  /* 0x00007610ff1d7816 */ /* 0x000fe2000000001d */
[----:B------:R-:W3:Y:S01]  /*15ef0*/  @P2 LDG.E.U8 R49, desc[UR18][R8.64] ;  /* 0x0000001208312981 */ /* 0x000ee2000c1e1100 */
[----:B------:R-:W-:Y:S01]  /*15f00*/  PRMT R30, RZ, 0x7610, R30 ;  /* 0x00007610ff1e7816 */ /* 0x000fe2000000001e */
[----:B------:R-:W-:Y:S01]  /*15f10*/  IMAD.X R23, R37, 0x1, R23, P3 ;  /* 0x0000000125177824 */ /* 0x000fe200018e0617 */
[----:B------:R-:W-:Y:S01]  /*15f20*/  ISETP.GT.AND P3, PT, R65, 0x6, PT ;  /* 0x000000064100780c */ /* 0x000fe20003f64270 */
[----:B------:R0:W4:Y:S01]  /*15f30*/  @P5 LDG.E.U8 R40, desc[UR18][R18.64] ;  /* 0x0000001212285981 */ /* 0x000122000c1e1100 */
[----:B------:R-:W-:-:S02]  /*15f40*/  IADD3 R14, P2, PT, R35, R14, RZ ;  /* 0x0000000e230e7210 */ /* 0x000fc40007f5e0ff */
[----:B------:R-:W-:Y:S01]  /*15f50*/  IADD3 R24, P5, PT, R35, R24, RZ ;  /* 0x0000001823187210 */ /* 0x000fe20007fbe0ff */
[----:B------:R-:W-:Y:S01]  /*15f60*/  STL [R1+0xa48], R70 ;  /* 0x000a484601007387 */ /* 0x000fe20000100800 */
[----:B------:R-:W-:Y:S01]  /*15f70*/  ISETP.GT.AND P4, PT, R65, 0x3, PT ;  /* 0x000000034100780c */ /* 0x000fe20003f84270 */
[----:B------:R-:W-:Y:S01]  /*15f80*/  IMAD.X R15, R37, 0x1, R15, P2 ;  /* 0x00000001250f7824 */ /* 0x000fe200010e060f */
[----:B------:R-:W-:Y:S01]  /*15f90*/  ISETP.GT.AND P2, PT, R65, 0x5, PT ;  /* 0x000000054100780c */ /* 0x000fe20003f44270 */
[----:B------:R-:W-:Y:S01]  /*15fa0*/  IMAD.X R25, R37, 0x1, R25, P5 ;  /* 0x0000000125197824 */ /* 0x000fe200028e0619 */
[----:B------:R-:W-:Y:S01]  /*15fb0*/  PRMT R94, RZ, 0x7610, R94 ;  /* 0x00007610ff5e7816 */ /* 0x000fe2000000005e */
[----:B------:R-:W-:Y:S04]  /*15fc0*/  STL [R1+0xa44], R69 ;  /* 0x000a444501007387 */ /* 0x000fe80000100800 */
[----:B------:R-:W2:Y:S04]  /*15fd0*/  @P3 LDG.E.U8 R29, desc[UR18][R24.64] ;  /* 0x00000012181d3981 */ /* 0x000ea8000c1e1100 */
[----:B------:R-:W-:Y:S04]  /*15fe0*/  STL [R1+0xa40], R68 ;  /* 0x000a404401007387 */ /* 0x000fe80000100800 */
[----:B------:R-:W3:Y:S04]  /*15ff0*/  @P2 LDG.E.U8 R30, desc[UR18][R22.64] ;  /* 0x00000012161e2981 */ /* 0x000ee8000c1e1100 */
[----:B------:R-:W-:Y:S04]  /*16000*/  STL [R1+0xa3c], R67 ;  /* 0x000a3c4301007387 */ /* 0x000fe80000100800 */
[----:B------:R-:W-:Y:S04]  /*16010*/  STL [R1+0xa38], R66 ;  /* 0x000a384201007387 */ /* 0x000fe80000100800 */
[----:B------:R-:W-:Y:S04]  /*16020*/  STL [R1+0x9d8], R0 ;  /* 0x0009d80001007387 */ /* 0x000fe80000100800 */
[----:B------:R-:W-:Y:S04]  /*16030*/  STL [R1+0x9e0], R8 ;  /* 0x0009e00801007387 */ /* 0x000fe80000100800 */
[----:B------:R-:W4:Y:S01]  /*16040*/  @P4 LDG.E.U8 R94, desc[UR18][R14.64] ;  /* 0x000000120e5e4981 */ /* 0x000f22000c1e1100 */
[----:B------:R-:W-:-:S03]  /*16050*/  ISETP.GT.AND P4, PT, R65, 0x7, PT ;  /* 0x000000074100780c */ /* 0x000fc60003f84270 */
[----:B------:R-:W-:Y:S01]  /*16060*/  STL [R1+0x9dc], R9 ;  /* 0x0009dc0901007387 */ /* 0x000fe20000100800 */
[----:B------:R-:W-:-:S03]  /*16070*/  IADD3 R26, P6, PT, R35, R26, RZ ;  /* 0x0000001a231a7210 */ /* 0x000fc60007fde0ff */
[----:B------:R-:W-:Y:S04]  /*16080*/  STL [R1+0x9e8], R10 ;  /* 0x0009e80a01007387 */ /* 0x000fe80000100800 */
[----:B------:R-:W-:Y:S04]  /*16090*/  STL [R1+0x9e4], R11 ;  /* 0x0009e40b01007387 */ /* 0x000fe80000100800 */
[----:B------:R-:W-:Y:S04]  /*160a0*/  STL [R1+0x9f0], R14 ;  /* 0x0009f00e01007387 */ /* 0x000fe80000100800 */
[----:B------:R-:W-:Y:S01]  /*160b0*/  STL [R1+0x9ec], R15 ;  /* 0x0009ec0f01007387 */ /* 0x000fe20000100800 */
[----:B------:R-:W-:-:S03]  /*160c0*/  IMAD.X R27, R37, 0x1, R27, P6 ;  /* 0x00000001251b7824 */ /* 0x000fc600030e061b */
[----:B------:R-:W-:Y:S04]  /*160d0*/  STL [R1+0x9f8], R18 ;  /* 0x0009f81201007387 */ /* 0x000fe80000100800 */
[----:B------:R0:W-:Y:S02]  /*160e0*/  STL [R1+0x9f4], R19 ;  /* 0x0009f41301007387 */ /* 0x0001e40000100800 */
[----:B0-----:R-:W-:-:S06]  /*160f0*/  PRMT R19, RZ, 0x7610, R19 ;  /* 0x00007610ff137816 */ /* 0x001fcc0000000013 */
[----:B------:R-:W4:Y:S04]  /*16100*/  @P4 LDG.E.U8 R19, desc[UR18][R26.64] ;  /* 0x000000121a134981 */ /* 0x000f28000c1e1100 */
[----:B------:R-:W-:Y:S04]  /*16110*/  STL [R1+0xa00], R22 ;  /* 0x000a001601007387 */ /* 0x000fe80000100800 */
[----:B------:R-:W-:Y:S04]  /*16120*/  STL [R1+0x9fc], R23 ;  /* 0x0009fc1701007387 */ /* 0x000fe80000100800 */
[----:B------:R-:W4:Y:S04]  /*16130*/  LDL.LU R66, [R1+0x10] ;  /* 0x0000100001427983 */ /* 0x000f280000300800 */
[----:B------:R-:W4:Y:S01]  /*16140*/  LDL.LU R69, [R1+0x14] ;  /* 0x0000140001457983 */ /* 0x000f220000300800 */
[----:B------:R-:W-:-:S02]  /*16150*/  ISETP.GT.AND P2, PT, R65, 0x8, PT ;  /* 0x000000084100780c */ /* 0x000fc40003f44270 */
[----:B------:R-:W-:Y:S01]  /*16160*/  IADD3 R4, P5, PT, R35, R4, RZ ;  /* 0x0000000423047210 */ /* 0x000fe20007fbe0ff */
[----:B--2---:R0:W-:Y:S04]  /*16170*/  STL [R1+0x88], R29 ;  /* 0x0000881d01007387 */ /* 0x0041e80000100800 */
[----:B0-----:R-:W2:Y:S04]  /*16180*/  LDL.LU R29, [R1+0x18] ;  /* 0x00001800011d7983 */ /* 0x001ea80000300800 */
[----:B------:R-:W2:Y:S04]  /*16190*/  LDL.LU R70, [R1+0x94] ;  /* 0x0000940001467983 */ /* 0x000ea80000300800 */
[----:B---3--:R0:W-:Y:S04]  /*161a0*/  STL [R1+0x8c], R30 ;  /* 0x00008c1e01007387 */ /* 0x0081e80000100800 */
[----:B0-----:R-:W3:Y:S01]  /*161b0*/  LDL.LU R30, [R1+0x9c] ;  /* 0x00009c00011e7983 */ /* 0x001ee20000300800 */
[----:B------:R-:W-:Y:S01]  /*161c0*/  ISETP.GT.AND P3, PT, R65, 0x9, PT ;  /* 0x000000094100780c */ /* 0x000fe20003f64270 */
[----:B------:R-:W-:Y:S01]  /*161d0*/  IMAD.X R5, R37, 0x1, R5, P5 ;  /* 0x0000000125057824 */ /* 0x000fe200028e0605 */
[----:B------:R-:W-:-:S02]  /*161e0*/  PRMT R64, RZ, 0x7610, R64 ;  /* 0x00007610ff407816 */ /* 0x000fc40000000040 */
[----:B------:R-:W-:Y:S02]  /*161f0*/  ISETP.GT.AND P4, PT, R65, 0xa, PT ;  /* 0x0000000a4100780c */ /* 0x000fe40003f84270 */
[C---:B------:R-:W-:Y:S02]  /*16200*/  IADD3 R6, P5, PT, R35.reuse, R6, RZ ;  /* 0x0000000623067210 */ /* 0x040fe40007fbe0ff */
[----:B------:R-:W-:Y:S01]  /*16210*/  IADD3 R12, P6, PT, R35, R12, RZ ;  /* 0x0000000c230c7210 */ /* 0x000fe20007fde0ff */
[----:B------:R-:W3:Y:S01]  /*16220*/  @P2 LDG.E.U8 R64, desc[UR18][R4.64] ;  /* 0x0000001204402981 */ /* 0x000ee2000c1e1100 */
[----:B------:R-:W-:Y:S01]  /*16230*/  PRMT R48, RZ, 0x7610, R48 ;  /* 0x00007610ff307816 */ /* 0x000fe20000000030 */
[----:B------:R-:W-:Y:S01]  /*16240*/  IMAD.X R7, R37, 0x1, R7, P5 ;  /* 0x0000000125077824 */ /* 0x000fe200028e0607 */
[----:B------:R-:W-:Y:S01]  /*16250*/  ISETP.GT.AND P2, PT, R65, 0xb, PT ;  /* 0x0000000b4100780c */ /* 0x000fe20003f44270 */
[----:B------:R-:W-:Y:S01]  /*16260*/  STL [R1+0xa08], R24 ;  /* 0x000a081801007387 */ /* 0x000fe20000100800 */
[----:B------:R-:W-:Y:S01]  /*16270*/  PRMT R92, RZ, 0x7610, R92 ;  /* 0x00007610ff5c7816 */ /* 0x000fe2000000005c */
[----:B------:R-:W-:-:S02]  /*16280*/  IMAD.X R13, R37, 0x1, R13, P6 ;  /* 0x00000001250d7824 */ /* 0x000fc400030e060d */
[----:B------:R-:W-:Y:S01]  /*16290*/  STL [R1+0xa04], R25 ;  /* 0x000a041901007387 */ /* 0x000fe20000100800 */
[----:B------:R-:W-:-:S03]  /*162a0*/  IADD3 R16, P5, PT, R35, R16, RZ ;  /* 0x0000001023107210 */ /* 0x000fc60007fbe0ff */
[----:B----4-:R-:W-:Y:S01]  /*162b0*/  STL [R1+0x90], R40 ;  /* 0x0000902801007387 */ /* 0x010fe20000100800 */
[----:B------:R-:W-:Y:S01]  /*162c0*/  PRMT R93, RZ, 0x7610, R93 ;  /* 0x00007610ff5d7816 */ /* 0x000fe2000000005d */
[----:B------:R-:W-:Y:S02]  /*162d0*/  IMAD.X R17, R37, 0x1, R17, P5 ;  /* 0x0000000125117824 */ /* 0x000fe400028e0611 */
[----:B------:R-:W4:Y:S01]  /*162e0*/  @P3 LDG.E.U8 R48, desc[UR18][R6.64] ;  /* 0x0000001206303981 */ /* 0x000f22000c1e1100 */
[----:B------:R-:W-:-:S03]  /*162f0*/  ISETP.GT.AND P3, PT, R65, 0xc, PT ;  /* 0x0000000c4100780c */ /* 0x000fc60003f64270 */
[----:B------:R-:W4:Y:S01]  /*16300*/  @P4 LDG.E.U8 R92, desc[UR18][R12.64] ;  /* 0x000000120c5c4981 */ /* 0x000f22000c1e1100 */
[----:B------:R-:W-:Y:S02]  /*16310*/  ISETP.GT.AND P4, PT, R65, 0xd, PT ;  /* 0x0000000d4100780c */ /* 0x000fe40003f84270 */
[C---:B------:R-:W-:Y:S01]  /*16320*/  IADD3 R20, P5, PT, R35.reuse, R20, RZ ;  /* 0x0000001423147210 */ /* 0x040fe20007fbe0ff */
[----:B------:R0:W4:Y:S04]  /*16330*/  @P2 LDG.E.U8 R93, desc[UR18][R16.64] ;  /* 0x00000012105d2981 */ /* 0x000128000c1e1100 */
[----:B------:R-:W-:Y:S04]  /*16340*/  STL [R1+0xa14], R19 ;  /* 0x000a141301007387 */ /* 0x000fe80000100800 */
[----:B------:R-:W-:Y:S04]  /*16350*/  STL [R1+0xa10], R26 ;  /* 0x000a101a01007387 */ /* 0x000fe80000100800 */
[----:B------:R-:W-:Y:S04]  /*16360*/  STL [R1+0xa0c], R27 ;  /* 0x000a0c1b01007387 */ /* 0x000fe80000100800 */
[----:B------:R-:W-:Y:S04]  /*16370*/  STL [R1+0xa1c], R4 ;  /* 0x000a1c0401007387 */ /* 0x000fe80000100800 */
[----:B------:R-:W-:Y:S04]  /*16380*/  STL [R1+0xa18], R5 ;  /* 0x000a180501007387 */ /* 0x000fe80000100800 */
[----:B------:R-:W-:Y:S04]  /*16390*/  STL [R1+0xa24], R6 ;  /* 0x000a240601007387 */ /* 0x000fe80000100800 */
[----:B------:R-:W-:Y:S01]  /*163a0*/  STL [R1+0xa20], R7 ;  /* 0x000a200701007387 */ /* 0x000fe20000100800 */
[----:B------:R-:W-:-:S03]  /*163b0*/  IADD3 R111, P6, PT, R35, R111, RZ ;  /* 0x0000006f236f7210 */ /* 0x000fc60007fde0ff */
[----:B------:R-:W-:Y:S04]  /*163c0*/  STL [R1+0xa2c], R12 ;  /* 0x000a2c0c01007387 */ /* 0x000fe80000100800 */
[----:B------:R-:W-:Y:S01]  /*163d0*/  STL [R1+0xa28], R13 ;  /* 0x000a280d01007387 */ /* 0x000fe20000100800 */
[----:B------:R-:W-:-:S03]  /*163e0*/  IMAD.X R21, R37, 0x1, R21, P5 ;  /* 0x0000000125157824 */ /* 0x000fc600028e0615 */
[----:B------:R-:W-:Y:S01]  /*163f0*/  STL [R1+0xa34], R16 ;  /* 0x000a341001007387 */ /* 0x000fe20000100800 */
[----:B------:R-:W-:-:S03]  /*16400*/  ISETP.GT.AND P2, PT, R65, 0xe, PT ;  /* 0x0000000e4100780c */ /* 0x000fc60003f44270 */
[----:B------:R0:W-:Y:S01]  /*16410*/  STL [R1+0xa30], R17 ;  /* 0x000a301101007387 */ /* 0x0001e20000100800 */
[----:B------:R-:W-:Y:S01]  /*16420*/  IMAD.X R110, R37, 0x1, R110, P6 ;  /* 0x00000001256e7824 */ /* 0x000fe200030e066e */
[----:B------:R-:W-:Y:S02]  /*16430*/  IADD3 R118, P5, PT, R35, R118, RZ ;  /* 0x0000007623767210 */ /* 0x000fe40007fbe0ff */
[----:B0-----:R-:W-:Y:S01]  /*16440*/  PRMT R17, RZ, 0x7610, R17 ;  /* 0x00007610ff117816 */ /* 0x001fe20000000011 */
[----:B------:R-:W-:Y:S01]  /*16450*/  @P4 IMAD.MOV.U32 R40, RZ, RZ, R111 ;  /* 0x000000ffff284224 */ /* 0x000fe200078e006f */
[----:B------:R-:W-:Y:S01]  /*16460*/  PRMT R6, RZ, 0x7610, R6 ;  /* 0x00007610ff067816 */ /* 0x000fe20000000006 */
[----:B------:R-:W-:-:S03]  /*16470*/  @P4 IMAD.MOV.U32 R41, RZ, RZ, R110 ;  /* 0x000000ffff294224 */ /* 0x000fc600078e006e */
[----:B------:R-:W4:Y:S01]  /*16480*/  @P3 LDG.E.U8 R17, desc[UR18][R20.64] ;  /* 0x0000001214113981 */ /* 0x000f22000c1e1100 */
[----:B------:R-:W-:Y:S01]  /*16490*/  ISETP.GT.AND P3, PT, R65, 0xf, PT ;  /* 0x0000000f4100780c */ /* 0x000fe20003f64270 */
[----:B------:R-:W-:Y:S01]  /*164a0*/  IMAD.X R112, R37, 0x1, R112, P5 ;  /* 0x0000000125707824 */ /* 0x000fe200028e0670 */
[----:B------:R-:W-:Y:S01]  /*164b0*/  IADD3 R123, P5, PT, R35, R123, RZ ;  /* 0x0000007b237b7210 */ /* 0x000fe20007fbe0ff */
[----:B------:R0:W4:Y:S01]  /*164c0*/  @P4 LDG.E.U8 R6, desc[UR18][R40.64] ;  /* 0x0000001228064981 */ /* 0x000122000c1e1100 */
[----:B------:R-:W-:Y:S02]  /*164d0*/  PRMT R27, RZ, 0x7610, R27 ;  /* 0x00007610ff1b7816 */ /* 0x000fe4000000001b */
[----:B------:R-:W-:Y:S01]  /*164e0*/  ISETP.GT.AND P4, PT, R65, 0x10, PT ;  /* 0x000000104100780c */ /* 0x000fe20003f84270 */
[----:B------:R-:W-:Y:S01]  /*164f0*/  IMAD.X R119, R37, 0x1, R119, P5 ;  /* 0x0000000125777824 */ /* 0x000fe200028e0677 */
[----:B------:R-:W-:Y:S01]  /*16500*/  IADD3 R126, P6, PT, R35, R126, RZ ;  /* 0x0000007e237e7210 */ /* 0x000fe20007fde0ff */
[----:B0-----:R-:W-:-:S02]  /*16510*/  @P2 IMAD.MOV.U32 R40, RZ, RZ, R118 ;  /* 0x000000ffff282224 */ /* 0x001fc400078e0076 */
[----:B------:R-:W-:Y:S01]  /*16520*/  @P2 IMAD.MOV.U32 R41, RZ, RZ, R112 ;  /* 0x000000ffff292224 */ /* 0x000fe200078e0070 */
[----:B------:R-:W-:-:S04]  /*16530*/  PRMT R14, RZ, 0x7610, R14 ;  /* 0x00007610ff0e7816 */ /* 0x000fc8000000000e */
[----:B------:R0:W4:Y:S01]  /*16540*/  @P2 LDG.E.U8 R27, desc[UR18][R40.64] ;  /* 0x00000012281b2981 */ /* 0x000122000c1e1100 */
[----:B------:R-:W-:Y:S01]  /*16550*/  ISETP.GT.AND P2, PT, R65, 0x11, PT ;  /* 0x000000114100780c */ /* 0x000fe20003f44270 */
[----:B------:R-:W-:Y:S01]  /*16560*/  IMAD.X R125, R37, 0x1, R125, P6 ;  /* 0x00000001257d7824 */ /* 0x000fe200030e067d */
[----:B------:R-:W-:Y:S01]  /*16570*/  IADD3 R132, P5, PT, R35, R132, RZ ;  /* 0x0000008423847210 */ /* 0x000fe20007fbe0ff */
[----:B0-----:R-:W-:Y:S02]  /*16580*/  @P3 IMAD.MOV.U32 R40, RZ, RZ, R123 ;  /* 0x000000ffff283224 */ /* 0x001fe400078e007b */
[----:B------:R-:W-:Y:S01]  /*16590*/  @P3 IMAD.MOV.U32 R41, RZ, RZ, R119 ;  /* 0x000000ffff293224 */ /* 0x000fe200078e0077 */
[----:B------:R-:W-:-:S04]  /*165a0*/  PRMT R63, RZ, 0x7610, R63 ;  /* 0x00007610ff3f7816 */ /* 0x000fc8000000003f */
[----:B------:R0:W4:Y:S01]  /*165b0*/  @P3 LDG.E.U8 R14, desc[UR18][R40.64] ;  /* 0x00000012280e3981 */ /* 0x000122000c1e1100 */
[----:B------:R-:W-:Y:S01]  /*165c0*/  ISETP.GT.AND P3, PT, R65, 0x12, PT ;  /* 0x000000124100780c */ /* 0x000fe20003f64270 */
[----:B------:R-:W-:Y:S01]  /*165d0*/  IMAD.X R130, R37, 0x1, R130, P5 ;  /* 0x0000000125827824 */ /* 0x000fe200028e0682 */
[----:B------:R-:W-:Y:S02]  /*165e0*/  IADD3 R138, P5, PT, R35, R138, RZ ;  /* 0x0000008a238a7210 */ /* 0x000fe40007fbe0ff */
[----:B------:R-:W-:Y:S01]  /*165f0*/  PRMT R47, RZ, 0x7610, R47 ;  /* 0x00007610ff2f7816 */ /* 0x000fe2000000002f */
[----:B0-----:R-:W-:Y:S02]  /*16600*/  @P4 IMAD.MOV.U32 R40, RZ, RZ, R126 ;  /* 0x000000ffff284224 */ /* 0x001fe400078e007e */
[----:B------:R-:W-:Y:S02]  /*16610*/  @P4 IMAD.MOV.U32 R41, RZ, RZ, R125 ;  /* 0x000000ffff294224 */ /* 0x000fe400078e007d */
[----:B------:R-:W-:-:S03]  /*16620*/  IMAD.X R135, R37, 0x1, R135, P5 ;  /* 0x0000000125877824 */ /* 0x000fc600028e0687 */
[----:B------:R0:W4:Y:S01]  /*16630*/  @P4 LDG.E.U8 R63, desc[UR18][R40.64] ;  /* 0x00000012283f4981 */ /* 0x000122000c1e1100 */
[----:B------:R-:W-:Y:S02]  /*16640*/  ISETP.GT.AND P4, PT, R65, 0x13, PT ;  /* 0x000000134100780c */ /* 0x000fe40003f84270 */
[----:B------:R-:W-:Y:S02]  /*16650*/  IADD3 R146, P6, PT, R35, R146, RZ ;  /* 0x0000009223927210 */ /* 0x000fe40007fde0ff */
[----:B------:R-:W-:Y:S01]  /*16660*/  PRMT R108, RZ, 0x7610, R108 ;  /* 0x00007610ff6c7816 */ /* 0x000fe2000000006c */
[----:B0-----:R-:W-:Y:S02]  /*16670*/  @P2 IMAD.MOV.U32 R40, RZ, RZ, R132 ;  /* 0x000000ffff282224 */ /* 0x001fe400078e0084 */
[----:B------:R-:W-:-:S05]  /*16680*/  @P2 IMAD.MOV.U32 R41, RZ, RZ, R130 ;  /* 0x000000ffff292224 */ /* 0x000fca00078e0082 */
        /* <DEDUP_REMOVED lines=17> */
[C---:B------:R-:W-:Y:S02]  /*167a0*/  IADD3 R164, P6, PT, R35.reuse, R164, RZ ;  /* 0x000000a423a47210 */ /* 0x040fe40007fde0ff */
[----:B------:R-:W-:Y:S01]  /*167b0*/  PRMT R7, RZ, 0x7610, R7 ;  /* 0x00007610ff077816 */ /* 0x000fe20000000007 */
[----:B0-----:R-:W-:Y:S02]  /*167c0*/  @P2 IMAD.MOV.U32 R40, RZ, RZ, R156 ;  /* 0x000000ffff282224 */ /* 0x001fe400078e009c */
[----:B------:R-:W-:Y:S01]  /*167d0*/  @P2 IMAD.MOV.U32 R41, RZ, RZ, R150 ;  /* 0x000000ffff292224 */ /* 0x000fe200078e0096 */
[----:B------:R-:W-:-:S04]  /*167e0*/  IADD3 R66, P5, PT, R35, R66, RZ ;  /* 0x0000004223427210 */ /* 0x000fc80007fbe0ff */
[----:B------:R0:W4:Y:S01]  /*167f0*/  @P2 LDG.E.U8 R12, desc[UR18][R40.64] ;  /* 0x00000012280c2981 */ /* 0x000122000c1e1100 */
[----:B------:R-:W-:Y:S01]  /*16800*/  ISETP.GT.AND P2, PT, R65, 0x17, PT ;  /* 0x000000174100780c */ /* 0x000fe20003f44270 */
[C---:B------:R-:W-:Y:S01]  /*16810*/  IMAD.X R163, R37.reuse, 0x1, R163, P6 ;  /* 0x0000000125a37824 */ /* 0x040fe200030e06a3 */
[----:B------:R-:W-:Y:S01]  /*16820*/  PRMT R24, RZ, 0x7610, R24 ;  /* 0x00007610ff187816 */ /* 0x000fe20000000018 */
[----:B0-----:R-:W-:Y:S02]  /*16830*/  @P3 IMAD.MOV.U32 R40, RZ, RZ, R158 ;  /* 0x000000ffff283224 */ /* 0x001fe400078e009e */
[----:B------:R-:W-:Y:S02]  /*16840*/  @P3 IMAD.MOV.U32 R41, RZ, RZ, R157 ;  /* 0x000000ffff293224 */ /* 0x000fe400078e009d */
[----:B------:R-:W-:-:S03]  /*16850*/  IMAD.X R165, R37, 0x1, R165, P5 ;  /* 0x0000000125a57824 */ /* 0x000fc600028e06a5 */
[----:B------:R0:W4:Y:S01]  /*16860*/  @P3 LDG.E.U8 R7, desc[UR18][R40.64] ;  /* 0x0000001228073981 */ /* 0x000122000c1e1100 */
[----:B------:R-:W-:Y:S02]  /*16870*/  ISETP.GT.AND P3, PT, R65, 0x18, PT ;  /* 0x000000184100780c */ /* 0x000fe40003f64270 */
[----:B------:R-:W-:Y:S01]  /*16880*/  PRMT R15, RZ, 0x7610, R15 ;  /* 0x00007610ff0f7816 */ /* 0x000fe2000000000f */
[----:B0-----:R-:W-:Y:S02]  /*16890*/  @P4 IMAD.MOV.U32 R40, RZ, RZ, R164 ;  /* 0x000000ffff284224 */ /* 0x001fe400078e00a4 */
[----:B------:R-:W-:Y:S01]  /*168a0*/  @P4 IMAD.MOV.U32 R41, RZ, RZ, R163 ;  /* 0x000000ffff294224 */ /* 0x000fe200078e00a3 */
[----:B------:R0:W-:Y:S04]  /*168b0*/  STL [R1+0x10], R66 ;  /* 0x0000104201007387 */ /* 0x0001e80000100800 */
[----:B------:R1:W4:Y:S01]  /*168c0*/  @P4 LDG.E.U8 R24, desc[UR18][R40.64] ;  /* 0x0000001228184981 */ /* 0x000322000c1e1100 */
[----:B------:R-:W-:-:S03]  /*168d0*/  PRMT R62, RZ, 0x7610, R62 ;  /* 0x00007610ff3e7816 */ /* 0x000fc6000000003e */
[----:B------:R-:W4:Y:S01]  /*168e0*/  LDL.LU R68, [R1+0x98] ;  /* 0x0000980001447983 */ /* 0x000f220000300800 */
[----:B-1----:R-:W-:Y:S02]  /*168f0*/  @P2 IMAD.MOV.U32 R40, RZ, RZ, R66 ;  /* 0x000000ffff282224 */ /* 0x002fe400078e0042 */
[----:B------:R-:W-:Y:S01]  /*16900*/  @P2 IMAD.MOV.U32 R41, RZ, RZ, R165 ;  /* 0x000000ffff292224 */ /* 0x000fe200078e00a5 */
[----:B0-----:R-:W4:Y:S04]  /*16910*/  LDL.LU R66, [R1+0xa4] ;  /* 0x0000a40001427983 */ /* 0x001f280000300800 */
[----:B------:R0:W4:Y:S01]  /*16920*/  @P2 LDG.E.U8 R15, desc[UR18][R40.64] ;  /* 0x00000012280f2981 */ /* 0x000122000c1e1100 */
[----:B--2---:R-:W-:-:S05]  /*16930*/  IADD3 R29, P5, PT, R35, R29, RZ ;  /* 0x0000001d231d7210 */ /* 0x004fca0007fbe0ff */
[----:B------:R-:W-:Y:S01]  /*16940*/  IMAD.X R69, R37, 0x1, R69, P5 ;  /* 0x0000000125457824 */ /* 0x000fe200028e0645 */
[C---:B------:R-:W-:Y:S01]  /*16950*/  IADD3 R70, P6, PT, R35.reuse, R70, RZ ;  /* 0x0000004623467210 */ /* 0x040fe20007fde0ff */
[----:B------:R-:W-:Y:S01]  /*16960*/  STL [R1+0x18], R29 ;  /* 0x0000181d01007387 */ /* 0x000fe20000100800 */
[----:B0-----:R-:W-:Y:S02]  /*16970*/  @P3 IMAD.MOV.U32 R40, RZ, RZ, R29 ;  /* 0x000000ffff283224 */ /* 0x001fe400078e001d */
[----:B------:R-:W-:Y:S01]  /*16980*/  @P3 IMAD.MOV.U32 R41, RZ, RZ, R69 ;  /* 0x000000ffff293224 */ /* 0x000fe200078e0045 */
[----:B------:R0:W-:Y:S04]  /*16990*/  STL [R1+0x14], R69 ;  /* 0x0000144501007387 */ /* 0x0001e80000100800 */
[----:B------:R1:W2:Y:S01]  /*169a0*/  @P3 LDG.E.U8 R62, desc[UR18][R40.64] ;  /* 0x00000012283e3981 */ /* 0x0002a2000c1e1100 */
[----:B---3--:R-:W-:-:S03]  /*169b0*/  IADD3 R30, P5, PT, R35, R30, RZ ;  /* 0x0000001e231e7210 */ /* 0x008fc60007fbe0ff */
[----:B0-----:R-:W3:Y:S04]  /*169c0*/  LDL.LU R69, [R1+0xa0] ;  /* 0x0000a00001457983 */ /* 0x001ee80000300800 */
[----:B------:R-:W-:Y:S04]  /*169d0*/  STL [R1+0x94], R70 ;  /* 0x0000944601007387 */ /* 0x000fe80000100800 */
[----:B------:R-:W2:Y:S04]  /*169e0*/  LDL.LU R71, [R1+0xac] ;  /* 0x0000ac0001477983 */ /* 0x000ea80000300800 */
[----:B------:R-:W-:Y:S04]  /*169f0*/  STL [R1+0x9c], R30 ;  /* 0x00009c1e01007387 */ /* 0x000fe80000100800 */
[----:B------:R-:W2:Y:S04]  /*16a00*/  LDL.LU R29, [R1+0xb4] ;  /* 0x0000b400011d7983 */ /* 0x000ea80000300800 */
[----:B------:R-:W2:Y:S01]  /*16a10*/  LDL.LU R41, [R1+0x2c] ;  /* 0x00002c0001297983 */ /* 0x000ea20000300800 */
[----:B------:R-:W-:-:S02]  /*16a20*/  ISETP.GT.AND P4, PT, R65, 0x19, PT ;  /* 0x000000194100780c */ /* 0x000fc40003f84270 */
[C---:B------:R-:W-:Y:S02]  /*16a30*/  ISETP.GT.AND P2, PT, R65.reuse, 0x1a, PT ;  /* 0x0000001a4100780c */ /* 0x040fe40003f44270 */
[----:B------:R-:W-:Y:S02]  /*16a40*/  PRMT R46, RZ, 0x7610, R46 ;  /* 0x00007610ff2e7816 */ /* 0x000fe4000000002e */
[----:B------:R-:W-:Y:S02]  /*16a50*/  ISETP.GT.AND P3, PT, R65, 0x1b, PT ;  /* 0x0000001b4100780c */ /* 0x000fe40003f64270 */
[----:B------:R-:W-:-:S05]  /*16a60*/  PRMT R107, RZ, 0x7610, R107 ;  /* 0x00007610ff6b7816 */ /* 0x000fca000000006b */
[----:B-1----:R-:W-:Y:S01]  /*16a70*/  @P4 IMAD.MOV.U32 R40, RZ, RZ, R70 ;  /* 0x000000ffff284224 */ /* 0x002fe200078e0046 */
[----:B------:R-:W-:Y:S01]  /*16a80*/  PRMT R145, RZ, 0x7610, R145 ;  /* 0x00007610ff917816 */ /* 0x000fe20000000091 */
[----:B----4-:R-:W-:Y:S01]  /*16a90*/  IMAD.X R68, R37, 0x1, R68, P5 ;  /* 0x0000000125447824 */ /* 0x010fe200028e0644 */
[----:B------:R-:W-:-:S05]  /*16aa0*/  IADD3 R66, P5, PT, R35, R66, RZ ;  /* 0x0000004223427210 */ /* 0x000fca0007fbe0ff */
[C---:B---3--:R-:W-:Y:S02]  /*16ab0*/  IMAD.X R69, R37.reuse, 0x1, R69, P5 ;  /* 0x0000000125457824 */ /* 0x048fe400028e0645 */
[----:B--2---:R-:W-:Y:S01]  /*16ac0*/  IMAD.X R41, R37, 0x1, R41, P6 ;  /* 0x0000000125297824 */ /* 0x004fe200030e0629 */
[----:B------:R-:W-:-:S04]  /*16ad0*/  IADD3 R71, P6, PT, R35, R71, RZ ;  /* 0x0000004723477210 */ /* 0x000fc80007fde0ff */
[----:B------:R0:W-:Y:S04]  /*16ae0*/  STL [R1+0x2c], R41 ;  /* 0x00002c2901007387 */ /* 0x0001e80000100800 */
[----:B------:R1:W2:Y:S01]  /*16af0*/  @P4 LDG.E.U8 R46, desc[UR18][R40.64] ;  /* 0x00000012282e4981 */ /* 0x0002a2000c1e1100 */
[----:B------:R-:W-:-:S03]  /*16b00*/  IADD3 R29, P5, PT, R35, R29, RZ ;  /* 0x0000001d231d7210 */ /* 0x000fc60007fbe0ff */
[----:B------:R3:W-:Y:S01]  /*16b10*/  STL [R1+0x98], R68 ;  /* 0x0000984401007387 */ /* 0x0007e20000100800 */
[----:B-1----:R-:W-:Y:S02]  /*16b20*/  @P2 IMAD.MOV.U32 R40, RZ, RZ, R30 ;  /* 0x000000ffff282224 */ /* 0x002fe400078e001e */
[----:B0-----:R-:W-:Y:S02]  /*16b30*/  @P2 IMAD.MOV.U32 R41, RZ, RZ, R68 ;  /* 0x000000ffff292224 */ /* 0x001fe400078e0044 */
[----:B---3--:R-:W3:Y:S04]  /*16b40*/  LDL.LU R68, [R1+0xb0] ;  /* 0x0000b00001447983 */ /* 0x008ee80000300800 */
[----:B------:R-:W4:Y:S04]  /*16b50*/  LDL.LU R30, [R1+0xbc] ;  /* 0x0000bc00011e7983 */ /* 0x000f280000300800 */
[----:B------:R-:W-:Y:S04]  /*16b60*/  STL [R1+0xa4], R66 ;  /* 0x0000a44201007387 */ /* 0x000fe80000100800 */
[----:B------:R0:W2:Y:S04]  /*16b70*/  @P2 LDG.E.U8 R107, desc[UR18][R40.64] ;  /* 0x00000012286b2981 */ /* 0x0000a8000c1e1100 */
[----:B------:R1:W-:Y:S01]  /*16b80*/  STL [R1+0xa0], R69 ;  /* 0x0000a04501007387 */ /* 0x0003e20000100800 */
[----:B0-----:R-:W-:-:S02]  /*16b90*/  @P3 IMAD.MOV.U32 R40, RZ, RZ, R66 ;  /* 0x000000ffff283224 */ /* 0x001fc400078e0042 */
[----:B------:R-:W-:Y:S02]  /*16ba0*/  @P3 IMAD.MOV.U32 R41, RZ, RZ, R69 ;  /* 0x000000ffff293224 */ /* 0x000fe400078e0045 */
[----:B-1----:R-:W2:Y:S04]  /*16bb0*/  LDL.LU R69, [R1+0xb8] ;  /* 0x0000b80001457983 */ /* 0x002ea80000300800 */
[----:B------:R-:W-:Y:S04]  /*16bc0*/  STL [R1+0xac], R71 ;  /* 0x0000ac4701007387 */ /* 0x000fe80000100800 */
[----:B------:R-:W2:Y:S04]  /*16bd0*/  LDL.LU R70, [R1+0xc4] ;  /* 0x0000c40001467983 */ /* 0x000ea80000300800 */
[----:B------:R-:W-:Y:S04]  /*16be0*/  STL [R1+0xb4], R29 ;  /* 0x0000b41d01007387 */ /* 0x000fe80000100800 */
[----:B------:R-:W2:Y:S04]  /*16bf0*/  LDL.LU R66, [R1+0xcc] ;  /* 0x0000cc0001427983 */ /* 0x000ea80000300800 */
[----:B------:R0:W2:Y:S04]  /*16c00*/  @P3 LDG.E.U8 R145, desc[UR18][R40.64] ;  /* 0x0000001228913981 */ /* 0x0000a8000c1e1100 */
[----:B------:R-:W2:Y:S01]  /*16c10*/  LDL.LU R41, [R1+0xa8] ;  /* 0x0000a80001297983 */ /* 0x000ea20000300800 */
[----:B------:R-:W-:-:S02]  /*16c20*/  ISETP.GT.AND P4, PT, R65, 0x1c, PT ;  /* 0x0000001c4100780c */ /* 0x000fc40003f84270 */
[C---:B------:R-:W-:Y:S02]  /*16c30*/  ISETP.GT.AND P2, PT, R65.reuse, 0x1d, PT ;  /* 0x0000001d4100780c */ /* 0x040fe40003f44270 */
[----:B------:R-:W-:Y:S02]  /*16c40*/  PRMT R13, RZ, 0x7610, R13 ;  /* 0x00007610ff0d7816 */ /* 0x000fe4000000000d */
[----:B------:R-:W-:Y:S02]  /*16c50*/  ISETP.GT.AND P3, PT, R65, 0x1e, PT ;  /* 0x0000001e4100780c */ /* 0x000fe40003f64270 */
[----:B------:R-:W-:-:S05]  /*16c60*/  PRMT R4, RZ, 0x7610, R4 ;  /* 0x00007610ff047816 */ /* 0x000fca0000000004 */
[----:B0-----:R-:W-:Y:S01]  /*16c70*/  @P4 IMAD.MOV.U32 R40, RZ, RZ, R71 ;  /* 0x000000ffff284224 */ /* 0x001fe200078e0047 */
[----:B------:R-:W-:Y:S01]  /*16c80*/  PRMT R25, RZ, 0x7610, R25 ;  /* 0x00007610ff197816 */ /* 0x000fe20000000019 */
[----:B---3--:R-:W-:Y:S01]  /*16c90*/  IMAD.X R68, R37, 0x1, R68, P5 ;  /* 0x0000000125447824 */ /* 0x008fe200028e0644 */
[----:B----4-:R-:W-:-:S05]  /*16ca0*/  IADD3 R30, P5, PT, R35, R30, RZ ;  /* 0x0000001e231e7210 */ /* 0x010fca0007fbe0ff */
[----:B--2---:R-:W-:Y:S01]  /*16cb0*/  IMAD.X R69, R37, 0x1, R69, P5 ;  /* 0x0000000125457824 */ /* 0x004fe200028e0645 */
[----:B------:R-:W-:Y:S01]  /*16cc0*/  IADD3 R66, P5, PT, R35, R66, RZ ;  /* 0x0000004223427210 */ /* 0x000fe20007fbe0ff */
[----:B------:R-:W-:Y:S01]  /*16cd0*/  IMAD.X R41, R37, 0x1, R41, P6 ;  /* 0x0000000125297824 */ /* 0x000fe200030e0629 */
[----:B------:R-:W-:-:S04]  /*16ce0*/  IADD3 R70, P6, PT, R35, R70, RZ ;  /* 0x0000004623467210 */ /* 0x000fc80007fde0ff */
[----:B------:R0:W-:Y:S04]  /*16cf0*/  STL [R1+0xa8], R41 ;  /* 0x0000a82901007387 */ /* 0x0001e80000100800 */
[----:B------:R1:W2:Y:S04]  /*16d00*/  @P4 LDG.E.U8 R13, desc[UR18][R40.64] ;  /* 0x00000012280d4981 */ /* 0x0002a8000c1e1100 */
[----:B------:R3:W-:Y:S01]  /*16d10*/  STL [R1+0xb0], R68 ;  /* 0x0000b04401007387 */ /* 0x0007e20000100800 */
[----:B-1----:R-:W-:Y:S02]  /*16d20*/  @P2 IMAD.MOV.U32 R40, RZ, RZ, R29 ;  /* 0x000000ffff282224 */ /* 0x002fe400078e001d */
[----:B0-----:R-:W-:-:S02]  /*16d30*/  @P2 IMAD.MOV.U32 R41, RZ, RZ, R68 ;  /* 0x000000ffff292224 */ /* 0x001fc400078e0044 */
        /* <DEDUP_REMOVED lines=25> */
[----:B------:R-:W-:-:S05]  /*16ed0*/  IMAD.X R41, R37, 0x1, R41, P6 ;  /* 0x0000000125297824 */ /* 0x000fca00030e0629 */
        /* <DEDUP_REMOVED lines=8> */
[----:B------:R0:W2:Y:S04]  /*16f60*/  @P2 LDG.E.U8 R61, desc[UR18][R40.64] ;  /* 0x00000012283d2981 */ /* 0x0000a8000c1e1100 */
[----:B------:R-:W-:Y:S04]  /*16f70*/  STL [R1+0xd4], R29 ;  /* 0x0000d41d01007387 */ /* 0x000fe80000100800 */
[----:B------:R1:W-:Y:S01]  /*16f80*/  STL [R1+0xd0], R69 ;  /* 0x0000d04501007387 */ /* 0x0003e20000100800 */
[----:B0-----:R-:W-:-:S02]  /*16f90*/  @P3 IMAD.MOV.U32 R40, RZ, RZ, R29 ;  /* 0x000000ffff283224 */ /* 0x001fc400078e001d */
[----:B------:R-:W-:-:S05]  /*16fa0*/  @P3 IMAD.MOV.U32 R41, RZ, RZ, R69 ;  /* 0x000000ffff293224 */ /* 0x000fca00078e0045 */
[----:B------:R0:W2:Y:S04]  /*16fb0*/  @P3 LDG.E.U8 R45, desc[UR18][R40.64] ;  /* 0x00000012282d3981 */ /* 0x0000a8000c1e1100 */
[----:B-1----:R-:W2:Y:S04]  /*16fc0*/  LDL.LU R69, [R1+0xe8] ;  /* 0x0000e80001457983 */ /* 0x002ea80000300800 */
[----:B------:R1:W-:Y:S01]  /*16fd0*/  STL [R1+0xdc], R71 ;  /* 0x0000dc4701007387 */ /* 0x0003e20000100800 */
[----:B0-----:R-:W-:-:S03]  /*16fe0*/  IMAD.MOV.U32 R41, RZ, RZ, R71 ;  /* 0x000000ffff297224 */ /* 0x001fc600078e0047 */
[----:B------:R-:W2:Y:S04]  /*16ff0*/  LDL.LU R70, [R1+0x524] ;  /* 0x0005240001467983 */ /* 0x000ea80000300800 */
[----:B------:R-:W-:Y:S04]  /*17000*/  STL [R1+0xe4], R30 ;  /* 0x0000e41e01007387 */ /* 0x000fe80000100800 */
[----:B------:R-:W2:Y:S04]  /*17010*/  LDL.LU R29, [R1+0x52c] ;  /* 0x00052c00011d7983 */ /* 0x000ea80000300800 */
[----:B-1----:R-:W2:Y:S04]  /*17020*/  LDL.LU R71, [R1+0xa4c] ;  /* 0x000a4c0001477983 */ /* 0x002ea80000300800 */
[----:B------:R-:W2:Y:S01]  /*17030*/  LDL.LU R40, [R1+0xd8] ;  /* 0x0000d80001287983 */ /* 0x000ea20000300800 */
[----:B------:R-:W-:-:S02]  /*17040*/  ISETP.GT.AND P4, PT, R65, 0x22, PT ;  /* 0x000000224100780c */ /* 0x000fc40003f84270 */
[C---:B------:R-:W-:Y:S02]  /*17050*/  ISETP.GT.AND P2, PT, R65.reuse, 0x23, PT ;  /* 0x000000234100780c */ /* 0x040fe40003f44270 */
[----:B------:R-:W-:Y:S02]  /*17060*/  PRMT R106, RZ, 0x7610, R106 ;  /* 0x00007610ff6a7816 */ /* 0x000fe4000000006a */
[----:B------:R-:W-:Y:S02]  /*17070*/  ISETP.GT.AND P3, PT, R65, 0x24, PT ;  /* 0x000000244100780c */ /* 0x000fe40003f64270 */
[----:B------:R-:W-:Y:S02]  /*17080*/  PRMT R31, RZ, 0x7610, R31 ;  /* 0x00007610ff1f7816 */ /* 0x000fe4000000001f */
[----:B------:R-:W-:Y:S01]  /*17090*/  PRMT R16, RZ, 0x7610, R16 ;  /* 0x00007610ff107816 */ /* 0x000fe20000000010 */
[----:B---3--:R-:W-:Y:S01]  /*170a0*/  IMAD.X R68, R37, 0x1, R68, P5 ;  /* 0x0000000125447824 */ /* 0x008fe200028e0644 */
[----:B----4-:R-:W-:-:S05]  /*170b0*/  IADD3 R66, P5, PT, R35, R66, RZ ;  /* 0x0000004223427210 */ /* 0x010fca0007fbe0ff */
[C---:B--2---:R-:W-:Y:S02]  /*170c0*/  IMAD.X R69, R37.reuse, 0x1, R69, P5 ;  /* 0x0000000125457824 */ /* 0x044fe400028e0645 */
[----:B------:R-:W-:-:S05]  /*170d0*/  IMAD.X R40, R37, 0x1, R40, P6 ;  /* 0x0000000125287824 */ /* 0x000fca00030e0628 */
[-C--:B------:R-:W-:Y:S01]  /*170e0*/  @P4 LOP3.LUT R41, R41, R40.reuse, RZ, 0x3c, !PT ;  /* 0x0000002829294212 */ /* 0x080fe200078e3cff */
[----:B------:R0:W-:Y:S03]  /*170f0*/  STL [R1+0xd8], R40 ;  /* 0x0000d82801007387 */ /* 0x0001e60000100800 */
[----:B0-----:R-:W-:-:S04]  /*17100*/  @P4 LOP3.LUT R40, R41, R40, RZ, 0x3c, !PT ;  /* 0x0000002829284212 */ /* 0x001fc800078e3cff */
[----:B------:R-:W-:-:S05]  /*17110*/  @P4 LOP3.LUT R41, R41, R40, RZ, 0x3c, !PT ;  /* 0x0000002829294212 */ /* 0x000fca00078e3cff */
[----:B------:R0:W2:Y:S02]  /*17120*/  @P4 LDG.E.U8 R106, desc[UR18][R40.64] ;  /* 0x00000012286a4981 */ /* 0x0000a4000c1e1100 */
[----:B0-----:R-:W-:Y:S02]  /*17130*/  @P2 IMAD.MOV.U32 R40, RZ, RZ, R30 ;  /* 0x000000ffff282224 */ /* 0x001fe400078e001e */
[----:B------:R-:W-:-:S05]  /*17140*/  @P2 IMAD.MOV.U32 R41, RZ, RZ, R68 ;  /* 0x000000ffff292224 */ /* 0x000fca00078e0044 */
[----:B------:R0:W3:Y:S02]  /*17150*/  @P2 LDG.E.U8 R31, desc[UR18][R40.64] ;  /* 0x00000012281f2981 */ /* 0x0000e4000c1e1100 */
[----:B0-----:R-:W-:Y:S02]  /*17160*/  @P3 IMAD.MOV.U32 R40, RZ, RZ, R66 ;  /* 0x000000ffff283224 */ /* 0x001fe400078e0042 */
[----:B------:R-:W-:-:S05]  /*17170*/  @P3 IMAD.MOV.U32 R41, RZ, RZ, R69 ;  /* 0x000000ffff293224 */ /* 0x000fca00078e0045 */
[----:B------:R-:W4:Y:S04]  /*17180*/  @P3 LDG.E.U8 R16, desc[UR18][R40.64] ;  /* 0x0000001228103981 */ /* 0x000f28000c1e1100 */
[----:B------:R0:W-:Y:S01]  /*17190*/  STL [R1+0xe0], R68 ;  /* 0x0000e04401007387 */ /* 0x0001e20000100800 */
[C---:B------:R-:W-:Y:S02]  /*171a0*/  IADD3 R70, P6, PT, R35.reuse, R70, RZ ;  /* 0x0000004623467210 */ /* 0x040fe40007fde0ff */
[----:B------:R-:W-:Y:S01]  /*171b0*/  IADD3 R29, P5, PT, R35, R29, RZ ;  /* 0x0000001d231d7210 */ /* 0x000fe20007fbe0ff */
[----:B0-----:R-:W2:Y:S04]  /*171c0*/  LDL.LU R68, [R1+0x528] ;  /* 0x0005280001447983 */ /* 0x001ea80000300800 */
[----:B------:R-:W2:Y:S04]  /*171d0*/  LDL.LU R30, [R1+0x534] ;  /* 0x00053400011e7983 */ /* 0x000ea80000300800 */
[----:B------:R0:W-:Y:S04]  /*171e0*/  STL [R1+0xec], R66 ;  /* 0x0000ec4201007387 */ /* 0x0001e80000100800 */
[----:B------:R1:W-:Y:S04]  /*171f0*/  STL [R1+0xe8], R69 ;  /* 0x0000e84501007387 */ /* 0x0003e80000100800 */
[----:B------:R-:W3:Y:S04]  /*17200*/  LDL.LU R41, [R1+0xf0] ;  /* 0x0000f00001297983 */ /* 0x000ee80000300800 */
[----:B------:R-:W-:Y:S04]  /*17210*/  STL [R1+0x524], R70 ;  /* 0x0005244601007387 */ /* 0x000fe80000100800 */
[----:B0-----:R-:W3:Y:S04]  /*17220*/  LDL.LU R66, [R1+0x530] ;  /* 0x0005300001427983 */ /* 0x001ee80000300800 */
[----:B------:R-:W-:Y:S04]  /*17230*/  STL [R1+0x52c], R29 ;  /* 0x00052c1d01007387 */ /* 0x000fe80000100800 */
[----:B-1----:R-:W3:Y:S04]  /*17240*/  LDL.LU R69, [R1+0x53c] ;  /* 0x00053c0001457983 */ /* 0x002ee80000300800 */
[----:B----4-:R0:W-:Y:S04]  /*17250*/  STL [R1+0x50], R16 ;  /* 0x0000501001007387 */ /* 0x0101e80000100800 */
[----:B0-----:R-:W4:Y:S01]  /*17260*/  LDL.LU R16, [R1+0x544] ;  /* 0x0005440001107983 */ /* 0x001f220000300800 */
[----:B------:R-:W-:-:S02]  /*17270*/  ISETP.GT.AND P4, PT, R65, 0x25, PT ;  /* 0x000000254100780c */ /* 0x000fc40003f84270 */
[C---:B------:R-:W-:Y:S02]  /*17280*/  ISETP.GT.AND P2, PT, R65.reuse, 0x26, PT ;  /* 0x000000264100780c */ /* 0x040fe40003f44270 */
[----:B------:R-:W-:Y:S02]  /*17290*/  PRMT R5, RZ, 0x7610, R5 ;  /* 0x00007610ff057816 */ /* 0x000fe40000000005 */
[----:B------:R-:W-:Y:S01]  /*172a0*/  ISETP.GT.AND P3, PT, R65, 0x27, PT ;  /* 0x000000274100780c */ /* 0x000fe20003f64270 */
[----:B--2---:R-:W-:Y:S01]  /*172b0*/  IMAD.X R68, R37, 0x1, R68, P5 ;  /* 0x0000000125447824 */ /* 0x004fe200028e0644 */
[----:B------:R-:W-:-:S05]  /*172c0*/  IADD3 R30, P5, PT, R35, R30, RZ ;  /* 0x0000001e231e7210 */ /* 0x000fca0007fbe0ff */
[----:B------:R-:W-:Y:S01]  /*172d0*/  @P4 IMAD.MOV.U32 R40, RZ, RZ, R70 ;  /* 0x000000ffff284224 */ /* 0x000fe200078e0046 */
[----:B------:R-:W-:Y:S01]  /*172e0*/  PRMT R22, RZ, 0x7610, R22 ;  /* 0x00007610ff167816 */ /* 0x000fe20000000016 */
[----:B---3--:R-:W-:-:S05]  /*172f0*/  IMAD.X R41, R37, 0x1, R41, P6 ;  /* 0x0000000125297824 */ /* 0x008fca00030e0629 */
[----:B------:R0:W-:Y:S04]  /*17300*/  STL [R1+0xf0], R41 ;  /* 0x0000f02901007387 */ /* 0x0001e80000100800 */
[----:B------:R1:W2:Y:S01]  /*17310*/  @P4 LDG.E.U8 R5, desc[UR18][R40.64] ;  /* 0x0000001228054981 */ /* 0x0002a2000c1e1100 */
[----:B------:R-:W-:-:S03]  /*17320*/  IMAD.X R66, R37, 0x1, R66, P5 ;  /* 0x0000000125427824 */ /* 0x000fc600028e0642 */
[----:B------:R3:W-:Y:S01]  /*17330*/  STL [R1+0x528], R68 ;  /* 0x0005284401007387 */ /* 0x0007e20000100800 */
[----:B------:R-:W-:Y:S02]  /*17340*/  PRMT R11, RZ, 0x7610, R11 ;  /* 0x00007610ff0b7816 */ /* 0x000fe4000000000b */
[----:B------:R-:W-:Y:S01]  /*17350*/  IADD3 R69, P6, PT, R35, R69, RZ ;  /* 0x0000004523457210 */ /* 0x000fe20007fde0ff */
[----:B-1----:R-:W-:Y:S02]  /*17360*/  @P2 IMAD.MOV.U32 R40, RZ, RZ, R29 ;  /* 0x000000ffff282224 */ /* 0x002fe400078e001d */
[----:B0-----:R-:W-:Y:S02]  /*17370*/  @P2 IMAD.MOV.U32 R41, RZ, RZ, R68 ;  /* 0x000000ffff292224 */ /* 0x001fe400078e0044 */
[----:B---3--:R-:W3:Y:S04]  /*17380*/  LDL.LU R68, [R1+0x540] ;  /* 0x0005400001447983 */ /* 0x008ee80000300800 */
[----:B------:R-:W2:Y:S04]  /*17390*/  LDL.LU R29, [R1+0x54c] ;  /* 0x00054c00011d7983 */ /* 0x000ea80000300800 */
[----:B------:R0:W-:Y:S04]  /*173a0*/  STL [R1+0x534], R30 ;  /* 0x0005341e01007387 */ /* 0x0001e80000100800 */
[----:B------:R1:W2:Y:S04]  /*173b0*/  @P2 LDG.E.U8 R22, desc[UR18][R40.64] ;  /* 0x0000001228162981 */ /* 0x0002a8000c1e1100 */
[----:B------:R4:W-:Y:S01]  /*173c0*/  STL [R1+0x530], R66 ;  /* 0x0005304201007387 */ /* 0x0009e20000100800 */
[----:B-1----:R-:W-:-:S02]  /*173d0*/  @P3 IMAD.MOV.U32 R40, RZ, RZ, R30 ;  /* 0x000000ffff283224 */ /* 0x002fc400078e001e */
[----:B------:R-:W-:Y:S01]  /*173e0*/  @P3 IMAD.MOV.U32 R41, RZ, RZ, R66 ;  /* 0x000000ffff293224 */ /* 0x000fe200078e0042 */
[----:B0-----:R-:W2:Y:S04]  /*173f0*/  LDL.LU R30, [R1+0x548] ;  /* 0x00054800011e7983 */ /* 0x001ea80000300800 */
[----:B------:R-:W-:Y:S04]  /*17400*/  STL [R1+0x53c], R69 ;  /* 0x00053c4501007387 */ /* 0x000fe80000100800 */
[----:B------:R-:W2:Y:S04]  /*17410*/  LDL.LU R70, [R1+0x554] ;  /* 0x0005540001467983 */ /* 0x000ea80000300800 */
[----:B------:R0:W2:Y:S01]  /*17420*/  @P3 LDG.E.U8 R11, desc[UR18][R40.64] ;  /* 0x00000012280b3981 */ /* 0x0000a2000c1e1100 */
[----:B----4-:R-:W-:-:S05]  /*17430*/  IADD3 R16, P5, PT, R35, R16, RZ ;  /* 0x0000001023107210 */ /* 0x010fca0007fbe0ff */
[----:B------:R-:W-:Y:S04]  /*17440*/  STL [R1+0x544], R16 ;  /* 0x0005441001007387 */ /* 0x000fe80000100800 */
[----:B------:R-:W4:Y:S04]  /*17450*/  LDL.LU R66, [R1+0x55c] ;  /* 0x00055c0001427983 */ /* 0x000f280000300800 */
[----:B------:R-:W4:Y:S01]  /*17460*/  LDL.LU R41, [R1+0x538] ;  /* 0x0005380001297983 */ /* 0x000f220000300800 */
[C---:B------:R-:W-:Y:S02]  /*17470*/  ISETP.GT.AND P4, PT, R65.reuse, 0x28, PT ;  /* 0x000000284100780c */ /* 0x040fe40003f84270 */
[----:B------:R-:W-:-:S02]  /*17480*/  ISETP.GT.AND P2, PT, R65, 0x29, PT ;  /* 0x000000294100780c */ /* 0x000fc40003f44270 */
[----:B------:R-:W-:Y:S02]  /*17490*/  PRMT R60, RZ, 0x7610, R60 ;  /* 0x00007610ff3c7816 */ /* 0x000fe4000000003c */
[----:B------:R-:W-:Y:S02]  /*174a0*/  ISETP.GT.AND P3, PT, R65, 0x2a, PT ;  /* 0x0000002a4100780c */ /* 0x000fe40003f64270 */
[----:B------:R-:W-:-:S05]  /*174b0*/  PRMT R44, RZ, 0x7610, R44 ;  /* 0x00007610ff2c7816 */ /* 0x000fca000000002c */
[----:B0-----:R-:W-:Y:S01]  /*174c0*/  @P4 IMAD.MOV.U32 R40, RZ, RZ, R69 ;  /* 0x000000ffff284224 */ /* 0x001fe200078e0045 */
[----:B------:R-:W-:Y:S01]  /*174d0*/  PRMT R105, RZ, 0x7610, R105 ;  /* 0x00007610ff697816 */ /* 0x000fe20000000069 */
[----:B---3--:R-:W-:Y:S01]  /*174e0*/  IMAD.X R68, R37, 0x1, R68, P5 ;  /* 0x0000000125447824 */ /* 0x008fe200028e0644 */
[----:B--2---:R-:W-:-:S05]  /*174f0*/  IADD3 R29, P5, PT, R35, R29, RZ ;  /* 0x0000001d231d7210 */ /* 0x004fca0007fbe0ff */
[C---:B------:R-:W-:Y:S02]  /*17500*/  IMAD.X R30, R37.reuse, 0x1, R30, P5 ;  /* 0x00000001251e7824 */ /* 0x040fe400028e061e */
[----:B----4-:R-:W-:-:S05]  /*17510*/  IMAD.X R41, R37, 0x1, R41, P6 ;  /* 0x0000000125297824 */ /* 0x010fca00030e0629 */
[----:B------:R0:W-:Y:S04]  /*17520*/  STL [R1+0x538], R41 ;  /* 0x0005382901007387 */ /* 0x0001e80000100800 */
[----:B------:R1:W2:Y:S01]  /*17530*/  @P4 LDG.E.U8 R60, desc[UR18][R40.64] ;  /* 0x00000012283c4981 */ /* 0x0002a2000c1e1100 */
[----:B------:R-:W-:-:S03]  /*17540*/  IADD3 R70, P6, PT, R35, R70, RZ ;  /* 0x0000004623467210 */ /* 0x000fc60007fde0ff */
[----:B------:R3:W-:Y:S01]  /*17550*/  STL [R1+0x540], R68 ;  /* 0x0005404401007387 */ /* 0x0007e20000100800 */
[----:B-1----:R-:W-:Y:S02]  /*17560*/  @P2 IMAD.MOV.U32 R40, RZ, RZ, R16 ;  /* 0x000000ffff282224 */ /* 0x002fe400078e0010 */
[----:B0-----:R-:W-:Y:S02]  /*17570*/  @P2 IMAD.MOV.U32 R41, RZ, RZ, R68 ;  /* 0x000000ffff292224 */ /* 0x001fe400078e0044 */
[----:B---3--:R-:W3:Y:S01]  /*17580*/  LDL.LU R68, [R1+0x558] ;  /* 0x0005580001447983 */ /* 0x008ee20000300800 */
[----:B------:R-:W-:-:S03]  /*17590*/  IADD3 R66, P5, PT, R35, R66, RZ ;  /* 0x0000004223427210 */ /* 0x000fc60007fbe0ff */
        /* <DEDUP_REMOVED lines=16> */
[----:B------:R-:W-:Y:S02]  /*176a0*/  ISETP.GT.AND P2, PT, R65, 0x2c, PT ;  /* 0x0000002c4100780c */ /* 0x000fe40003f44270 */
[----:B------:R-:W-:Y:S02]  /*176b0*/  PRMT R147, RZ, 0x7610, R147 ;  /* 0x00007610ff937816 */ /* 0x000fe40000000093 */
[----:B------:R-:W-:Y:S01]  /*176c0*/  PRMT R28, RZ, 0x7610, R28 ;  /* 0x00007610ff1c7816 */ /* 0x000fe2000000001c */
[C---:B---3--:R-:W-:Y:S02]  /*176d0*/  IMAD.X R68, R37.reuse, 0x1, R68, P5 ;  /* 0x0000000125447824 */ /* 0x048fe400028e0644 */
[----:B--2---:R-:W-:-:S05]  /*176e0*/  IMAD.X R40, R37, 0x1, R40, P6 ;  /* 0x0000000125287824 */ /* 0x004fca00030e0628 */
[-C--:B------:R-:W-:Y:S01]  /*176f0*/  @P4 LOP3.LUT R41, R41, R40.reuse, RZ, 0x3c, !PT ;  /* 0x0000002829294212 */ /* 0x080fe200078e3cff */
[----:B------:R0:W-:Y:S03]  /*17700*/  STL [R1+0x550], R40 ;  /* 0x0005502801007387 */ /* 0x0001e60000100800 */
[----:B0-----:R-:W-:-:S04]  /*17710*/  @P4 LOP3.LUT R40, R41, R40, RZ, 0x3c, !PT ;  /* 0x0000002829284212 */ /* 0x001fc800078e3cff */
[----:B------:R-:W-:-:S05]  /*17720*/  @P4 LOP3.LUT R41, R41, R40, RZ, 0x3c, !PT ;  /* 0x0000002829294212 */ /* 0x000fca00078e3cff */
[----:B------:R0:W2:Y:S02]  /*17730*/  @P4 LDG.E.U8 R147, desc[UR18][R40.64] ;  /* 0x0000001228934981 */ /* 0x0000a4000c1e1100 */
[----:B0-----:R-:W-:Y:S02]  /*17740*/  @P2 IMAD.MOV.U32 R40, RZ, RZ, R66 ;  /* 0x000000ffff282224 */ /* 0x001fe400078e0042 */
[----:B------:R-:W-:-:S05]  /*17750*/  @P2 IMAD.MOV.U32 R41, RZ, RZ, R68 ;  /* 0x000000ffff292224 */ /* 0x000fca00078e0044 */
[----:B------:R0:W3:Y:S01]  /*17760*/  @P2 LDG.E.U8 R28, desc[UR18][R40.64] ;  /* 0x00000012281c2981 */ /* 0x0000e2000c1e1100 */
[----:B------:R-:W-:Y:S02]  /*17770*/  ISETP.GT.AND P3, PT, R65, 0x2d, PT ;  /* 0x0000002d4100780c */ /* 0x000fe40003f64270 */
[C---:B----4-:R-:W-:Y:S01]  /*17780*/  IADD3 R16, P5, PT, R35.reuse, R16, RZ ;  /* 0x0000001023107210 */ /* 0x050fe20007fbe0ff */
[----:B------:R-:W-:Y:S01]  /*17790*/  STL [R1+0x558], R68 ;  /* 0x0005584401007387 */ /* 0x000fe20000100800 */
[----:B------:R-:W-:-:S03]  /*177a0*/  IADD3 R69, P6, PT, R35, R69, RZ ;  /* 0x0000004523457210 */ /* 0x000fc60007fde0ff */
[----:B------:R-:W-:Y:S01]  /*177b0*/  IMAD.X R30, R37, 0x1, R30, P5 ;  /* 0x00000001251e7824 */ /* 0x000fe200028e061e */
[----:B------:R-:W4:Y:S01]  /*177c0*/  LDL.LU R66, [R1+0x570] ;  /* 0x0005700001427983 */ /* 0x000f220000300800 */
[----:B------:R-:W-:-:S03]  /*177d0*/  PRMT R19, RZ, 0x7610, R19 ;  /* 0x00007610ff137816 */ /* 0x000fc60000000013 */
[----:B------:R-:W-:Y:S01]  /*177e0*/  STL [R1+0x564], R16 ;  /* 0x0005641001007387 */ /* 0x000fe20000100800 */
[----:B------:R-:W-:Y:S01]  /*177f0*/  IADD3 R29, P5, PT, R35, R29, RZ ;  /* 0x0000001d231d7210 */ /* 0x000fe20007fbe0ff */
[----:B0-----:R-:W-:Y:S02]  /*17800*/  @P3 IMAD.MOV.U32 R40, RZ, RZ, R16 ;  /* 0x000000ffff283224 */ /* 0x001fe400078e0010 */
[----:B------:R-:W-:-:S05]  /*17810*/  @P3 IMAD.MOV.U32 R41, RZ, RZ, R30 ;  /* 0x000000ffff293224 */ /* 0x000fca00078e001e */
[----:B------:R0:W2:Y:S04]  /*17820*/  @P3 LDG.E.U8 R19, desc[UR18][R40.64] ;  /* 0x0000001228133981 */ /* 0x0000a8000c1e1100 */
[----:B---3--:R1:W-:Y:S04]  /*17830*/  STL [R1+0x40], R28 ;  /* 0x0000401c01007387 */ /* 0x0083e80000100800 */
[----:B-1----:R-:W3:Y:S04]  /*17840*/  LDL.LU R28, [R1+0x57c] ;  /* 0x00057c00011c7983 */ /* 0x002ee80000300800 */
[----:B------:R1:W-:Y:S04]  /*17850*/  STL [R1+0x560], R30 ;  /* 0x0005601e01007387 */ /* 0x0003e80000100800 */
[----:B-1----:R-:W2:Y:S04]  /*17860*/  LDL.LU R30, [R1+0x578] ;  /* 0x00057800011e7983 */ /* 0x002ea80000300800 */
        /* <DEDUP_REMOVED lines=8> */
[----:B------:R-:W-:Y:S01]  /*178f0*/  ISETP.GT.AND P3, PT, R65, 0x30, PT ;  /* 0x000000304100780c */ /* 0x000fe20003f64270 */
[----:B----4-:R-:W-:Y:S01]  /*17900*/  IMAD.X R66, R37, 0x1, R66, P5 ;  /* 0x0000000125427824 */ /* 0x010fe200028e0642 */
[----:B------:R-:W-:-:S05]  /*17910*/  PRMT R8, RZ, 0x7610, R8 ;  /* 0x00007610ff087816 */ /* 0x000fca0000000008 */
[----:B0-----:R-:W-:Y:S01]  /*17920*/  @P4 IMAD.MOV.U32 R40, RZ, RZ, R69 ;  /* 0x000000ffff284224 */ /* 0x001fe200078e0045 */
[----:B------:R-:W-:Y:S02]  /*17930*/  PRMT R59, RZ, 0x7610, R59 ;  /* 0x00007610ff3b7816 */ /* 0x000fe4000000003b */
[----:B---3--:R-:W-:-:S05]  /*17940*/  IADD3 R28, P5, PT, R35, R28, RZ ;  /* 0x0000001c231c7210 */ /* 0x008fca0007fbe0ff */
[C---:B--2---:R-:W-:Y:S02]  /*17950*/  IMAD.X R30, R37.reuse, 0x1, R30, P5 ;  /* 0x00000001251e7824 */ /* 0x044fe400028e061e */
[----:B------:R-:W-:Y:S01]  /*17960*/  IMAD.X R41, R37, 0x1, R41, P6 ;  /* 0x0000000125297824 */ /* 0x000fe200030e0629 */
        /* <DEDUP_REMOVED lines=56> */
[----:B------:R-:W-:Y:S01]  /*17cf0*/  PRMT R67, RZ, 0x7610, R67 ;  /* 0x00007610ff437816 */ /* 0x000fe20000000043 */
[----:B--2---:R-:W-:-:S10]  /*17d00*/  IMAD.X R40, R37, 0x1, R40, P6 ;  /* 0x0000000125287824 */ /* 0x004fd400030e0628 */
[-C--:B------:R-:W-:Y:S01]  /*17d10*/  @P4 LOP3.LUT R41, R41, R40.reuse, RZ, 0x3c, !PT ;  /* 0x0000002829294212 */ /* 0x080fe200078e3cff */
[----:B------:R0:W-:Y:S03]  /*17d20*/  STL [R1+0x598], R40 ;  /* 0x0005982801007387 */ /* 0x0001e60000100800 */
[----:B0-----:R-:W-:-:S04]  /*17d30*/  @P4 LOP3.LUT R40, R41, R40, RZ, 0x3c, !PT ;  /* 0x0000002829284212 */ /* 0x001fc800078e3cff */
[----:B------:R-:W-:-:S05]  /*17d40*/  @P4 LOP3.LUT R41, R41, R40, RZ, 0x3c, !PT ;  /* 0x0000002829294212 */ /* 0x000fca00078e3cff */
[----:B------:R0:W2:Y:S01]  /*17d50*/  @P4 LDG.E.U8 R67, desc[UR18][R40.64] ;  /* 0x0000001228434981 */ /* 0x0000a2000c1e1100 */
[C---:B------:R-:W-:Y:S02]  /*17d60*/  ISETP.GT.AND P2, PT, R65.reuse, 0x35, PT ;  /* 0x000000354100780c */ /* 0x040fe40003f44270 */
[----:B------:R-:W-:Y:S01]  /*17d70*/  ISETP.GT.AND P3, PT, R65, 0x36, PT ;  /* 0x000000364100780c */ /* 0x000fe20003f64270 */
[----:B---3--:R-:W-:Y:S01]  /*17d80*/  IMAD.X R66, R37, 0x1, R66, P5 ;  /* 0x0000000125427824 */ /* 0x008fe200028e0642 */
[----:B----4-:R-:W-:Y:S02]  /*17d90*/  IADD3 R16, P5, PT, R35, R16, RZ ;  /* 0x0000001023107210 */ /* 0x010fe40007fbe0ff */
[----:B------:R-:W-:Y:S02]  /*17da0*/  PRMT R26, RZ, 0x7610, R26 ;  /* 0x00007610ff1a7816 */ /* 0x000fe4000000001a */
[----:B------:R1:W-:Y:S01]  /*17db0*/  STL [R1+0x5a0], R66 ;  /* 0x0005a04201007387 */ /* 0x0003e20000100800 */
[----:B------:R-:W-:Y:S01]  /*17dc0*/  IMAD.X R30, R37, 0x1, R30, P5 ;  /* 0x00000001251e7824 */ /* 0x000fe200028e061e */
[----:B------:R-:W-:-:S03]  /*17dd0*/  IADD3 R68, P6, PT, R35, R68, RZ ;  /* 0x0000004423447210 */ /* 0x000fc60007fde0ff */
[----:B0-----:R-:W-:Y:S02]  /*17de0*/  @P2 IMAD.MOV.U32 R40, RZ, RZ, R28 ;  /* 0x000000ffff282224 */ /* 0x001fe400078e001c */
[----:B------:R-:W-:Y:S02]  /*17df0*/  @P2 IMAD.MOV.U32 R41, RZ, RZ, R66 ;  /* 0x000000ffff292224 */ /* 0x000fe400078e0042 */
[----:B-1----:R-:W3:Y:S01]  /*17e00*/  LDL.LU R66, [R1+0x5b8] ;  /* 0x0005b80001427983 */ /* 0x002ee20000300800 */
[----:B------:R-:W-:-:S03]  /*17e10*/  PRMT R18, RZ, 0x7610, R18 ;  /* 0x00007610ff127816 */ /* 0x000fc60000000012 */
[----:B------:R-:W4:Y:S01]  /*17e20*/  LDL.LU R28, [R1+0x5c4] ;  /* 0x0005c400011c7983 */ /* 0x000f220000300800 */
[----:B------:R-:W-:-:S03]  /*17e30*/  IADD3 R29, P5, PT, R35, R29, RZ ;  /* 0x0000001d231d7210 */ /* 0x000fc60007fbe0ff */
[----:B------:R-:W-:Y:S04]  /*17e40*/  STL [R1+0x5ac], R16 ;  /* 0x0005ac1001007387 */ /* 0x000fe80000100800 */
[----:B------:R0:W3:Y:S04]  /*17e50*/  @P2 LDG.E.U8 R26, desc[UR18][R40.64] ;  /* 0x00000012281a2981 */ /* 0x0000e8000c1e1100 */
[----:B------:R1:W-:Y:S01]  /*17e60*/  STL [R1+0x5a8], R30 ;  /* 0x0005a81e01007387 */ /* 0x0003e20000100800 */
[----:B0-----:R-:W-:Y:S02]  /*17e70*/  @P3 IMAD.MOV.U32 R41, RZ, RZ, R30 ;  /* 0x000000ffff293224 */ /* 0x001fe400078e001e */
[----:B------:R-:W-:Y:S01]  /*17e80*/  @P3 IMAD.MOV.U32 R40, RZ, RZ, R16 ;  /* 0x000000ffff283224 */ /* 0x000fe200078e0010 */
[----:B-1----:R-:W4:Y:S04]  /*17e90*/  LDL.LU R30, [R1+0x5c0] ;  /* 0x0005c000011e7983 */ /* 0x002f280000300800 */
[----:B------:R-:W-:Y:S04]  /*17ea0*/  STL [R1+0x5b4], R68 ;  /* 0x0005b44401007387 */ /* 0x000fe80000100800 */
[----:B------:R0:W4:Y:S04]  /*17eb0*/  @P3 LDG.E.U8 R18, desc[UR18][R40.64] ;  /* 0x0000001228123981 */ /* 0x000128000c1e1100 */
[----:B--2---:R1:W-:Y:S04]  /*17ec0*/  STL [R1+0x28], R67 ;  /* 0x0000284301007387 */ /* 0x0043e80000100800 */
[----:B-1----:R-:W2:Y:S04]  /*17ed0*/  LDL.LU R67, [R1+0x5cc] ;  /* 0x0005cc0001437983 */ /* 0x002ea80000300800 */
[----:B------:R-:W-:Y:S04]  /*17ee0*/  STL [R1+0x5bc], R29 ;  /* 0x0005bc1d01007387 */ /* 0x000fe80000100800 */
[----:B------:R-:W2:Y:S04]  /*17ef0*/  LDL.LU R16, [R1+0x5d4] ;  /* 0x0005d40001107983 */ /* 0x000ea80000300800 */
[----:B------:R-:W2:Y:S01]  /*17f00*/  LDL.LU R41, [R1+0x5b0] ;  /* 0x0005b00001297983 */ /* 0x000ea20000300800 */
[----:B------:R-:W-:-:S02]  /*17f10*/  ISETP.GT.AND P4, PT, R65, 0x37, PT ;  /* 0x000000374100780c */ /* 0x000fc40003f84270 */
[C---:B------:R-:W-:Y:S02]  /*17f20*/  ISETP.GT.AND P2, PT, R65.reuse, 0x38, PT ;  /* 0x000000384100780c */ /* 0x040fe40003f44270 */
[----:B------:R-:W-:Y:S02]  /*17f30*/  PRMT R9, RZ, 0x7610, R9 ;  /* 0x00007610ff097816 */ /* 0x000fe40000000009 */
[----:B------:R-:W-:Y:S01]  /*17f40*/  ISETP.GT.AND P3, PT, R65, 0x39, PT ;  /* 0x000000394100780c */ /* 0x000fe20003f64270 */
[----:B---3--:R-:W-:Y:S01]  /*17f50*/  IMAD.X R66, R37, 0x1, R66, P5 ;  /* 0x0000000125427824 */ /* 0x008fe200028e0642 */
[----:B----4-:R-:W-:-:S05]  /*17f60*/  IADD3 R28, P5, PT, R35, R28, RZ ;  /* 0x0000001c231c7210 */ /* 0x010fca0007fbe0ff */
[----:B0-----:R-:W-:Y:S01]  /*17f70*/  @P4 IMAD.MOV.U32 R40, RZ, RZ, R68 ;  /* 0x000000ffff284224 */ /* 0x001fe200078e0044 */
[----:B------:R-:W-:Y:S02]  /*17f80*/  PRMT R58, RZ, 0x7610, R58 ;  /* 0x00007610ff3a7816 */ /* 0x000fe4000000003a */
[----:B------:R-:W-:Y:S01]  /*17f90*/  PRMT R42, RZ, 0x7610, R42 ;  /* 0x00007610ff2a7816 */ /* 0x000fe2000000002a */
[C---:B------:R-:W-:Y:S02]  /*17fa0*/  IMAD.X R30, R37.reuse, 0x1, R30, P5 ;  /* 0x00000001251e7824 */ /* 0x040fe400028e061e */
        /* <DEDUP_REMOVED lines=208> */
[----:B------:R0:W-:Y:S04]  /*18cb0*/  STL [R1+0x65c], R67 ;  /* 0x00065c4301007387 */ /* 0x0001e80000100800 */
        /* <DEDUP_REMOVED lines=12> */
[----:B---3--:R-:W-:Y:S01]  /*18d80*/  IMAD.X R66, R37, 0x1, R66, P5 ;  /* 0x0000000125427824 */ /* 0x008fe200028e0642 */
[----:B----4-:R-:W-:-:S05]  /*18d90*/  IADD3 R29, P5, PT, R35, R29, RZ ;  /* 0x0000001d231d7210 */ /* 0x010fca0007fbe0ff */
[----:B--2---:R-:W-:Y:S01]  /*18da0*/  IMAD.X R30, R37, 0x1, R30, P5 ;  /* 0x00000001251e7824 */ /* 0x004fe200028e061e */
[----:B------:R-:W-:Y:S01]  /*18db0*/  IADD3 R28, P5, PT, R35, R28, RZ ;  /* 0x0000001c231c7210 */ /* 0x000fe20007fbe0ff */
[----:B------:R-:W-:-:S05]  /*18dc0*/  IMAD.X R41, R37, 0x1, R41, P6 ;  /* 0x0000000125297824 */ /* 0x000fca00030e0629 */
[----:B------:R1:W-:Y:S04]  /*18dd0*/  STL [R1+0x658], R41 ;  /* 0x0006582901007387 */ /* 0x0003e80000100800 */
[----:B------:R2:W3:Y:S01]  /*18de0*/  @P4 LDG.E.U8 R155, desc[UR18][R40.64] ;  /* 0x00000012289b4981 */ /* 0x0004e2000c1e1100 */
[----:B------:R-:W-:-:S03]  /*18df0*/  IADD3 R68, P6, PT, R35, R68, RZ ;  /* 0x0000004423447210 */ /* 0x000fc60007fde0ff */
[----:B------:R-:W-:Y:S04]  /*18e00*/  STL [R1+0x660], R66 ;  /* 0x0006604201007387 */ /* 0x000fe80000100800 */
[----:B0-----:R-:W4:Y:S01]  /*18e10*/  LDL.LU R67, [R1+0x678] ;  /* 0x0006780001437983 */ /* 0x001f220000300800 */
[----:B--2---:R-:W-:Y:S02]  /*18e20*/  @P2 IMAD.MOV.U32 R40, RZ, RZ, R16 ;  /* 0x000000ffff282224 */ /* 0x004fe400078e0010 */
[----:B-1----:R-:W-:Y:S01]  /*18e30*/  @P2 IMAD.MOV.U32 R41, RZ, RZ, R66 ;  /* 0x000000ffff292224 */ /* 0x002fe200078e0042 */
[----:B------:R-:W2:Y:S04]  /*18e40*/  LDL.LU R16, [R1+0x684] ;  /* 0x0006840001107983 */ /* 0x000ea80000300800 */
[----:B------:R0:W3:Y:S04]  /*18e50*/  @P2 LDG.E.U8 R154, desc[UR18][R40.64] ;  /* 0x00000012289a2981 */ /* 0x0000e8000c1e1100 */
[----:B------:R-:W-:Y:S04]  /*18e60*/  STL [R1+0x66c], R29 ;  /* 0x00066c1d01007387 */ /* 0x000fe80000100800 */
[----:B------:R1:W-:Y:S01]  /*18e70*/  STL [R1+0x668], R30 ;  /* 0x0006681e01007387 */ /* 0x0003e20000100800 */
[----:B0-----:R-:W-:-:S02]  /*18e80*/  @P3 IMAD.MOV.U32 R40, RZ, RZ, R29 ;  /* 0x000000ffff283224 */ /* 0x001fc400078e001d */
[----:B------:R-:W-:-:S05]  /*18e90*/  @P3 IMAD.MOV.U32 R41, RZ, RZ, R30 ;  /* 0x000000ffff293224 */ /* 0x000fca00078e001e */
[----:B------:R0:W3:Y:S04]  /*18ea0*/  @P3 LDG.E.U8 R152, desc[UR18][R40.64] ;  /* 0x0000001228983981 */ /* 0x0000e8000c1e1100 */
[----:B-1----:R-:W3:Y:S04]  /*18eb0*/  LDL.LU R30, [R1+0x680] ;  /* 0x00068000011e7983 */ /* 0x002ee80000300800 */
[----:B------:R1:W-:Y:S01]  /*18ec0*/  STL [R1+0x674], R68 ;  /* 0x0006744401007387 */ /* 0x0003e20000100800 */
[----:B0-----:R-:W-:-:S03]  /*18ed0*/  IMAD.MOV.U32 R41, RZ, RZ, R68 ;  /* 0x000000ffff297224 */ /* 0x001fc600078e0044 */
[----:B------:R-:W3:Y:S04]  /*18ee0*/  LDL.LU R66, [R1+0x68c] ;  /* 0x00068c0001427983 */ /* 0x000ee80000300800 */
[----:B------:R-:W-:Y:S04]  /*18ef0*/  STL [R1+0x67c], R28 ;  /* 0x00067c1c01007387 */ /* 0x000fe80000100800 */
[----:B------:R-:W3:Y:S04]  /*18f00*/  LDL.LU R29, [R1+0x694] ;  /* 0x00069400011d7983 */ /* 0x000ee80000300800 */
[----:B-1----:R-:W3:Y:S04]  /*18f10*/  LDL.LU R68, [R1+0xa40] ;  /* 0x000a400001447983 */ /* 0x002ee80000300800 */
[----:B------:R-:W3:Y:S01]  /*18f20*/  LDL.LU R40, [R1+0x670] ;  /* 0x0006700001287983 */ /* 0x000ee20000300800 */
[----:B------:R-:W-:-:S02]  /*18f30*/  ISETP.GT.AND P4, PT, R65, 0x4f, PT ;  /* 0x0000004f4100780c */ /* 0x000fc40003f84270 */
[C---:B------:R-:W-:Y:S02]  /*18f40*/  ISETP.GT.AND P2, PT, R65.reuse, 0x50, PT ;  /* 0x000000504100780c */ /* 0x040fe40003f44270 */
[----:B------:R-:W-:Y:S02]  /*18f50*/  PRMT R148, RZ, 0x7610, R148 ;  /* 0x00007610ff947816 */ /* 0x000fe40000000094 */
[----:B------:R-:W-:Y:S02]  /*18f60*/  ISETP.GT.AND P3, PT, R65, 0x51, PT ;  /* 0x000000514100780c */ /* 0x000fe40003f64270 */
[----:B------:R-:W-:Y:S02]  /*18f70*/  PRMT R55, RZ, 0x7610, R55 ;  /* 0x00007610ff377816 */ /* 0x000fe40000000037 */
[----:B------:R-:W-:Y:S01]  /*18f80*/  PRMT R85, RZ, 0x7610, R85 ;  /* 0x00007610ff557816 */ /* 0x000fe20000000055 */
[----:B----4-:R-:W-:Y:S01]  /*18f90*/  IMAD.X R67, R37, 0x1, R67, P5 ;  /* 0x0000000125437824 */ /* 0x010fe200028e0643 */
[----:B--2---:R-:W-:-:S05]  /*18fa0*/  IADD3 R16, P5, PT, R35, R16, RZ ;  /* 0x0000001023107210 */ /* 0x004fca0007fbe0ff */
[C---:B---3--:R-:W-:Y:S02]  /*18fb0*/  IMAD.X R30, R37.reuse, 0x1, R30, P5 ;  /* 0x00000001251e7824 */ /* 0x048fe400028e061e */
[----:B------:R-:W-:-:S05]  /*18fc0*/  IMAD.X R40, R37, 0x1, R40, P6 ;  /* 0x0000000125287824 */ /* 0x000fca00030e0628 */
[-C--:B------:R-:W-:Y:S01]  /*18fd0*/  @P4 LOP3.LUT R41, R41, R40.reuse, RZ, 0x3c, !PT ;  /* 0x0000002829294212 */ /* 0x080fe200078e3cff */
[----:B------:R0:W-:Y:S03]  /*18fe0*/  STL [R1+0x670], R40 ;  /* 0x0006702801007387 */ /* 0x0001e60000100800 */
[----:B0-----:R-:W-:-:S04]  /*18ff0*/  @P4 LOP3.LUT R40, R41, R40, RZ, 0x3c, !PT ;  /* 0x0000002829284212 */ /* 0x001fc800078e3cff */
[----:B------:R-:W-:Y:S01]  /*19000*/  @P4 LOP3.LUT R41, R41, R40, RZ, 0x3c, !PT ;  /* 0x0000002829294212 */ /* 0x000fe200078e3cff */
[----:B------:R0:W-:Y:S04]  /*19010*/  STL [R1+0x678], R67 ;  /* 0x0006784301007387 */ /* 0x0001e80000100800 */
[----:B------:R1:W2:Y:S01]  /*19020*/  @P4 LDG.E.U8 R148, desc[UR18][R40.64] ;  /* 0x0000001228944981 */ /* 0x0002a2000c1e1100 */
[C---:B------:R-:W-:Y:S02]  /*19030*/  IADD3 R66, P6, PT, R35.reuse, R66, RZ ;  /* 0x0000004223427210 */ /* 0x040fe40007fde0ff */
[----:B------:R-:W-:Y:S01]  /*19040*/  IADD3 R29, P5, PT, R35, R29, RZ ;  /* 0x0000001d231d7210 */ /* 0x000fe20007fbe0ff */
[----:B-1----:R-:W-:Y:S02]  /*19050*/  @P2 IMAD.MOV.U32 R40, RZ, RZ, R28 ;  /* 0x000000ffff282224 */ /* 0x002fe400078e001c */
[----:B------:R-:W-:-:S02]  /*19060*/  @P2 IMAD.MOV.U32 R41, RZ, RZ, R67 ;  /* 0x000000ffff292224 */ /* 0x000fc400078e0043 */
[----:B0-----:R-:W3:Y:S04]  /*19070*/  LDL.LU R67, [R1+0x690] ;  /* 0x0006900001437983 */ /* 0x001ee80000300800 */
[----:B------:R-:W4:Y:S04]  /*19080*/  LDL.LU R28, [R1+0x69c] ;  /* 0x00069c00011c7983 */ /* 0x000f280000300800 */
[----:B------:R0:W2:Y:S04]  /*19090*/  @P2 LDG.E.U8 R55, desc[UR18][R40.64] ;  /* 0x0000001228372981 */ /* 0x0000a8000c1e1100 */
[----:B------:R1:W-:Y:S04]  /*190a0*/  STL [R1+0x684], R16 ;  /* 0x0006841001007387 */ /* 0x0003e80000100800 */
[----:B------:R1:W-:Y:S01]  /*190b0*/  STL [R1+0x680], R30 ;  /* 0x0006801e01007387 */ /* 0x0003e20000100800 */
[----:B0-----:R-:W-:-:S02]  /*190c0*/  @P3 IMAD.MOV.U32 R40, RZ, RZ, R16 ;  /* 0x000000ffff283224 */ /* 0x001fc400078e0010 */
[----:B------:R-:W-:Y:S01]  /*190d0*/  @P3 IMAD.MOV.U32 R41, RZ, RZ, R30 ;  /* 0x000000ffff293224 */ /* 0x000fe200078e001e */
[----:B-1----:R-:W2:Y:S04]  /*190e0*/  LDL.LU R16, [R1+0x6a4] ;  /* 0x0006a40001107983 */ /* 0x002ea80000300800 */
[----:B------:R0:W-:Y:S04]  /*190f0*/  STL [R1+0x68c], R66 ;  /* 0x00068c4201007387 */ /* 0x0001e80000100800 */
[----:B------:R-:W2:Y:S04]  /*19100*/  LDL.LU R30, [R1+0x6ac] ;  /* 0x0006ac00011e7983 */ /* 0x000ea80000300800 */
[----:B------:R-:W-:Y:S04]  /*19110*/  STL [R1+0x694], R29 ;  /* 0x0006941d01007387 */ /* 0x000fe80000100800 */
[----:B------:R1:W2:Y:S04]  /*19120*/  @P3 LDG.E.U8 R85, desc[UR18][R40.64] ;  /* 0x0000001228553981 */ /* 0x0002a8000c1e1100 */
[----:B------:R-:W2:Y:S01]  /*19130*/  LDL.LU R41, [R1+0x688] ;  /* 0x0006880001297983 */ /* 0x000ea20000300800 */
[----:B------:R-:W-:-:S02]  /*19140*/  ISETP.GT.AND P4, PT, R65, 0x52, PT ;  /* 0x000000524100780c */ /* 0x000fc40003f84270 */
[----:B------:R-:W-:Y:S02]  /*19150*/  ISETP.GT.AND P2, PT, R65, 0x53, PT ;  /* 0x000000534100780c */ /* 0x000fe40003f44270 */
[----:B------:R-:W-:Y:S02]  /*19160*/  PRMT R100, RZ, 0x7610, R100 ;  /* 0x00007610ff647816 */ /* 0x000fe40000000064 */
[----:B------:R-:W-:-:S07]  /*19170*/  PRMT R137, RZ, 0x7610, R137 ;  /* 0x00007610ff897816 */ /* 0x000fce0000000089 */
[----:B-1----:R-:W-:Y:S02]  /*19180*/  @P4 IMAD.MOV.U32 R40, RZ, RZ, R66 ;  /* 0x000000ffff284224 */ /* 0x002fe400078e0042 */
[C---:B---3--:R-:W-:Y:S02]  /*19190*/  IMAD.X R67, R37.reuse, 0x1, R67, P5 ;  /* 0x0000000125437824 */ /* 0x048fe400028e0643 */
[----:B--2---:R-:W-:-:S05]  /*191a0*/  IMAD.X R41, R37, 0x1, R41, P6 ;  /* 0x0000000125297824 */ /* 0x004fca00030e0629 */
[----:B------:R1:W-:Y:S04]  /*191b0*/  STL [R1+0x688], R41 ;  /* 0x0006882901007387 */ /* 0x0003e80000100800 */
[----:B------:R1:W2:Y:S04]  /*191c0*/  @P4 LDG.E.U8 R100, desc[UR18][R40.64] ;  /* 0x0000001228644981 */ /* 0x0002a8000c1e1100 */
[----:B------:R3:W-:Y:S04]  /*191d0*/  STL [R1+0x690], R67 ;  /* 0x0006904301007387 */ /* 0x0007e80000100800 */
[----:B0-----:R-:W2:Y:S01]  /*191e0*/  LDL.LU R66, [R1+0x6a8] ;  /* 0x0006a80001427983 */ /* 0x001ea20000300800 */
[----:B-1----:R-:W-:-:S02]  /*191f0*/  IMAD.MOV.U32 R41, RZ, RZ, R67 ;  /* 0x000000ffff297224 */ /* 0x002fc400078e0043 */
[----:B------:R-:W-:Y:S01]  /*19200*/  @P2 IMAD.MOV.U32 R40, RZ, RZ, R29 ;  /* 0x000000ffff282224 */ /* 0x000fe200078e001d */
[----:B---3--:R-:W3:Y:S04]  /*19210*/  LDL.LU R67, [R1+0xa3c] ;  /* 0x000a3c0001437983 */ /* 0x008ee80000300800 */
[----:B------:R-:W2:Y:S04]  /*19220*/  LDL.LU R29, [R1+0xf8] ;  /* 0x0000f800011d7983 */ /* 0x000ea80000300800 */
[----:B------:R0:W2:Y:S04]  /*19230*/  @P2 LDG.E.U8 R137, desc[UR18][R40.64] ;  /* 0x0000001228892981 */ /* 0x0000a8000c1e1100 */
[----:B------:R-:W2:Y:S01]  /*19240*/  LDL.LU R41, [R1+0x698] ;  /* 0x0006980001297983 */ /* 0x000ea20000300800 */
[----:B------:R-:W-:-:S02]  /*19250*/  ISETP.GT.AND P3, PT, R65, 0x54, PT ;  /* 0x000000544100780c */ /* 0x000fc40003f64270 */
[C---:B----4-:R-:W-:Y:S02]  /*19260*/  IADD3 R28, P5, PT, R35.reuse, R28, RZ ;  /* 0x0000001c231c7210 */ /* 0x050fe40007fbe0ff */
[----:B------:R-:W-:Y:S02]  /*19270*/  PRMT R143, RZ, 0x7610, R143 ;  /* 0x00007610ff8f7816 */ /* 0x000fe4000000008f */
[----:B------:R-:W-:Y:S01]  /*19280*/  IADD3 R16, P6, PT, R35, R16, RZ ;  /* 0x0000001023107210 */ /* 0x000fe20007fde0ff */
[----:B------:R1:W-:Y:S06]  /*19290*/  STL [R1+0x69c], R28 ;  /* 0x00069c1c01007387 */ /* 0x0003ec0000100800 */
[----:B0-----:R-:W-:-:S02]  /*192a0*/  @P3 IMAD.MOV.U32 R40, RZ, RZ, R28 ;  /* 0x000000ffff283224 */ /* 0x001fc400078e001c */
[----:B--2---:R-:W-:-:S05]  /*192b0*/  IMAD.X R41, R37, 0x1, R41, P5 ;  /* 0x0000000125297824 */ /* 0x004fca00028e0629 */
[----:B------:R0:W-:Y:S04]  /*192c0*/  STL [R1+0x698], R41 ;  /* 0x0006982901007387 */ /* 0x0001e80000100800 */
[----:B-1----:R-:W2:Y:S04]  /*192d0*/  LDL.LU R28, [R1+0x6b4] ;  /* 0x0006b400011c7983 */ /* 0x002ea80000300800 */
[----:B------:R-:W-:Y:S04]  /*192e0*/  STL [R1+0x6a4], R16 ;  /* 0x0006a41001007387 */ /* 0x000fe80000100800 */
[----:B------:R1:W4:Y:S04]  /*192f0*/  @P3 LDG.E.U8 R143, desc[UR18][R40.64] ;  /* 0x00000012288f3981 */ /* 0x000328000c1e1100 */
[----:B0-----:R-:W2:Y:S01]  /*19300*/  LDL.LU R41, [R1+0x6a0] ;  /* 0x0006a00001297983 */ /* 0x001ea20000300800 */
[----:B------:R-:W-:-:S02]  /*19310*/  ISETP.GT.AND P4, PT, R65, 0x55, PT ;  /* 0x000000554100780c */ /* 0x000fc40003f84270 */
[----:B------:R-:W-:Y:S02]  /*19320*/  IADD3 R30, P5, PT, R35, R30, RZ ;  /* 0x0000001e231e7210 */ /* 0x000fe40007fbe0ff */
[----:B------:R-:W-:Y:S02]  /*19330*/  ISETP.GT.AND P2, PT, R65, 0x56, PT ;  /* 0x000000564100780c */ /* 0x000fe40003f44270 */
[----:B------:R-:W-:Y:S01]  /*19340*/  PRMT R141, RZ, 0x7610, R141 ;  /* 0x00007610ff8d7816 */ /* 0x000fe2000000008d */
[C---:B------:R-:W-:Y:S01]  /*19350*/  IMAD.X R66, R37.reuse, 0x1, R66, P5 ;  /* 0x0000000125427824 */ /* 0x040fe200028e0642 */
[----:B------:R-:W-:Y:S05]  /*19360*/  STL [R1+0x6ac], R30 ;  /* 0x0006ac1e01007387 */ /* 0x000fea0000100800 */
[----:B-1----:R-:W-:Y:S01]  /*19370*/  @P4 IMAD.MOV.U32 R40, RZ, RZ, R16 ;  /* 0x000000ffff284224 */ /* 0x002fe200078e0010 */
[----:B------:R-:W-:Y:S01]  /*19380*/  PRMT R140, RZ, 0x7610, R140 ;  /* 0x00007610ff8c7816 */ /* 0x000fe2000000008c */
[----:B--2---:R-:W-:-:S05]  /*19390*/  IMAD.X R41, R37, 0x1, R41, P6 ;  /* 0x0000000125297824 */ /* 0x004fca00030e0629 */
[----:B------:R0:W-:Y:S04]  /*193a0*/  STL [R1+0x6a0], R41 ;  /* 0x0006a02901007387 */ /* 0x0001e80000100800 */
[----:B------:R1:W2:Y:S02]  /*193b0*/  @P4 LDG.E.U8 R141, desc[UR18][R40.64] ;  /* 0x00000012288d4981 */ /* 0x0002a4000c1e1100 */
[----:B-1----:R-:W-:Y:S02]  /*193c0*/  IMAD.MOV.U32 R40, RZ, RZ, R66 ;  /* 0x000000ffff287224 */ /* 0x002fe400078e0042 */
[----:B0-----:R-:W-:-:S05]  /*193d0*/  IMAD.MOV.U32 R41, RZ, RZ, R30 ;  /* 0x000000ffff297224 */ /* 0x001fca00078e001e */
[----:B------:R-:W-:-:S04]  /*193e0*/  @P2 LOP3.LUT R41, R41, R40, RZ, 0x3c, !PT ;  /* 0x0000002829292212 */ /* 0x000fc800078e3cff */
[----:B------:R-:W-:Y:S02]  /*193f0*/  @P2 LOP3.LUT R40, R41, R40, RZ, 0x3c, !PT ;  /* 0x0000002829282212 */ /* 0x000fe400078e3cff */
[----:B------:R-:W-:Y:S02]  /*19400*/  IADD3 R29, P4, PT, R35, R29, RZ ;  /* 0x0000001d231d7210 */ /* 0x000fe40007f9e0ff */
[----:B------:R-:W-:Y:S01]  /*19410*/  @P2 LOP3.LUT R41, R41, R40, RZ, 0x3c, !PT ;  /* 0x0000002829292212 */ /* 0x000fe200078e3cff */
[----:B------:R0:W-:Y:S04]  /*19420*/  STL [R1+0x6a8], R66 ;  /* 0x0006a84201007387 */ /* 0x0001e80000100800 */
[----:B------:R-:W2:Y:S04]  /*19430*/  LDL.LU R16, [R1+0x6bc] ;  /* 0x0006bc0001107983 */ /* 0x000ea80000300800 */
[----:B------:R1:W2:Y:S04]  /*19440*/  @P2 LDG.E.U8 R140, desc[UR18][R40.64] ;  /* 0x00000012288c2981 */ /* 0x0002a8000c1e1100 */
[----:B0-----:R-:W2:Y:S04]  /*19450*/  LDL.LU R66, [R1+0xa38] ;  /* 0x000a380001427983 */ /* 0x001ea80000300800 */
[----:B------:R-:W-:Y:S04]  /*19460*/  STL [R1+0xf8], R29 ;  /* 0x0000f81d01007387 */ /* 0x000fe80000100800 */
[----:B------:R-:W2:Y:S01]  /*19470*/  LDL.LU R40, [R1+0xf4] ;  /* 0x0000f40001287983 */ /* 0x000ea20000300800 */
[----:B------:R-:W-:Y:S01]  /*19480*/  ISETP.GT.AND P3, PT, R65, 0x57, PT ;  /* 0x000000574100780c */ /* 0x000fe20003f64270 */
[----:B-1----:R-:W-:Y:S01]  /*19490*/  IMAD.MOV.U32 R41, RZ, RZ, R29 ;  /* 0x000000ffff297224 */ /* 0x002fe200078e001d */
[----:B------:R-:W-:Y:S01]  /*194a0*/  PRMT R136, RZ, 0x7610, R136 ;  /* 0x00007610ff887816 */ /* 0x000fe20000000088 */
[----:B--2---:R-:W-:-:S10]  /*194b0*/  IMAD.X R40, R37, 0x1, R40, P4 ;  /* 0x0000000125287824 */ /* 0x004fd400020e0628 */
[-C--:B------:R-:W-:Y:S01]  /*194c0*/  @P3 LOP3.LUT R41, R41, R40.reuse, RZ, 0x3c, !PT ;  /* 0x0000002829293212 */ /* 0x080fe200078e3cff */
[----:B------:R0:W-:Y:S03]  /*194d0*/  STL [R1+0xf4], R40 ;  /* 0x0000f42801007387 */ /* 0x0001e60000100800 */
[----:B0-----:R-:W-:-:S04]  /*194e0*/  @P3 LOP3.LUT R40, R41, R40, RZ, 0x3c, !PT ;  /* 0x0000002829283212 */ /* 0x001fc800078e3cff */
[----:B------:R-:W-:-:S05]  /*194f0*/  @P3 LOP3.LUT R41, R41, R40, RZ, 0x3c, !PT ;  /* 0x0000002829293212 */ /* 0x000fca00078e3cff */
[----:B------:R0:W2:Y:S04]  /*19500*/  @P3 LDG.E.U8 R136, desc[UR18][R40.64] ;  /* 0x0000001228883981 */ /* 0x0000a8000c1e1100 */
[----:B------:R-:W2:Y:S01]  /*19510*/  LDL.LU R41, [R1+0x6b0] ;  /* 0x0006b00001297983 */ /* 0x000ea20000300800 */
[----:B------:R-:W-:Y:S02]  /*19520*/  ISETP.GT.AND P5, PT, R65, 0x58, PT ;  /* 0x000000584100780c */ /* 0x000fe40003fa4270 */
[----:B------:R-:W-:Y:S02]  /*19530*/  IADD3 R28, P2, PT, R35, R28, RZ ;  /* 0x0000001c231c7210 */ /* 0x000fe40007f5e0ff */
[----:B------:R-:W-:-:S03]  /*19540*/  PRMT R54, RZ, 0x7610, R54 ;  /* 0x00007610ff367816 */ /* 0x000fc60000000036 */
[----:B------:R1:W-:Y:S06]  /*19550*/  STL [R1+0x6b4], R28 ;  /* 0x0006b41c01007387 */ /* 0x0003ec0000100800 */
[----:B0-----:R-:W-:Y:S02]  /*19560*/  @P5 IMAD.MOV.U32 R40, RZ, RZ, R28 ;  /* 0x000000ffff285224 */ /* 0x001fe400078e001c */
[----:B--2---:R-:W-:-:S05]  /*19570*/  IMAD.X R41, R37, 0x1, R41, P2 ;  /* 0x0000000125297824 */ /* 0x004fca00010e0629 */
[----:B------:R0:W-:Y:S04]  /*19580*/  STL [R1+0x6b0], R41 ;  /* 0x0006b02901007387 */ /* 0x0001e80000100800 */
[----:B-1----:R-:W2:Y:S04]  /*19590*/  LDL.LU R28, [R1+0x6cc] ;  /* 0x0006cc00011c7983 */ /* 0x002ea80000300800 */
[----:B------:R1:W2:Y:S04]  /*195a0*/  @P5 LDG.E.U8 R54, desc[UR18][R40.64] ;  /* 0x0000001228365981 */ /* 0x0002a8000c1e1100 */
[----:B0-----:R-:W2:Y:S01]  /*195b0*/  LDL.LU R41, [R1+0x6b8] ;  /* 0x0006b80001297983 */ /* 0x001ea20000300800 */
[----:B------:R-:W-:-:S02]  /*195c0*/  ISETP.GT.AND P3, PT, R65, 0x59, PT ;  /* 0x000000594100780c */ /* 0x000fc40003f64270 */
[----:B------:R-:W-:Y:S02]  /*195d0*/  IADD3 R16, P2, PT, R35, R16, RZ ;  /* 0x0000001023107210 */ /* 0x000fe40007f5e0ff */
[----:B------:R-:W-:-:S03]  /*195e0*/  PRMT R86, RZ, 0x7610, R86 ;  /* 0x00007610ff567816 */ /* 0x000fc60000000056 */
[----:B------:R0:W-:Y:S06]  /*195f0*/  STL [R1+0x6bc], R16 ;  /* 0x0006bc1001007387 */ /* 0x0001ec0000100800 */
[----:B-1----:R-:W-:Y:S02]  /*19600*/  @P3 IMAD.MOV.U32 R40, RZ, RZ, R16 ;  /* 0x000000ffff283224 */ /* 0x002fe400078e0010 */
[----:B--2---:R-:W-:-:S05]  /*19610*/  IMAD.X R41, R37, 0x1, R41, P2 ;  /* 0x0000000125297824 */ /* 0x004fca00010e0629 */
[----:B------:R1:W-:Y:S04]  /*19620*/  STL [R1+0x6b8], R41 ;  /* 0x0006b82901007387 */ /* 0x0003e80000100800 */
[----:B0-----:R-:W2:Y:S04]  /*19630*/  LDL.LU R16, [R1+0x6d4] ;  /* 0x0006d40001107983 */ /* 0x001ea80000300800 */
[----:B------:R0:W2:Y:S04]  /*19640*/  @P3 LDG.E.U8 R86, desc[UR18][R40.64] ;  /* 0x0000001228563981 */ /* 0x0000a8000c1e1100 */
[----:B------:R-:W2:Y:S04]  /*19650*/  LDL.LU R40, [R1+0x6c0] ;  /* 0x0006c00001287983 */ /* 0x000ea80000300800 */
[----:B-1----:R-:W0:Y:S01]  /*19660*/  LDL.LU R41, [R1+0x6c4] ;  /* 0x0006c40001297983 */ /* 0x002e220000300800 */
[----:B------:R-:W-:-:S02]  /*19670*/  ISETP.GT.AND P3, PT, R65, 0x5a, PT ;  /* 0x0000005a4100780c */ /* 0x000fc40003f64270 */
[----:B------:R-:W-:Y:S02]  /*19680*/  PRMT R99, RZ, 0x7610, R99 ;  /* 0x00007610ff637816 */ /* 0x000fe40000000063 */
[----:B0-----:R-:W-:-:S05]  /*19690*/  IADD3 R41, P2, PT, R35, R41, RZ ;  /* 0x0000002923297210 */ /* 0x001fca0007f5e0ff */
[----:B--2---:R-:W-:Y:S01]  /*196a0*/  IMAD.X R40, R37, 0x1, R40, P2 ;  /* 0x0000000125287824 */ /* 0x004fe200010e0628 */
[----:B------:R0:W-:Y:S04]  /*196b0*/  STL [R1+0x6c4], R41 ;  /* 0x0006c42901007387 */ /* 0x0001e80000100800 */
[----:B------:R1:W-:Y:S01]  /*196c0*/  STL [R1+0x6c0], R40 ;  /* 0x0006c02801007387 */ /* 0x0003e20000100800 */
[----:B0-----:R-:W-:-:S04]  /*196d0*/  @P3 LOP3.LUT R41, R41, R40, RZ, 0x3c, !PT ;  /* 0x0000002829293212 */ /* 0x001fc800078e3cff */
[----:B-1----:R-:W-:-:S04]  /*196e0*/  @P3 LOP3.LUT R40, R41, R40, RZ, 0x3c, !PT ;  /* 0x0000002829283212 */ /* 0x002fc800078e3cff */
        /* <DEDUP_REMOVED lines=246> */
[----:B-1----:R-:W2:Y:S01]  /*1a650*/  LDL.LU R41, [R1+0x768] ;  /* 0x0007680001297983 */ /* 0x002ea20000300800 */
[----:B------:R-:W-:-:S02]  /*1a660*/  ISETP.GT.AND P3, PT, R65, RZ, PT ;  /* 0x000000ff4100720c */ /* 0x000fc40003f64270 */
[----:B------:R-:W-:Y:S02]  /*1a670*/  IADD3 R2, P2, PT, R35, R2, RZ ;  /* 0x0000000223027210 */ /* 0x000fe40007f5e0ff */
[----:B------:R-:W-:-:S03]  /*1a680*/  PRMT R83, RZ, 0x7610, R83 ;  /* 0x00007610ff537816 */ /* 0x000fc60000000053 */
[----:B------:R-:W-:-:S06]  /*1a690*/  IMAD.X R3, R37, 0x1, R3, P2 ;  /* 0x0000000125037824 */ /* 0x000fcc00010e0603 */
[----:B------:R-:W3:Y:S01]  /*1a6a0*/  @P3 LDG.E.U8 R83, desc[UR18][R2.64] ;  /* 0x0000001202533981 */ /* 0x000ee2000c1e1100 */
        /* <DEDUP_REMOVED lines=131> */
[----:B------:R-:W-:Y:S06]  /*1aee0*/  STL [R1+0x7c4], R28 ;  /* 0x0007c41c01007387 */ /* 0x000fec0000100800 */
[----:B0-----:R-:W-:Y:S02]  /*1aef0*/  @P3 IMAD.MOV.U32 R40, RZ, RZ, R28 ;  /* 0x000000ffff283224 */ /* 0x001fe400078e001c */
[----:B--2---:R-:W-:-:S05]  /*1af00*/  IMAD.X R41, R37, 0x1, R41, P2 ;  /* 0x0000000125297824 */ /* 0x004fca00010e0629 */
[----:B------:R0:W-:Y:S04]  /*1af10*/  STL [R1+0x7c0], R41 ;  /* 0x0007c02901007387 */ /* 0x0001e80000100800 */
[----:B------:R1:W2:Y:S04]  /*1af20*/  @P3 LDG.E.U8 R76, desc[UR18][R40.64] ;  /* 0x00000012284c3981 */ /* 0x0002a8000c1e1100 */
[----:B0-----:R-:W2:Y:S01]  /*1af30*/  LDL.LU R41, [R1+0x11c] ;  /* 0x00011c0001297983 */ /* 0x001ea20000300800 */
[----:B------:R-:W-:Y:S02]  /*1af40*/  ISETP.GT.AND P4, PT, R65, 0x7f, PT ;  /* 0x0000007f4100780c */ /* 0x000fe40003f84270 */
[----:B------:R-:W-:-:S02]  /*1af50*/  IADD3 R16, P3, PT, R35, R16, RZ ;  /* 0x0000001023107210 */ /* 0x000fc40007f7e0ff */
[----:B------:R-:W-:-:S03]  /*1af60*/  PRMT R74, RZ, 0x7610, R74 ;  /* 0x00007610ff4a7816 */ /* 0x000fc6000000004a */
[----:B------:R0:W-:Y:S06]  /*1af70*/  STL [R1+0x120], R16 ;  /* 0x0001201001007387 */ /* 0x0001ec0000100800 */
[----:B-1----:R-:W-:Y:S01]  /*1af80*/  @P4 IMAD.MOV.U32 R40, RZ, RZ, R16 ;  /* 0x000000ffff284224 */ /* 0x002fe200078e0010 */
[----:B------:R-:W1:Y:S01]  /*1af90*/  S2R R28, SR_TID.X ;  /* 0x00000000001c7919 */ /* 0x000e620000002100 */
[----:B--2---:R-:W-:-:S05]  /*1afa0*/  IMAD.X R41, R37, 0x1, R41, P3 ;  /* 0x0000000125297824 */ /* 0x004fca00018e0629 */
[----:B------:R2:W-:Y:S04]  /*1afb0*/  STL [R1+0x11c], R41 ;  /* 0x00011c2901007387 */ /* 0x0005e80000100800 */
[----:B0-----:R-:W3:Y:S04]  /*1afc0*/  LDL.LU R16, [R1+0x1e8] ;  /* 0x0001e80001107983 */ /* 0x001ee80000300800 */
[----:B------:R0:W3:Y:S04]  /*1afd0*/  @P4 LDG.E.U8 R74, desc[UR18][R40.64] ;  /* 0x00000012284a4981 */ /* 0x0000e8000c1e1100 */
[----:B------:R-:W3:Y:S04]  /*1afe0*/  LDL.LU R40, [R1+0x124] ;  /* 0x0001240001287983 */ /* 0x000ee80000300800 */
[----:B--2---:R-:W0:Y:S01]  /*1aff0*/  LDL.LU R41, [R1+0x128] ;  /* 0x0001280001297983 */ /* 0x004e220000300800 */
[----:B-1----:R-:W-:Y:S01]  /*1b000*/  LOP3.LUT R28, R28, 0x7f, RZ, 0xc0, !PT ;  /* 0x0000007f1c1c7812 */ /* 0x002fe200078ec0ff */
[----:B------:R-:W-:Y:S03]  /*1b010*/  BAR.SYNC.DEFER_BLOCKING 0x0 ;  /* 0x0000000000007b1d */ /* 0x000fe60000010000 */
[----:B------:R-:W-:-:S02]  /*1b020*/  ISETP.GE.AND P2, PT, R28, R65, PT ;  /* 0x000000411c00720c */ /* 0x000fc40003f46270 */
[----:B------:R-:W-:Y:S02]  /*1b030*/  PRMT R73, RZ, 0x7610, R73 ;  /* 0x00007610ff497816 */ /* 0x000fe40000000049 */
[----:B0-----:R-:W-:-:S05]  /*1b040*/  IADD3 R41, P3, PT, R36, R41, RZ ;  /* 0x0000002924297210 */ /* 0x001fca0007f7e0ff */
[----:B---3--:R-:W-:Y:S01]  /*1b050*/  IMAD.X R40, R38, 0x1, R40, P3 ;  /* 0x0000000126287824 */ /* 0x008fe200018e0628 */
[----:B------:R0:W-:Y:S04]  /*1b060*/  STL [R1+0x128], R41 ;  /* 0x0001282901007387 */ /* 0x0001e80000100800 */
[----:B------:R1:W-:Y:S01]  /*1b070*/  STL [R1+0x124], R40 ;  /* 0x0001242801007387 */ /* 0x0003e20000100800 */
[----:B0-----:R-:W-:-:S04]  /*1b080*/  @!P2 LOP3.LUT R41, R41, R40, RZ, 0x3c, !PT ;  /* 0x000000282929a212 */ /* 0x001fc800078e3cff */
[----:B-1----:R-:W-:-:S04]  /*1b090*/  @!P2 LOP3.LUT R40, R41, R40, RZ, 0x3c, !PT ;  /* 0x000000282928a212 */ /* 0x002fc800078e3cff */
[----:B------:R-:W-:-:S05]  /*1b0a0*/  @!P2 LOP3.LUT R41, R41, R40, RZ, 0x3c, !PT ;  /* 0x000000282929a212 */ /* 0x000fca00078e3cff */
[----:B------:R0:W2:Y:S04]  /*1b0b0*/  @!P2 LDG.E.U8 R73, desc[UR18][R40.64] ;  /* 0x000000122849a981 */ /* 0x0000a8000c1e1100 */
[----:B------:R-:W3:Y:S04]  /*1b0c0*/  LDL.LU R40, [R1+0x164] ;  /* 0x0001640001287983 */ /* 0x000ee80000300800 */
[----:B------:R-:W0:Y:S01]  /*1b0d0*/  LDL.LU R41, [R1+0x168] ;  /* 0x0001680001297983 */ /* 0x000e220000300800 */
        /* <DEDUP_REMOVED lines=8> */
[----:B------:R0:W3:Y:S04]  /*1b160*/  @!P2 LDG.E.U8 R72, desc[UR18][R40.64] ;  /* 0x000000122848a981 */ /* 0x0000e8000c1e1100 */
[----:B------:R-:W2:Y:S04]  /*1b170*/  LDL.LU R40, [R1+0x1a4] ;  /* 0x0001a40001287983 */ /* 0x000ea80000300800 */
[----:B------:R-:W0:Y:S01]  /*1b180*/  LDL.LU R41, [R1+0x1a8] ;  /* 0x0001a80001297983 */ /* 0x000e220000300800 */
[----:B------:R-:W-:Y:S02]  /*1b190*/  PRMT R71, RZ, 0x7610, R71 ;  /* 0x00007610ff477816 */ /* 0x000fe40000000047 */
[----:B0-----:R-:W-:-:S05]  /*1b1a0*/  IADD3 R41, P3, PT, R36, R41, RZ ;  /* 0x0000002924297210 */ /* 0x001fca0007f7e0ff */
[----:B--2---:R-:W-:Y:S01]  /*1b1b0*/  IMAD.X R40, R38, 0x1, R40, P3 ;  /* 0x0000000126287824 */ /* 0x004fe200018e0628 */
[----:B------:R0:W-:Y:S04]  /*1b1c0*/  STL [R1+0x1a8], R41 ;  /* 0x0001a82901007387 */ /* 0x0001e80000100800 */
[----:B------:R1:W-:Y:S01]  /*1b1d0*/  STL [R1+0x1a4], R40 ;  /* 0x0001a42801007387 */ /* 0x0003e20000100800 */
[----:B0-----:R-:W-:-:S04]  /*1b1e0*/  @!P2 LOP3.LUT R41, R41, R40, RZ, 0x3c, !PT ;  /* 0x000000282929a212 */ /* 0x001fc800078e3cff */
[----:B-1----:R-:W-:-:S04]  /*1b1f0*/  @!P2 LOP3.LUT R40, R41, R40, RZ, 0x3c, !PT ;  /* 0x000000282928a212 */ /* 0x002fc800078e3cff */
[----:B------:R-:W-:-:S05]  /*1b200*/  @!P2 LOP3.LUT R41, R41, R40, RZ, 0x3c, !PT ;  /* 0x000000282929a212 */ /* 0x000fca00078e3cff */
[----:B------:R0:W2:Y:S04]  /*1b210*/  @!P2 LDG.E.U8 R71, desc[UR18][R40.64] ;  /* 0x000000122847a981 */ /* 0x0000a8000c1e1100 */
[----:B------:R-:W2:Y:S01]  /*1b220*/  LDL.LU R41, [R1+0x1e4] ;  /* 0x0001e40001297983 */ /* 0x000ea20000300800 */
[----:B------:R-:W-:Y:S02]  /*1b230*/  IADD3 R16, P3, PT, R36, R16, RZ ;  /* 0x0000001024107210 */ /* 0x000fe40007f7e0ff */
[----:B------:R-:W-:-:S03]  /*1b240*/  PRMT R70, RZ, 0x7610, R70 ;  /* 0x00007610ff467816 */ /* 0x000fc60000000046 */
[----:B0-----:R-:W-:Y:S01]  /*1b250*/  @!P2 IMAD.MOV.U32 R40, RZ, RZ, R16 ;  /* 0x000000ffff28a224 */ /* 0x001fe200078e0010 */
[----:B------:R0:W-:Y:S01]  /*1b260*/  STL [R1+0x1e8], R16 ;  /* 0x0001e81001007387 */ /* 0x0001e20000100800 */
[----:B--2---:R-:W-:-:S05]  /*1b270*/  IMAD.X R41, R38, 0x1, R41, P3 ;  /* 0x0000000126297824 */ /* 0x004fca00018e0629 */
[----:B------:R1:W-:Y:S04]  /*1b280*/  STL [R1+0x1e4], R41 ;  /* 0x0001e42901007387 */ /* 0x0003e80000100800 */
[----:B0-----:R-:W2:Y:S04]  /*1b290*/  LDL.LU R16, [R1+0x308] ;  /* 0x0003080001107983 */ /* 0x001ea80000300800 */
[----:B------:R0:W2:Y:S04]  /*1b2a0*/  @!P2 LDG.E.U8 R70, desc[UR18][R40.64] ;  /* 0x000000122846a981 */ /* 0x0000a8000c1e1100 */
[----:B------:R-:W2:Y:S04]  /*1b2b0*/  LDL.LU R40, [R1+0x224] ;  /* 0x0002240001287983 */ /* 0x000ea80000300800 */
[----:B-1----:R-:W0:Y:S01]  /*1b2c0*/  LDL.LU R41, [R1+0x240] ;  /* 0x0002400001297983 */ /* 0x002e220000300800 */
[----:B------:R-:W-:-:S02]  /*1b2d0*/  PRMT R69, RZ, 0x7610, R69 ;  /* 0x00007610ff457816 */ /* 0x000fc40000000045 */
        /* <DEDUP_REMOVED lines=41> */
[----:B------:R-:W-:-:S03]  /*1b570*/  PRMT R65, RZ, 0x7610, R65 ;  /* 0x00007610ff417816 */ /* 0x000fc60000000041 */
[----:B------:R1:W-:Y:S01]  /*1b580*/  STS.U8 [R28+UR9+0x8000], R83 ;  /* 0x008000531c007988 */ /* 0x0003e20008000009 */
[----:B0-----:R-:W-:-:S05]  /*1b590*/  IADD3 R41, P3, PT, R36, R41, RZ ;  /* 0x0000002924297210 */ /* 0x001fca0007f7e0ff */
[----:B--2---:R-:W-:Y:S01]  /*1b5a0*/  IMAD.X R40, R38, 0x1, R40, P3 ;  /* 0x0000000126287824 */ /* 0x004fe200018e0628 */
[----:B------:R0:W-:Y:S04]  /*1b5b0*/  STL [R1+0x348], R41 ;  /* 0x0003482901007387 */ /* 0x0001e80000100800 */
[----:B------:R2:W-:Y:S04]  /*1b5c0*/  STL [R1+0x344], R40 ;  /* 0x0003442801007387 */ /* 0x0005e80000100800 */
[----:B-1----:R-:W3:Y:S01]  /*1b5d0*/  LDL.LU R83, [R1+0x448] ;  /* 0x0004480001537983 */ /* 0x002ee20000300800 */
[----:B0-----:R-:W-:-:S04]  /*1b5e0*/  @!P2 LOP3.LUT R41, R41, R40, RZ, 0x3c, !PT ;  /* 0x000000282929a212 */ /* 0x001fc800078e3cff */
[----:B--2---:R-:W-:-:S04]  /*1b5f0*/  @!P2 LOP3.LUT R40, R41, R40, RZ, 0x3c, !PT ;  /* 0x000000282928a212 */ /* 0x004fc800078e3cff */
[----:B------:R-:W-:-:S05]  /*1b600*/  @!P2 LOP3.LUT R41, R41, R40, RZ, 0x3c, !PT ;  /* 0x000000282929a212 */ /* 0x000fca00078e3cff */
[----:B------:R0:W2:Y:S04]  /*1b610*/  @!P2 LDG.E.U8 R65, desc[UR18][R40.64] ;  /* 0x000000122841a981 */ /* 0x0000a8000c1e1100 */
[----:B------:R-:W2:Y:S04]  /*1b620*/  LDL.LU R40, [R1+0x384] ;  /* 0x0003840001287983 */ /* 0x000ea80000300800 */
[----:B------:R-:W0:Y:S04]  /*1b630*/  LDL.LU R41, [R1+0x388] ;  /* 0x0003880001297983 */ /* 0x000e280000300800 */
[----:B------:R1:W-:Y:S02]  /*1b640*/  STS.U8 [R28+UR9+0x8400], R64 ;  /* 0x008400401c007988 */ /* 0x0003e40008000009 */
[----:B-1----:R-:W-:-:S02]  /*1b650*/  PRMT R64, RZ, 0x7610, R64 ;  /* 0x00007610ff407816 */ /* 0x002fc40000000040 */
        /* <DEDUP_REMOVED lines=21> */
[----:B------:R-:W-:-:S03]  /*1b7b0*/  IADD3 R16, P3, PT, R36, R16, RZ ;  /* 0x0000001024107210 */ /* 0x000fc60007f7e0ff */
[----:B------:R1:W-:Y:S02]  /*1b7c0*/  STS.U8 [R28+UR9+0x8c00], R62 ;  /* 0x008c003e1c007988 */ /* 0x0003e40008000009 */
[----:B0-----:R-:W-:Y:S02]  /*1b7d0*/  @!P2 IMAD.MOV.U32 R40, RZ, RZ, R16 ;  /* 0x000000ffff28a224 */ /* 0x001fe400078e0010 */
[----:B------:R0:W-:Y:S01]  /*1b7e0*/  STL [R1+0x408], R16 ;  /* 0x0004081001007387 */ /* 0x0001e20000100800 */
[----:B-1----:R-:W-:Y:S01]  /*1b7f0*/  PRMT R62, RZ, 0x7610, R62 ;  /* 0x00007610ff3e7816 */ /* 0x002fe2000000003e */
[----:B--2---:R-:W-:-:S05]  /*1b800*/  IMAD.X R41, R38, 0x1, R41, P3 ;  /* 0x0000000126297824 */ /* 0x004fca00018e0629 */
[----:B------:R1:W-:Y:S04]  /*1b810*/  STL [R1+0x404], R41 ;  /* 0x0004042901007387 */ /* 0x0003e80000100800 */
[----:B0-----:R-:W2:Y:S04]  /*1b820*/  LDL.LU R16, [R1+0x500] ;  /* 0x0005000001107983 */ /* 0x001ea80000300800 */
[----:B------:R0:W2:Y:S04]  /*1b830*/  @!P2 LDG.E.U8 R62, desc[UR18][R40.64] ;  /* 0x00000012283ea981 */ /* 0x0000a8000c1e1100 */
[----:B-1----:R-:W2:Y:S01]  /*1b840*/  LDL.LU R41, [R1+0x444] ;  /* 0x0004440001297983 */ /* 0x002ea20000300800 */
[----:B---3--:R-:W-:-:S03]  /*1b850*/  IADD3 R83, P3, PT, R36, R83, RZ ;  /* 0x0000005324537210 */ /* 0x008fc60007f7e0ff */
[----:B------:R1:W-:Y:S02]  /*1b860*/  STS.U8 [R28+UR9+0x9000], R61 ;  /* 0x0090003d1c007988 */ /* 0x0003e40008000009 */
[----:B0-----:R-:W-:Y:S02]  /*1b870*/  @!P2 IMAD.MOV.U32 R40, RZ, RZ, R83 ;  /* 0x000000ffff28a224 */ /* 0x001fe400078e0053 */
[----:B------:R0:W-:Y:S01]  /*1b880*/  STL [R1+0x448], R83 ;  /* 0x0004485301007387 */ /* 0x0001e20000100800 */
[----:B-1----:R-:W-:Y:S01]  /*1b890*/  PRMT R61, RZ, 0x7610, R61 ;  /* 0x00007610ff3d7816 */ /* 0x002fe2000000003d */
[----:B--2---:R-:W-:-:S05]  /*1b8a0*/  IMAD.X R41, R38, 0x1, R41, P3 ;  /* 0x0000000126297824 */ /* 0x004fca00018e0629 */
[----:B------:R1:W-:Y:S04]  /*1b8b0*/  STL [R1+0x444], R41 ;  /* 0x0004442901007387 */ /* 0x0003e80000100800 */
[----:B0-----:R-:W2:Y:S04]  /*1b8c0*/  LDL.LU R83, [R1+0x130] ;  /* 0x0001300001537983 */ /* 0x001ea80000300800 */
[----:B------:R0:W3:Y:S04]  /*1b8d0*/  @!P2 LDG.E.U8 R61, desc[UR18][R40.64] ;  /* 0x00000012283da981 */ /* 0x0000e8000c1e1100 */
[----:B------:R-:W2:Y:S04]  /*1b8e0*/  LDL.LU R40, [R1+0x484] ;  /* 0x0004840001287983 */ /* 0x000ea80000300800 */
[----:B-1----:R-:W0:Y:S04]  /*1b8f0*/  LDL.LU R41, [R1+0x488] ;  /* 0x0004880001297983 */ /* 0x002e280000300800 */
        /* <DEDUP_REMOVED lines=111> */
[----:B0-----:R-:W0:Y:S01]  /*1bff0*/  S2R R40, SR_TID.X ;  /* 0x0000000000287919 */ /* 0x001e220000002100 */
[----:B------:R-:W-:-:S05]  /*1c000*/  IADD3 R16, P3, PT, R36, R16, RZ ;  /* 0x0000001024107210 */ /* 0x000fca0007f7e0ff */
[----:B------:R-:W-:Y:S01]  /*1c010*/  STL [R1+0x310], R16 ;  /* 0x0003101001007387 */ /* 0x000fe20000100800 */
[----:B0-----:R-:W-:-:S05]  /*1c020*/  LOP3.LUT R40, R40, 0x7f, RZ, 0xc0, !PT ;  /* 0x0000007f28287812 */ /* 0x001fca00078ec0ff */
[----:B------:R0:W-:Y:S02]  /*1c030*/  STS.U8 [R40+UR9+0xbc00], R50 ;  /* 0x00bc003228007988 */ /* 0x0001e40008000009 */
[----:B0-----:R-:W-:Y:S01]  /*1c040*/  PRMT R50, RZ, 0x7610, R50 ;  /* 0x00007610ff327816 */ /* 0x001fe20000000032 */
[----:B------:R-:W-:Y:S02]  /*1c050*/  @!P2 IMAD.MOV.U32 R40, RZ, RZ, R16 ;  /* 0x000000ffff28a224 */ /* 0x000fe400078e0010 */
[----:B--2---:R-:W-:-:S05]  /*1c060*/  IMAD.X R41, R38, 0x1, R41, P3 ;  /* 0x0000000126297824 */ /* 0x004fca00018e0629 */
[----:B------:R0:W-:Y:S04]  /*1c070*/  STL [R1+0x30c], R41 ;  /* 0x00030c2901007387 */ /* 0x0001e80000100800 */
[----:B------:R-:W2:Y:S04]  /*1c080*/  LDL.LU R16, [R1+0x410] ;  /* 0x0004100001107983 */ /* 0x000ea80000300800 */
[----:B------:R1:W2:Y:S04]  /*1c090*/  @!P2 LDG.E.U8 R50, desc[UR18][R40.64] ;  /* 0x000000122832a981 */ /* 0x0002a8000c1e1100 */
[----:B0-----:R-:W2:Y:S01]  /*1c0a0*/  LDL.LU R41, [R1+0x34c] ;  /* 0x00034c0001297983 */ /* 0x001ea20000300800 */
[----:B------:R-:W0:Y:S01]  /*1c0b0*/  S2R R28, SR_TID.X ;  /* 0x00000000001c7919 */ /* 0x000e220000002100 */
[----:B------:R-:W-:-:S05]  /*1c0c0*/  IADD3 R83, P3, PT, R36, R83, RZ ;  /* 0x0000005324537210 */ /* 0x000fca0007f7e0ff */
[----:B-1----:R-:W-:Y:S01]  /*1c0d0*/  @!P2 IMAD.MOV.U32 R40, RZ, RZ, R83 ;  /* 0x000000ffff28a224 */ /* 0x002fe200078e0053 */
[----:B------:R-:W-:Y:S01]  /*1c0e0*/  STL [R1+0x350], R83 ;  /* 0x0003505301007387 */ /* 0x000fe20000100800 */
[----:B0-----:R-:W-:-:S04]  /*1c0f0*/  LOP3.LUT R28, R28, 0x7f, RZ, 0xc0, !PT ;  /* 0x0000007f1c1c7812 */ /* 0x001fc800078ec0ff */
[----:B------:R-:W-:-:S05]  /*1c100*/  LOP3.LUT R28, R28, 0x10, RZ, 0x3c, !PT ;  /* 0x000000101c1c7812 */ /* 0x000fca00078e3cff */
[----:B------:R0:W-:Y:S02]  /*1c110*/  STS.U8 [R28+UR9+0x8080], R49 ;  /* 0x008080311c007988 */ /* 0x0001e40008000009 */
[----:B0-----:R-:W-:Y:S01]  /*1c120*/  PRMT R49, RZ, 0x7610, R49 ;  /* 0x00007610ff317816 */ /* 0x001fe20000000031 */
[----:B--2---:R-:W-:-:S05]  /*1c130*/  IMAD.X R41, R38, 0x1, R41, P3 ;  /* 0x0000000126297824 */ /* 0x004fca00018e0629 */
[----:B------:R0:W-:Y:S04]  /*1c140*/  STL [R1+0x34c], R41 ;  /* 0x00034c2901007387 */ /* 0x0001e80000100800 */
[----:B------:R-:W2:Y:S04]  /*1c150*/  LDL.LU R83, [R1+0x450] ;  /* 0x0004500001537983 */ /* 0x000ea80000300800 */
[----:B------:R1:W2:Y:S04]  /*1c160*/  @!P2 LDG.E.U8 R49, desc[UR18][R40.64] ;  /* 0x000000122831a981 */ /* 0x0002a8000c1e1100 */
[----:B------:R-:W2:Y:S04]  /*1c170*/  LDL.LU R40, [R1+0x38c] ;  /* 0x00038c0001287983 */ /* 0x000ea80000300800 */
[----:B0-----:R-:W1:Y:S04]  /*1c180*/  LDL.LU R41, [R1+0x390] ;  /* 0x0003900001297983 */ /* 0x001e680000300800 */
[----:B------:R0:W-:Y:S02]  /*1c190*/  STS.U8 [R28+UR9+0x8480], R48 ;  /* 0x008480301c007988 */ /* 0x0001e40008000009 */
[----:B0-----:R-:W-:-:S02]  /*1c1a0*/  PRMT R48, RZ, 0x7610, R48 ;  /* 0x00007610ff307816 */ /* 0x001fc40000000030 */
[----:B-1----:R-:W-:-:S05]  /*1c1b0*/  IADD3 R41, P3, PT, R36, R41, RZ ;  /* 0x0000002924297210 */ /* 0x002fca0007f7e0ff */
        /* <DEDUP_REMOVED lines=65> */
[----:B------:R-:W-:Y:S02]  /*1c5d0*/  STS.U8 [R28+UR9+0xa080], R82 ;  /* 0x00a080521c007988 */ /* 0x000fe40008000009 */
[----:B0-----:R-:W-:Y:S02]  /*1c5e0*/  @!P2 IMAD.MOV.U32 R40, RZ, RZ, R16 ;  /* 0x000000ffff28a224 */ /* 0x001fe400078e0010 */
[----:B------:R0:W-:Y:S01]  /*1c5f0*/  STL [R1+0x508], R16 ;  /* 0x0005081001007387 */ /* 0x0001e20000100800 */
[----:B--2---:R-:W-:-:S05]  /*1c600*/  IMAD.X R41, R38, 0x1, R41, P3 ;  /* 0x0000000126297824 */ /* 0x004fca00018e0629 */
[----:B------:R-:W-:Y:S04]  /*1c610*/  STL [R1+0x504], R41 ;  /* 0x0005042901007387 */ /* 0x000fe80000100800 */
[----:B0-----:R-:W2:Y:S04]  /*1c620*/  LDL.LU R16, [R1+0x1f8] ;  /* 0x0001f80001107983 */ /* 0x001ea80000300800 */
[----:B------:R-:W2:Y:S01]  /*1c630*/  LDL.LU R82, [R1+0x134] ;  /* 0x0001340001527983 */ /* 0x000ea20000300800 */
[----:B------:R-:W-:-:S03]  /*1c640*/  IADD3 R83, P3, PT, R36, R83, RZ ;  /* 0x0000005324537210 */ /* 0x000fc60007f7e0ff */
[----:B------:R0:W-:Y:S04]  /*1c650*/  STS.U8 [R28+UR9+0x9c80], R42 ;  /* 0x009c802a1c007988 */ /* 0x0001e80008000009 */
[----:B------:R1:W-:Y:S01]  /*1c660*/  STL [R1+0x138], R83 ;  /* 0x0001385301007387 */ /* 0x0003e20000100800 */
[----:B0-----:R-:W-:-:S06]  /*1c670*/  PRMT R42, RZ, 0x7610, R42 ;  /* 0x00007610ff2a7816 */ /* 0x001fcc000000002a */
[----:B------:R0:W3:Y:S02]  /*1c680*/  @!P2 LDG.E.U8 R42, desc[UR18][R40.64] ;  /* 0x00000012282aa981 */ /* 0x0000e4000c1e1100 */
[----:B0-----:R-:W-:Y:S01]  /*1c690*/  PRMT R41, RZ, 0x7610, R41 ;  /* 0x00007610ff297816 */ /* 0x001fe20000000029 */
[----:B--2---:R-:W-:-:S05]  /*1c6a0*/  IMAD.X R82, R38, 0x1, R82, P3 ;  /* 0x0000000126527824 */ /* 0x004fca00018e0652 */
[-C--:B-1----:R-:W-:Y:S01]  /*1c6b0*/  @!P2 LOP3.LUT R83, R83, R82.reuse, RZ, 0x3c, !PT ;  /* 0x000000525353a212 */ /* 0x082fe200078e3cff */
[----:B------:R0:W-:Y:S03]  /*1c6c0*/  STL [R1+0x134], R82 ;  /* 0x0001345201007387 */ /* 0x0001e60000100800 */
[----:B0-----:R-:W-:-:S04]  /*1c6d0*/  @!P2 LOP3.LUT R82, R83, R82, RZ, 0x3c, !PT ;  /* 0x000000525352a212 */ /* 0x001fc800078e3cff */
        /* <DEDUP_REMOVED lines=75> */
[----:B------:R0:W-:Y:S01]  /*1cb90*/  STS.U8 [R28+UR9+0xa480], R109 ;  /* 0x00a4806d1c007988 */ /* 0x0001e20008000009 */
[----:B-1----:R-:W-:-:S03]  /*1cba0*/  PRMT R90, RZ, 0x7610, R90 ;  /* 0x00007610ff5a7816 */ /* 0x002fc6000000005a */
[----:B0-----:R-:W3:Y:S04]  /*1cbb0*/  LDL.LU R28, [R1+0x398] ;  /* 0x00039800011c7983 */ /* 0x001ee80000300800 */
[----:B------:R0:W-:Y:S01]  /*1cbc0*/  STL [R1+0x318], R16 ;  /* 0x0003181001007387 */ /* 0x0001e20000100800 */
[----:B--2---:R-:W-:-:S05]  /*1cbd0*/  IMAD.X R83, R38, 0x1, R83, P3 ;  /* 0x0000000126537824 */ /* 0x004fca00018e0653 */
[----:B------:R1:W-:Y:S04]  /*1cbe0*/  STL [R1+0x314], R83 ;  /* 0x0003145301007387 */ /* 0x0003e80000100800 */
[----:B0-----:R-:W2:Y:S04]  /*1cbf0*/  LDL.LU R16, [R1+0x418] ;  /* 0x0004180001107983 */ /* 0x001ea80000300800 */
[----:B------:R0:W2:Y:S04]  /*1cc00*/  @!P2 LDG.E.U8 R90, desc[UR18][R82.64] ;  /* 0x00000012525aa981 */ /* 0x0000a8000c1e1100 */
[----:B------:R-:W2:Y:S04]  /*1cc10*/  LDL.LU R82, [R1+0x354] ;  /* 0x0003540001527983 */ /* 0x000ea80000300800 */
[----:B-1----:R-:W0:Y:S01]  /*1cc20*/  LDL.LU R83, [R1+0x358] ;  /* 0x0003580001537983 */ /* 0x002e220000300800 */
[----:B------:R-:W1:Y:S02]  /*1cc30*/  S2R R29, SR_TID.X ;  /* 0x00000000001d7919 */ /* 0x000e640000002100 */
[----:B-1----:R-:W-:-:S04]  /*1cc40*/  LOP3.LUT R29, R29, 0x7f, RZ, 0xc0, !PT ;  /* 0x0000007f1d1d7812 */ /* 0x002fc800078ec0ff */
[----:B------:R-:W-:-:S05]  /*1cc50*/  LOP3.LUT R29, R29, 0x20, RZ, 0x3c, !PT ;  /* 0x000000201d1d7812 */ /* 0x000fca00078e3cff */
[----:B------:R1:W-:Y:S02]  /*1cc60*/  STS.U8 [R29+UR9+0x8100], R91 ;  /* 0x0081005b1d007988 */ /* 0x0003e40008000009 */
[----:B-1----:R-:W-:Y:S02]  /*1cc70*/  PRMT R91, RZ, 0x7610, R91 ;  /* 0x00007610ff5b7816 */ /* 0x002fe4000000005b */
        /* <DEDUP_REMOVED lines=165> */
[----:B0-----:R-:W-:Y:S01]  /*1d6d0*/  @!P2 IMAD.MOV.U32 R82, RZ, RZ, R16 ;  /* 0x000000ffff52a224 */ /* 0x001fe200078e0010 */
[----:B-1----:R-:W-:Y:S01]  /*1d6e0*/  PRMT R95, RZ, 0x7610, R95 ;  /* 0x00007610ff5f7816 */ /* 0x002fe2000000005f */
[----:B------:R-:W3:Y:S04]  /*1d6f0*/  LDL.LU R29, [R1+0x3a0] ;  /* 0x0003a000011d7983 */ /* 0x000ee80000300800 */
[----:B------:R0:W-:Y:S01]  /*1d700*/  STL [R1+0x320], R16 ;  /* 0x0003201001007387 */ /* 0x0001e20000100800 */
[----:B------:R-:W1:Y:S01]  /*1d710*/  S2R R30, SR_TID.X ;  /* 0x00000000001e7919 */ /* 0x000e620000002100 */
[----:B--2---:R-:W-:-:S05]  /*1d720*/  IMAD.X R83, R38, 0x1, R83, P3 ;  /* 0x0000000126537824 */ /* 0x004fca00018e0653 */
[----:B------:R2:W-:Y:S04]  /*1d730*/  STL [R1+0x31c], R83 ;  /* 0x00031c5301007387 */ /* 0x0005e80000100800 */
[----:B0-----:R-:W3:Y:S04]  /*1d740*/  LDL.LU R16, [R1+0x3e0] ;  /* 0x0003e00001107983 */ /* 0x001ee80000300800 */
[----:B------:R0:W3:Y:S04]  /*1d750*/  @!P2 LDG.E.U8 R95, desc[UR18][R82.64] ;  /* 0x00000012525fa981 */ /* 0x0000e8000c1e1100 */
[----:B--2---:R-:W2:Y:S01]  /*1d760*/  LDL.LU R83, [R1+0x35c] ;  /* 0x00035c0001537983 */ /* 0x004ea20000300800 */
[----:B-1----:R-:W-:-:S02]  /*1d770*/  LOP3.LUT R30, R30, 0x7f, RZ, 0xc0, !PT ;  /* 0x0000007f1e1e7812 */ /* 0x002fc400078ec0ff */
[----:B------:R-:W-:Y:S02]  /*1d780*/  IADD3 R28, P3, PT, R36, R28, RZ ;  /* 0x0000001c241c7210 */ /* 0x000fe40007f7e0ff */
[----:B------:R-:W-:-:S03]  /*1d790*/  LOP3.LUT R30, R30, 0x30, RZ, 0x3c, !PT ;  /* 0x000000301e1e7812 */ /* 0x000fc600078e3cff */
[----:B0-----:R-:W-:Y:S02]  /*1d7a0*/  @!P2 IMAD.MOV.U32 R82, RZ, RZ, R28 ;  /* 0x000000ffff52a224 */ /* 0x001fe400078e001c */
[----:B------:R0:W-:Y:S04]  /*1d7b0*/  STS.U8 [R30+UR9+0x8180], R94 ;  /* 0x0081805e1e007988 */ /* 0x0001e80008000009 */
[----:B------:R1:W-:Y:S01]  /*1d7c0*/  STL [R1+0x360], R28 ;  /* 0x0003601c01007387 */ /* 0x0003e20000100800 */
[----:B0-----:R-:W-:Y:S01]  /*1d7d0*/  PRMT R94, RZ, 0x7610, R94 ;  /* 0x00007610ff5e7816 */ /* 0x001fe2000000005e */
[----:B--2---:R-:W-:-:S05]  /*1d7e0*/  IMAD.X R83, R38, 0x1, R83, P3 ;  /* 0x0000000126537824 */ /* 0x004fca00018e0653 */
[----:B------:R0:W-:Y:S04]  /*1d7f0*/  STL [R1+0x35c], R83 ;  /* 0x00035c5301007387 */ /* 0x0001e80000100800 */
[----:B-1----:R-:W2:Y:S04]  /*1d800*/  LDL.LU R28, [R1+0x420] ;  /* 0x00042000011c7983 */ /* 0x002ea80000300800 */
[----:B------:R1:W2:Y:S04]  /*1d810*/  @!P2 LDG.E.U8 R94, desc[UR18][R82.64] ;  /* 0x00000012525ea981 */ /* 0x0002a8000c1e1100 */
[----:B0-----:R-:W2:Y:S01]  /*1d820*/  LDL.LU R83, [R1+0x39c] ;  /* 0x00039c0001537983 */ /* 0x001ea20000300800 */
[----:B---3--:R-:W-:-:S03]  /*1d830*/  IADD3 R29, P3, PT, R36, R29, RZ ;  /* 0x0000001d241d7210 */ /* 0x008fc60007f7e0ff */
[----:B------:R0:W-:Y:S02]  /*1d840*/  STS.U8 [R30+UR9+0x8580], R93 ;  /* 0x0085805d1e007988 */ /* 0x0001e40008000009 */
[----:B-1----:R-:W-:Y:S02]  /*1d850*/  @!P2 IMAD.MOV.U32 R82, RZ, RZ, R29 ;  /* 0x000000ffff52a224 */ /* 0x002fe400078e001d */
[----:B------:R1:W-:Y:S01]  /*1d860*/  STL [R1+0x3a0], R29 ;  /* 0x0003a01d01007387 */ /* 0x0003e20000100800 */
[----:B0-----:R-:W-:Y:S01]  /*1d870*/  PRMT R93, RZ, 0x7610, R93 ;  /* 0x00007610ff5d7816 */ /* 0x001fe2000000005d */
[----:B--2---:R-:W-:-:S05]  /*1d880*/  IMAD.X R83, R38, 0x1, R83, P3 ;  /* 0x0000000126537824 */ /* 0x004fca00018e0653 */
[----:B------:R0:W-:Y:S04]  /*1d890*/  STL [R1+0x39c], R83 ;  /* 0x00039c5301007387 */ /* 0x0001e80000100800 */
[----:B-1----:R-:W2:Y:S04]  /*1d8a0*/  LDL.LU R29, [R1+0x460] ;  /* 0x00046000011d7983 */ /* 0x002ea80000300800 */
[----:B------:R1:W3:Y:S04]  /*1d8b0*/  @!P2 LDG.E.U8 R93, desc[UR18][R82.64] ;  /* 0x00000012525da981 */ /* 0x0002e8000c1e1100 */
[----:B0-----:R-:W2:Y:S01]  /*1d8c0*/  LDL.LU R83, [R1+0x3dc] ;  /* 0x0003dc0001537983 */ /* 0x001ea20000300800 */
[----:B------:R-:W-:-:S02]  /*1d8d0*/  IADD3 R16, P3, PT, R36, R16, RZ ;  /* 0x0000001024107210 */ /* 0x000fc40007f7e0ff */
[----:B------:R-:W-:-:S03]  /*1d8e0*/  PRMT R109, RZ, 0x7610, R109 ;  /* 0x00007610ff6d7816 */ /* 0x000fc6000000006d */
[----:B-1----:R-:W-:Y:S01]  /*1d8f0*/  @!P2 IMAD.MOV.U32 R82, RZ, RZ, R16 ;  /* 0x000000ffff52a224 */ /* 0x002fe200078e0010 */
[----:B------:R0:W-:Y:S01]  /*1d900*/  STL [R1+0x3e0], R16 ;  /* 0x0003e01001007387 */ /* 0x0001e20000100800 */
        /* <DEDUP_REMOVED lines=26> */
[----:B------:R1:W-:Y:S04]  /*1dab0*/  STS.U8 [R30+UR9+0x9580], R147 ;  /* 0x009580931e007988 */ /* 0x0003e80008000009 */
[----:B------:R3:W-:Y:S01]  /*1dac0*/  STS.U8 [R30+UR9+0x9980], R149 ;  /* 0x009980951e007988 */ /* 0x0007e20008000009 */
[----:B-1----:R-:W-:-:S02]  /*1dad0*/  PRMT R147, RZ, 0x7610, R147 ;  /* 0x00007610ff937816 */ /* 0x002fc40000000093 */
[----:B---3--:R-:W-:Y:S02]  /*1dae0*/  PRMT R149, RZ, 0x7610, R149 ;  /* 0x00007610ff957816 */ /* 0x008fe40000000095 */
[----:B0-----:R-:W-:-:S05]  /*1daf0*/  IADD3 R83, P3, PT, R36, R83, RZ ;  /* 0x0000005324537210 */ /* 0x001fca0007f7e0ff */
[----:B--2---:R-:W-:Y:S01]  /*1db00*/  IMAD.X R82, R38, 0x1, R82, P3 ;  /* 0x0000000126527824 */ /* 0x004fe200018e0652 */
[----:B------:R0:W-:Y:S01]  /*1db10*/  STL [R1+0x4a0], R83 ;  /* 0x0004a05301007387 */ /* 0x0001e20000100800 */
[----:B------:R-:W-:-:S03]  /*1db20*/  IADD3 R16, P3, PT, R36, R16, RZ ;  /* 0x0000001024107210 */ /* 0x000fc60007f7e0ff */
[----:B------:R1:W-:Y:S01]  /*1db30*/  STL [R1+0x49c], R82 ;  /* 0x00049c5201007387 */ /* 0x0003e20000100800 */
[----:B0-----:R-:W-:-:S04]  /*1db40*/  @!P2 LOP3.LUT R83, R83, R82, RZ, 0x3c, !PT ;  /* 0x000000525353a212 */ /* 0x001fc800078e3cff */
[----:B-1----:R-:W-:Y:S01]  /*1db50*/  @!P2 LOP3.LUT R82, R83, R82, RZ, 0x3c, !PT ;  /* 0x000000525352a212 */ /* 0x002fe200078e3cff */
[----:B------:R-:W-:-:S03]  /*1db60*/  IMAD.X R28, R38, 0x1, R28, P3 ;  /* 0x00000001261c7824 */ /* 0x000fc600018e061c */
[----:B------:R-:W-:Y:S01]  /*1db70*/  @!P2 LOP3.LUT R83, R83, R82, RZ, 0x3c, !PT ;  /* 0x000000525353a212 */ /* 0x000fe200078e3cff */
[----:B------:R0:W-:Y:S04]  /*1db80*/  STL [R1+0x4e0], R16 ;  /* 0x0004e01001007387 */ /* 0x0001e80000100800 */
[----:B------:R1:W2:Y:S04]  /*1db90*/  @!P2 LDG.E.U8 R147, desc[UR18][R82.64] ;  /* 0x000000125293a981 */ /* 0x0002a8000c1e1100 */
[----:B------:R3:W-:Y:S01]  /*1dba0*/  STL [R1+0x4dc], R28 ;  /* 0x0004dc1c01007387 */ /* 0x0007e20000100800 */
[----:B-1----:R-:W-:-:S02]  /*1dbb0*/  @!P2 IMAD.MOV.U32 R82, RZ, RZ, R16 ;  /* 0x000000ffff52a224 */ /* 0x002fc400078e0010 */
[----:B------:R-:W-:Y:S01]  /*1dbc0*/  @!P2 IMAD.MOV.U32 R83, RZ, RZ, R28 ;  /* 0x000000ffff53a224 */ /* 0x000fe200078e001c */
[----:B0-----:R-:W2:Y:S04]  /*1dbd0*/  LDL.LU R16, [R1+0x188] ;  /* 0x0001880001107983 */ /* 0x001ea80000300800 */
[----:B---3--:R-:W3:Y:S04]  /*1dbe0*/  LDL.LU R28, [R1+0x1c8] ;  /* 0x0001c800011c7983 */ /* 0x008ee80000300800 */
        /* <DEDUP_REMOVED lines=27> */
[----:B------:R-:W-:Y:S01]  /*1dda0*/  STL [R1+0x188], R16 ;  /* 0x0001881001007387 */ /* 0x000fe20000100800 */
[----:B-1----:R-:W-:-:S03]  /*1ddb0*/  PRMT R144, RZ, 0x7610, R144 ;  /* 0x00007610ff907816 */ /* 0x002fc60000000090 */
[----:B------:R0:W-:Y:S02]  /*1ddc0*/  STS.U8 [R30+UR9+0xa980], R137 ;  /* 0x00a980891e007988 */ /* 0x0001e40008000009 */
[----:B0-----:R-:W-:Y:S01]  /*1ddd0*/  PRMT R137, RZ, 0x7610, R137 ;  /* 0x00007610ff897816 */ /* 0x001fe20000000089 */
[----:B--2---:R-:W-:Y:S01]  /*1dde0*/  IMAD.X R83, R38, 0x1, R83, P3 ;  /* 0x0000000126537824 */ /* 0x004fe200018e0653 */
[----:B---3--:R-:W-:-:S04]  /*1ddf0*/  IADD3 R28, P3, PT, R36, R28, RZ ;  /* 0x0000001c241c7210 */ /* 0x008fc80007f7e0ff */
[----:B------:R0:W2:Y:S01]  /*1de00*/  @!P2 LDG.E.U8 R144, desc[UR18][R82.64] ;  /* 0x000000125290a981 */ /* 0x0000a2000c1e1100 */
[----:B------:R-:W-:-:S03]  /*1de10*/  IMAD.X R29, R38, 0x1, R29, P3 ;  /* 0x00000001261d7824 */ /* 0x000fc600018e061d */
[----:B------:R1:W-:Y:S04]  /*1de20*/  STL [R1+0x184], R83 ;  /* 0x0001845301007387 */ /* 0x0003e80000100800 */
[----:B------:R-:W3:Y:S01]  /*1de30*/  LDL.LU R16, [R1+0x90] ;  /* 0x0000900001107983 */ /* 0x000ee20000300800 */
[----:B0-----:R-:W-:-:S03]  /*1de40*/  @!P2 IMAD.MOV.U32 R82, RZ, RZ, R28 ;  /* 0x000000ffff52a224 */ /* 0x001fc600078e001c */
[----:B------:R-:W-:Y:S01]  /*1de50*/  STL [R1+0x1c8], R28 ;  /* 0x0001c81c01007387 */ /* 0x000fe20000100800 */
[----:B-1----:R-:W-:-:S03]  /*1de60*/  @!P2 IMAD.MOV.U32 R83, RZ, RZ, R29 ;  /* 0x000000ffff53a224 */ /* 0x002fc600078e001d */
[----:B------:R0:W-:Y:S04]  /*1de70*/  STL [R1+0x1c4], R29 ;  /* 0x0001c41d01007387 */ /* 0x0001e80000100800 */
[----:B------:R1:W2:Y:S04]  /*1de80*/  @!P2 LDG.E.U8 R137, desc[UR18][R82.64] ;  /* 0x000000125289a981 */ /* 0x0002a8000c1e1100 */
[----:B0-----:R-:W2:Y:S04]  /*1de90*/  LDL.LU R29, [R1+0x40] ;  /* 0x00004000011d7983 */ /* 0x001ea80000300800 */
[----:B------:R-:W2:Y:S04]  /*1dea0*/  LDL.LU R28, [R1+0x28] ;  /* 0x00002800011c7983 */ /* 0x000ea80000300800 */
[----:B------:R-:W2:Y:S04]  /*1deb0*/  LDL.LU R82, [R1+0x204] ;  /* 0x0002040001527983 */ /* 0x000ea80000300800 */
[----:B------:R-:W1:Y:S04]  /*1dec0*/  LDL.LU R83, [R1+0x208] ;  /* 0x0002080001537983 */ /* 0x000e680000300800 */
        /* <DEDUP_REMOVED lines=36> */
[----:B------:R1:W-:Y:S04]  /*1e110*/  STS.U8 [R30+UR9+0x9180], R31 ;  /* 0x0091801f1e007988 */ /* 0x0003e80008000009 */
[----:B------:R-:W-:Y:S04]  /*1e120*/  STS.U8 [R30+UR9+0xb980], R84 ;  /* 0x00b980541e007988 */ /* 0x000fe80008000009 */
[----:B------:R0:W-:Y:S01]  /*1e130*/  STS.U8 [R30+UR9+0xbd80], R39 ;  /* 0x00bd80271e007988 */ /* 0x0001e20008000009 */
[----:B-1----:R-:W1:Y:S01]  /*1e140*/  S2R R31, SR_TID.X ;  /* 0x00000000001f7919 */ /* 0x002e620000002100 */
[----:B0-----:R-:W-:-:S05]  /*1e150*/  IADD3 R83, P3, PT, R36, R83, RZ ;  /* 0x0000005324537210 */ /* 0x001fca0007f7e0ff */
[----:B--2---:R-:W-:Y:S01]  /*1e160*/  IMAD.X R82, R38, 0x1, R82, P3 ;  /* 0x0000000126527824 */ /* 0x004fe200018e0652 */
[----:B------:R-:W-:Y:S04]  /*1e170*/  STL [R1+0x2e8], R83 ;  /* 0x0002e85301007387 */ /* 0x000fe80000100800 */
[----:B------:R-:W-:Y:S04]  /*1e180*/  STL [R1+0x2e4], R82 ;  /* 0x0002e45201007387 */ /* 0x000fe80000100800 */
[----:B------:R-:W2:Y:S01]  /*1e190*/  LDL.LU R30, [R1+0x50] ;  /* 0x00005000011e7983 */ /* 0x000ea20000300800 */
[----:B-1----:R-:W-:-:S04]  /*1e1a0*/  LOP3.LUT R31, R31, 0x7f, RZ, 0xc0, !PT ;  /* 0x0000007f1f1f7812 */ /* 0x002fc800078ec0ff */
[----:B------:R-:W-:-:S05]  /*1e1b0*/  LOP3.LUT R31, R31, 0x40, RZ, 0x3c, !PT ;  /* 0x000000401f1f7812 */ /* 0x000fca00078e3cff */
[----:B---3--:R0:W-:Y:S04]  /*1e1c0*/  STS.U8 [R31+UR9+0x8200], R16 ;  /* 0x008200101f007988 */ /* 0x0081e80008000009 */
[----:B------:R1:W-:Y:S04]  /*1e1d0*/  STS.U8 [R31+UR9+0x8600], R17 ;  /* 0x008600111f007988 */ /* 0x0003e80008000009 */
[----:B------:R3:W-:Y:S04]  /*1e1e0*/  STS.U8 [R31+UR9+0x8a00], R12 ;  /* 0x008a000c1f007988 */ /* 0x0007e80008000009 */
[----:B0-----:R-:W5:Y:S04]  /*1e1f0*/  LDL.LU R16, [R1+0xa34] ;  /* 0x000a340001107983 */ /* 0x001f680000300800 */
[----:B-1----:R-:W5:Y:S04]  /*1e200*/  LDL.LU R17, [R1+0xa30] ;  /* 0x000a300001117983 */ /* 0x002f680000300800 */
[----:B------:R0:W-:Y:S04]  /*1e210*/  STS.U8 [R31+UR9+0x9e00], R32 ;  /* 0x009e00201f007988 */ /* 0x0001e80008000009 */
[----:B---3--:R-:W5:Y:S04]  /*1e220*/  LDL.LU R12, [R1+0xa2c] ;  /* 0x000a2c00010c7983 */ /* 0x008f680000300800 */
[----:B------:R1:W-:Y:S01]  /*1e230*/  STS.U8 [R31+UR9+0x8e00], R13 ;  /* 0x008e000d1f007988 */ /* 0x0003e20008000009 */
[----:B0-----:R-:W0:Y:S03]  /*1e240*/  S2R R32, SR_TID.X ;  /* 0x0000000000207919 */ /* 0x001e260000002100 */
[----:B------:R3:W-:Y:S04]  /*1e250*/  STS.U8 [R31+UR9+0xa200], R162 ;  /* 0x00a200a21f007988 */ /* 0x0007e80008000009 */
[----:B-1----:R-:W5:Y:S04]  /*1e260*/  LDL.LU R13, [R1+0xa28] ;  /* 0x000a2800010d7983 */ /* 0x002f680000300800 */
[----:B------:R1:W-:Y:S04]  /*1e270*/  STS.U8 [R31+UR9+0xa600], R155 ;  /* 0x00a6009b1f007988 */ /* 0x0003e80008000009 */
[----:B---3--:R-:W3:Y:S04]  /*1e280*/  LDL.LU R162, [R1+0x88] ;  /* 0x0000880001a27983 */ /* 0x008ee80000300800 */
[----:B-1----:R-:W3:Y:S01]  /*1e290*/  LDL.LU R155, [R1+0x8c] ;  /* 0x00008c00019b7983 */ /* 0x002ee20000300800 */
[----:B0-----:R-:W-:-:S04]  /*1e2a0*/  LOP3.LUT R32, R32, 0x7f, RZ, 0xc0, !PT ;  /* 0x0000007f20207812 */ /* 0x001fc800078ec0ff */
[----:B------:R-:W-:Y:S01]  /*1e2b0*/  LOP3.LUT R32, R32, 0x50, RZ, 0x3c, !PT ;  /* 0x0000005020207812 */ /* 0x000fe200078e3cff */
[----:B------:R-:W-:Y:S04]  /*1e2c0*/  STS.U8 [R31+UR9+0x9600], R29 ;  /* 0x0096001d1f007988 */ /* 0x000fe80008000009 */
[----:B------:R-:W-:Y:S04]  /*1e2d0*/  STS.U8 [R31+UR9+0x9a00], R28 ;  /* 0x009a001c1f007988 */ /* 0x000fe80008000009 */
[----:B----4-:R-:W-:Y:S04]  /*1e2e0*/  STS.U8 [R31+UR9+0xaa00], R143 ;  /* 0x00aa008f1f007988 */ /* 0x010fe80008000009 */
[----:B------:R-:W-:Y:S04]  /*1e2f0*/  STS.U8 [R31+UR9+0xae00], R134 ;  /* 0x00ae00861f007988 */ /* 0x000fe80008000009 */
[----:B------:R-:W-:Y:S04]  /*1e300*/  STS.U8 [R31+UR9+0xb200], R127 ;  /* 0x00b2007f1f007988 */ /* 0x000fe80008000009 */
[----:B------:R-:W-:Y:S04]  /*1e310*/  STS.U8 [R31+UR9+0xb600], R117 ;  /* 0x00b600751f007988 */ /* 0x000fe80008000009 */
[----:B------:R-:W-:Y:S04]  /*1e320*/  STS.U8 [R31+UR9+0xba00], R81 ;  /* 0x00ba00511f007988 */ /* 0x000fe80008000009 */
[----:B------:R-:W-:Y:S04]  /*1e330*/  STS.U8 [R31+UR9+0xbe00], R80 ;  /* 0x00be00501f007988 */ /* 0x000fe80008000009 */
[----:B--2---:R-:W-:Y:S04]  /*1e340*/  STS.U8 [R31+UR9+0x9200], R30 ;  /* 0x0092001e1f007988 */ /* 0x004fe80008000009 */
[----:B------:R0:W-:Y:S04]  /*1e350*/  STS.U8 [R32+UR9+0x8680], R6 ;  /* 0x0086800620007988 */ /* 0x0001e80008000009 */
[----:B------:R1:W-:Y:S04]  /*1e360*/  STS.U8 [R32+UR9+0x8a80], R7 ;  /* 0x008a800720007988 */ /* 0x0003e80008000009 */
[----:B------:R2:W-:Y:S04]  /*1e370*/  STS.U8 [R32+UR9+0x8e80], R4 ;  /* 0x008e800420007988 */ /* 0x0005e80008000009 */
[----:B0-----:R-:W5:Y:S04]  /*1e380*/  LDL.LU R6, [R1+0xa24] ;  /* 0x000a240001067983 */ /* 0x001f680000300800 */
[----:B-1----:R-:W5:Y:S04]  /*1e390*/  LDL.LU R7, [R1+0xa20] ;  /* 0x000a200001077983 */ /* 0x002f680000300800 */
[----:B--2---:R-:W5:Y:S04]  /*1e3a0*/  LDL.LU R4, [R1+0xa1c] ;  /* 0x000a1c0001047983 */ /* 0x004f680000300800 */
[----:B------:R0:W-:Y:S04]  /*1e3b0*/  STS.U8 [R32+UR9+0x9280], R5 ;  /* 0x0092800520007988 */ /* 0x0001e80008000009 */
[----:B------:R1:W-:Y:S04]  /*1e3c0*/  STS.U8 [R32+UR9+0x9680], R19 ;  /* 0x0096801320007988 */ /* 0x0003e80008000009 */
[----:B0-----:R-:W5:Y:S04]  /*1e3d0*/  LDL.LU R5, [R1+0xa18] ;  /* 0x000a180001057983 */ /* 0x001f680000300800 */
[----:B-1----:R-:W2:Y:S04]  /*1e3e0*/  LDL.LU R19, [R1+0xa14] ;  /* 0x000a140001137983 */ /* 0x002ea80000300800 */
[----:B------:R0:W-:Y:S02]  /*1e3f0*/  STS.U8 [R32+UR9+0x9e80], R33 ;  /* 0x009e802120007988 */ /* 0x0001e40008000009 */
[----:B0-----:R-:W0:Y:S02]  /*1e400*/  S2R R33, SR_TID.X ;  /* 0x0000000000217919 */ /* 0x001e240000002100 */
[----:B------:R1:W-:Y:S04]  /*1e410*/  STS.U8 [R32+UR9+0x9a80], R26 ;  /* 0x009a801a20007988 */ /* 0x0003e80008000009 */
[----:B---3--:R-:W-:Y:S04]  /*1e420*/  STS.U8 [R32+UR9+0x8280], R155 ;  /* 0x0082809b20007988 */ /* 0x008fe80008000009 */
[----:B------:R-:W-:Y:S04]  /*1e430*/  STS.U8 [R32+UR9+0xa280], R161 ;  /* 0x00a280a120007988 */ /* 0x000fe80008000009 */
[----:B------:R-:W-:Y:S04]  /*1e440*/  STS.U8 [R32+UR9+0xa680], R154 ;  /* 0x00a6809a20007988 */ /* 0x000fe80008000009 */
[----:B------:R-:W-:Y:S04]  /*1e450*/  STS.U8 [R32+UR9+0xaa80], R141 ;  /* 0x00aa808d20007988 */ /* 0x000fe80008000009 */
[----:B------:R-:W-:Y:S04]  /*1e460*/  STS.U8 [R32+UR9+0xae80], R133 ;  /* 0x00ae808520007988 */ /* 0x000fe80008000009 */
[----:B------:R-:W-:Y:S01]  /*1e470*/  STS.U8 [R32+UR9+0xb280], R124 ;  /* 0x00b2807c20007988 */ /* 0x000fe20008000009 */
[----:B0-----:R-:W-:-:S03]  /*1e480*/  LOP3.LUT R33, R33, 0x7f, RZ, 0xc0, !PT ;  /* 0x0000007f21217812 */ /* 0x001fc600078ec0ff */
[----:B------:R-:W-:Y:S01]  /*1e490*/  STS.U8 [R32+UR9+0xb680], R115 ;  /* 0x00b6807320007988 */ /* 0x000fe20008000009 */
[----:B------:R-:W-:-:S03]  /*1e4a0*/  LOP3.LUT R33, R33, 0x60, RZ, 0x3c, !PT ;  /* 0x0000006021217812 */ /* 0x000fc600078e3cff */
[----:B------:R-:W-:Y:S04]  /*1e4b0*/  STS.U8 [R32+UR9+0xba80], R79 ;  /* 0x00ba804f20007988 */ /* 0x000fe80008000009 */
[----:B------:R-:W-:Y:S04]  /*1e4c0*/  STS.U8 [R32+UR9+0xbe80], R78 ;  /* 0x00be804e20007988 */ /* 0x000fe80008000009 */
[----:B------:R0:W-:Y:S04]  /*1e4d0*/  STS.U8 [R33+UR9+0x9f00], R34 ;  /* 0x009f002221007988 */ /* 0x0001e80008000009 */
[----:B------:R3:W-:Y:S04]  /*1e4e0*/  STS.U8 [R33+UR9+0x8300], R162 ;  /* 0x008300a221007988 */ /* 0x0007e80008000009 */
[----:B-1----:R-:W5:Y:S01]  /*1e4f0*/  LDL.LU R26, [R1+0xa10] ;  /* 0x000a1000011a7983 */ /* 0x002f620000300800 */
[----:B0-----:R-:W0:Y:S01]  /*1e500*/  S2R R34, SR_TID.X ;  /* 0x0000000000227919 */ /* 0x001e220000002100 */
[----:B---3--:R-:W1:Y:S02]  /*1e510*/  S2R R162, SR_TID.X ;  /* 0x0000000000a27919 */ /* 0x008e640000002100 */
[----:B------:R3:W-:Y:S04]  /*1e520*/  STS.U8 [R33+UR9+0x8700], R27 ;  /* 0x0087001b21007988 */ /* 0x0007e80008000009 */
[----:B------:R4:W-:Y:S04]  /*1e530*/  STS.U8 [R33+UR9+0x8b00], R24 ;  /* 0x008b001821007988 */ /* 0x0009e80008000009 */
[----:B------:R4:W-:Y:S04]  /*1e540*/  STS.U8 [R33+UR9+0x8f00], R25 ;  /* 0x008f001921007988 */ /* 0x0009e80008000009 */
[----:B---3--:R-:W5:Y:S04]  /*1e550*/  LDL.LU R27, [R1+0xa0c] ;  /* 0x000a0c00011b7983 */ /* 0x008f680000300800 */
[----:B----4-:R-:W5:Y:S04]  /*1e560*/  LDL.LU R24, [R1+0xa08] ;  /* 0x000a080001187983 */ /* 0x010f680000300800 */
[----:B------:R-:W5:Y:S01]  /*1e570*/  LDL.LU R25, [R1+0xa04] ;  /* 0x000a040001197983 */ /* 0x000f620000300800 */
[----:B0-----:R-:W-:-:S04]  /*1e580*/  LOP3.LUT R34, R34, 0x7f, RZ, 0xc0, !PT ;  /* 0x0000007f22227812 */ /* 0x001fc800078ec0ff */
[----:B------:R-:W-:Y:S02]  /*1e590*/  LOP3.LUT R34, R34, 0x70, RZ, 0x3c, !PT ;  /* 0x0000007022227812 */ /* 0x000fe400078e3cff */
[----:B-1----:R-:W-:Y:S01]  /*1e5a0*/  LOP3.LUT R162, R162, 0x7f, RZ, 0xc0, !PT ;  /* 0x0000007fa2a27812 */ /* 0x002fe200078ec0ff */
[----:B------:R0:W-:Y:S04]  /*1e5b0*/  STS.U8 [R33+UR9+0x9300], R22 ;  /* 0x0093001621007988 */ /* 0x0001e80008000009 */
[----:B------:R1:W-:Y:S04]  /*1e5c0*/  STS.U8 [R33+UR9+0x9700], R23 ;  /* 0x0097001721007988 */ /* 0x0003e80008000009 */
[----:B------:R3:W-:Y:S04]  /*1e5d0*/  STS.U8 [R33+UR9+0x9b00], R18 ;  /* 0x009b001221007988 */ /* 0x0007e80008000009 */
        /* <DEDUP_REMOVED lines=8> */
[----:B0-----:R-:W5:Y:S04]  /*1e660*/  LDL.LU R22, [R1+0xa00] ;  /* 0x000a000001167983 */ /* 0x001f680000300800 */
        /* <DEDUP_REMOVED lines=15> */
[----:B-1----:R-:W5:Y:S04]  /*1e760*/  LDL.LU R23, [R1+0x9fc] ;  /* 0x0009fc0001177983 */ /* 0x002f680000300800 */
[----:B---3--:R-:W5:Y:S04]  /*1e770*/  LDL.LU R18, [R1+0x9f8] ;  /* 0x0009f80001127983 */ /* 0x008f680000300800 */
[----:B--2---:R0:W-:Y:S04]  /*1e780*/  STS.U8 [R34+UR9+0x8380], R19 ;  /* 0x0083801322007988 */ /* 0x0041e80008000009 */
[----:B------:R-:W-:Y:S04]  /*1e790*/  STS.U8 [R162+UR9+0xc000], R73 ;  /* 0x00c00049a2007988 */ /* 0x000fe80008000009 */
[----:B------:R-:W-:Y:S04]  /*1e7a0*/  STS.U8 [R162+UR9+0xc400], R72 ;  /* 0x00c40048a2007988 */ /* 0x000fe80008000009 */
[----:B0-----:R-:W5:Y:S04]  /*1e7b0*/  LDL.LU R19, [R1+0x9f4] ;  /* 0x0009f40001137983 */ /* 0x001f680000300800 */
[----:B------:R-:W-:Y:S04]  /*1e7c0*/  STS.U8 [R162+UR9+0xc800], R71 ;  /* 0x00c80047a2007988 */ /* 0x000fe80008000009 */
[----:B------:R-:W5:Y:S04]  /*1e7d0*/  LDL.LU R14, [R1+0x9f0] ;  /* 0x0009f000010e7983 */ /* 0x000f680000300800 */
        /* <DEDUP_REMOVED lines=13> */
[----:B------:R-:W-:Y:S04]  /*1e8b0*/  STS.U8 [R162+UR9+0xe800], R63 ;  /* 0x00e8003fa2007988 */ /* 0x000fe80008000009 */
[----:B------:R-:W2:Y:S04]  /*1e8c0*/  LDL.LU R134, [R1+0x14c] ;  /* 0x00014c0001867983 */ /* 0x000ea80000300800 */
[----:B------:R-:W-:Y:S04]  /*1e8d0*/  STS.U8 [R162+UR9+0xec00], R62 ;  /* 0x00ec003ea2007988 */ /* 0x000fe80008000009 */
[----:B------:R-:W3:Y:S04]  /*1e8e0*/  LDL.LU R133, [R1+0x150] ;  /* 0x0001500001857983 */ /* 0x000ee80000300800 */
[----:B------:R-:W-:Y:S04]  /*1e8f0*/  STS.U8 [R162+UR9+0xf000], R61 ;  /* 0x00f0003da2007988 */ /* 0x000fe80008000009 */
[----:B------:R-:W4:Y:S04]  /*1e900*/  LDL.LU R131, [R1+0x154] ;  /* 0x0001540001837983 */ /* 0x000f280000300800 */
[----:B------:R-:W-:Y:S04]  /*1e910*/  STS.U8 [R162+UR9+0xf400], R60 ;  /* 0x00f4003ca2007988 */ /* 0x000fe80008000009 */
[----:B------:R-:W4:Y:S04]  /*1e920*/  LDL.LU R128, [R1+0x158] ;  /* 0x0001580001807983 */ /* 0x000f280000300800 */
[----:B------:R0:W-:Y:S04]  /*1e930*/  STS.U8 [R162+UR9+0xf800], R59 ;  /* 0x00f8003ba2007988 */ /* 0x0001e80008000009 */
[----:B------:R-:W4:Y:S04]  /*1e940*/  LDL.LU R127, [R1+0x15c] ;  /* 0x00015c00017f7983 */ /* 0x000f280000300800 */
[----:B0-----:R-:W4:Y:S01]  /*1e950*/  LDL.LU R59, [R1+0x160] ;  /* 0x00016000013b7983 */ /* 0x001f220000300800 */
[----:B------:R-:W0:Y:S01]  /*1e960*/  S2R R28, SR_TID.X ;  /* 0x00000000001c7919 */ /* 0x000e220000002100 */
[----:B------:R-:W1:Y:S01]  /*1e970*/  S2R R29, SR_TID.X ;  /* 0x00000000001d7919 */ /* 0x000e620000002100 */
[----:B------:R-:W1:Y:S01]  /*1e980*/  S2R R30, SR_TID.X ;  /* 0x00000000001e7919 */ /* 0x000e620000002100 */
        /* <DEDUP_REMOVED lines=8> */
[----:B------:R-:W-:Y:S02]  /*1ea10*/  LOP3.LUT R28, R28, 0x10, RZ, 0x3c, !PT ;  /* 0x000000101c1c7812 */ /* 0x000fe400078e3cff */
[----:B-1----:R-:W-:Y:S01]  /*1ea20*/  LOP3.LUT R29, R29, 0x7f, RZ, 0xc0, !PT ;  /* 0x0000007f1d1d7812 */ /* 0x002fe200078ec0ff */
[----:B------:R-:W-:Y:S01]  /*1ea30*/  STS.U8 [R162+UR9+0xfc00], R58 ;  /* 0x00fc003aa2007988 */ /* 0x000fe20008000009 */
[----:B------:R-:W-:Y:S02]  /*1ea40*/  LOP3.LUT R30, R30, 0x7f, RZ, 0xc0, !PT ;  /* 0x0000007f1e1e7812 */ /* 0x000fe400078ec0ff */
[----:B------:R-:W-:Y:S01]  /*1ea50*/  LOP3.LUT R29, R29, 0x20, RZ, 0x3c, !PT ;  /* 0x000000201d1d7812 */ /* 0x000fe200078e3cff */
[----:B------:R0:W-:Y:S01]  /*1ea60*/  STS.U8 [R28+UR9+0xe480], R48 ;  /* 0x00e480301c007988 */ /* 0x0001e20008000009 */
[----:B------:R-:W-:-:S03]  /*1ea70*/  LOP3.LUT R30, R30, 0x30, RZ, 0x3c, !PT ;  /* 0x000000301e1e7812 */ /* 0x000fc600078e3cff */
        /* <DEDUP_REMOVED lines=31> */
[----:B------:R0:W-:Y:S01]  /*1ec70*/  STS.U8 [R30+UR9+0xc980], R100 ;  /* 0x00c980641e007988 */ /* 0x0001e20008000009 */
[----:B---3--:R-:W-:-:S05]  /*1ec80*/  IADD3 R133, P5, PT, R36, R133, RZ ;  /* 0x0000008524857210 */ /* 0x008fca0007fbe0ff */
[----:B--2---:R-:W-:Y:S01]  /*1ec90*/  IMAD.X R134, R38, 0x1, R134, P5 ;  /* 0x0000000126867824 */ /* 0x004fe200028e0686 */
[----:B------:R-:W-:Y:S01]  /*1eca0*/  STL [R1+0x150], R133 ;  /* 0x0001508501007387 */ /* 0x000fe20000100800 */
[----:B----4-:R-:W-:-:S05]  /*1ecb0*/  IADD3 R128, P4, PT, R36, R128, RZ ;  /* 0x0000008024807210 */ /* 0x010fca0007f9e0ff */
[----:B------:R-:W-:Y:S01]  /*1ecc0*/  IMAD.X R131, R38, 0x1, R131, P4 ;  /* 0x0000000126837824 */ /* 0x000fe200020e0683 */
[----:B------:R-:W-:-:S05]  /*1ecd0*/  IADD3 R59, P3, PT, R36, R59, RZ ;  /* 0x0000003b243b7210 */ /* 0x000fca0007f7e0ff */
[----:B------:R2:W-:Y:S01]  /*1ece0*/  STL [R1+0x160], R59 ;  /* 0x0001603b01007387 */ /* 0x0005e20000100800 */
[----:B------:R-:W-:-:S03]  /*1ecf0*/  IMAD.X R127, R38, 0x1, R127, P3 ;  /* 0x00000001267f7824 */ /* 0x000fc600018e067f */
[----:B------:R-:W-:Y:S04]  /*1ed00*/  STL [R1+0x158], R128 ;  /* 0x0001588001007387 */ /* 0x000fe80000100800 */
[----:B------:R-:W-:Y:S04]  /*1ed10*/  STL [R1+0x14c], R134 ;  /* 0x00014c8601007387 */ /* 0x000fe80000100800 */
[----:B------:R-:W-:Y:S04]  /*1ed20*/  STL [R1+0x154], R131 ;  /* 0x0001548301007387 */ /* 0x000fe80000100800 */
[----:B0-----:R-:W3:Y:S04]  /*1ed30*/  LDL.LU R48, [R1+0x1d0] ;  /* 0x0001d00001307983 */ /* 0x001ee80000300800 */
[----:B------:R-:W4:Y:S04]  /*1ed40*/  LDL.LU R58, [R1+0x1d8] ;  /* 0x0001d800013a7983 */ /* 0x000f280000300800 */
[----:B------:R-:W-:Y:S04]  /*1ed50*/  STL [R1+0x15c], R127 ;  /* 0x00015c7f01007387 */ /* 0x000fe80000100800 */
[----:B-1----:R-:W4:Y:S04]  /*1ed60*/  LDL.LU R49, [R1+0x1cc] ;  /* 0x0001cc0001317983 */ /* 0x002f280000300800 */
[----:B------:R-:W4:Y:S04]  /*1ed70*/  LDL.LU R100, [R1+0x1d4] ;  /* 0x0001d40001647983 */ /* 0x000f280000300800 */
[----:B------:R-:W4:Y:S01]  /*1ed80*/  LDL.LU R55, [R1+0x1dc] ;  /* 0x0001dc0001377983 */ /* 0x000f220000300800 */
[----:B------:R-:W-:Y:S01]  /*1ed90*/  PRMT R39, RZ, 0x7610, R39 ;  /* 0x00007610ff277816 */ /* 0x000fe20000000027 */
[----:B------:R-:W-:-:S02]  /*1eda0*/  @!P2 IMAD.MOV.U32 R42, RZ, RZ, R133 ;  /* 0x000000ffff2aa224 */ /* 0x000fc400078e0085 */
[----:B------:R-:W-:Y:S01]  /*1edb0*/  @!P2 IMAD.MOV.U32 R43, RZ, RZ, R134 ;  /* 0x000000ffff2ba224 */ /* 0x000fe200078e0086 */
[----:B------:R-:W-:Y:S02]  /*1edc0*/  PRMT R40, RZ, 0x7610, R40 ;  /* 0x00007610ff287816 */ /* 0x000fe40000000028 */
[C---:B------:R-:W-:Y:S02]  /*1edd0*/  IADD3 R121, P5, PT, R36.reuse, R121, RZ ;  /* 0x0000007924797210 */ /* 0x040fe40007fbe0ff */
[----:B------:R0:W4:Y:S01]  /*1ede0*/  @!P2 LDG.E.U8 R39, desc[UR18][R42.64] ;  /* 0x000000122a27a981 */ /* 0x000122000c1e1100 */
[C---:B------:R-:W-:Y:S02]  /*1edf0*/  IADD3 R117, P4, PT, R36.reuse, R117, RZ ;  /* 0x0000007524757210 */ /* 0x040fe40007f9e0ff */
[----:B------:R-:W-:Y:S01]  /*1ee00*/  IADD3 R114, P3, PT, R36, R114, RZ ;  /* 0x0000007224727210 */ /* 0x000fe20007f7e0ff */
[----:B------:R-:W-:Y:S02]  /*1ee10*/  IMAD.X R124, R38, 0x1, R124, P5 ;  /* 0x00000001267c7824 */ /* 0x000fe400028e067c */
[----:B0-----:R-:W-:-:S02]  /*1ee20*/  @!P2 IMAD.MOV.U32 R42, RZ, RZ, R128 ;  /* 0x000000ffff2aa224 */ /* 0x001fc400078e0080 */
[----:B------:R-:W-:Y:S02]  /*1ee30*/  @!P2 IMAD.MOV.U32 R43, RZ, RZ, R131 ;  /* 0x000000ffff2ba224 */ /* 0x000fe400078e0083 */
[----:B------:R-:W-:-:S03]  /*1ee40*/  IMAD.X R120, R38, 0x1, R120, P4 ;  /* 0x0000000126787824 */ /* 0x000fc600020e0678 */
[----:B------:R0:W4:Y:S01]  /*1ee50*/  @!P2 LDG.E.U8 R40, desc[UR18][R42.64] ;  /* 0x000000122a28a981 */ /* 0x000122000c1e1100 */
[----:B------:R-:W-:Y:S01]  /*1ee60*/  IMAD.X R115, R38, 0x1, R115, P3 ;  /* 0x0000000126737824 */ /* 0x000fe200018e0673 */
[----:B------:R-:W-:Y:S01]  /*1ee70*/  PRMT R41, RZ, 0x7610, R41 ;  /* 0x00007610ff297816 */ /* 0x000fe20000000029 */
[----:B0-----:R-:W-:Y:S02]  /*1ee80*/  @!P2 IMAD.MOV.U32 R42, RZ, RZ, R59 ;  /* 0x000000ffff2aa224 */ /* 0x001fe400078e003b */
[----:B--2---:R-:W2:Y:S04]  /*1ee90*/  LDL.LU R59, [R1+0x220] ;  /* 0x00022000013b7983 */ /* 0x004ea80000300800 */
[----:B------:R-:W-:Y:S04]  /*1eea0*/  STL [R1+0x190], R121 ;  /* 0x0001907901007387 */ /* 0x000fe80000100800 */
[----:B------:R-:W-:Y:S04]  /*1eeb0*/  STL [R1+0x1a0], R114 ;  /* 0x0001a07201007387 */ /* 0x000fe80000100800 */
[----:B------:R-:W-:Y:S04]  /*1eec0*/  STL [R1+0x198], R117 ;  /* 0x0001987501007387 */ /* 0x000fe80000100800 */
[----:B------:R-:W-:Y:S01]  /*1eed0*/  STL [R1+0x18c], R124 ;  /* 0x00018c7c01007387 */ /* 0x000fe20000100800 */
[----:B------:R-:W-:-:S03]  /*1eee0*/  @!P2 IMAD.MOV.U32 R43, RZ, RZ, R127 ;  /* 0x000000ffff2ba224 */ /* 0x000fc600078e007f */
[----:B------:R-:W-:Y:S04]  /*1eef0*/  STL [R1+0x194], R120 ;  /* 0x0001947801007387 */ /* 0x000fe80000100800 */
[----:B------:R-:W2:Y:S04]  /*1ef00*/  LDL.LU R52, [R1+0x210] ;  /* 0x0002100001347983 */ /* 0x000ea80000300800 */
[----:B------:R0:W-:Y:S01]  /*1ef10*/  STS.U8 [R30+UR9+0xc180], R102 ;  /* 0x00c180661e007988 */ /* 0x0001e20008000009 */
[----:B------:R-:W-:-:S03]  /*1ef20*/  @!P2 IMAD.MOV.U32 R46, RZ, RZ, R121 ;  /* 0x000000ffff2ea224 */ /* 0x000fc600078e0079 */
[----:B------:R1:W2:Y:S04]  /*1ef30*/  @!P2 LDG.E.U8 R41, desc[UR18][R42.64] ;  /* 0x000000122a29a981 */ /* 0x0002a8000c1e1100 */
[----:B0-----:R-:W2:Y:S04]  /*1ef40*/  LDL.LU R102, [R1+0x218] ;  /* 0x0002180001667983 */ /* 0x001ea80000300800 */
[----:B------:R-:W-:Y:S01]  /*1ef50*/  STL [R1+0x19c], R115 ;  /* 0x00019c7301007387 */ /* 0x000fe20000100800 */
[----:B-1----:R-:W-:-:S03]  /*1ef60*/  PRMT R42, RZ, 0x7610, R42 ;  /* 0x00007610ff2a7816 */ /* 0x002fc6000000002a */
[----:B------:R-:W2:Y:S01]  /*1ef70*/  LDL.LU R53, [R1+0x20c] ;  /* 0x00020c0001357983 */ /* 0x000ea20000300800 */
[----:B------:R-:W-:-:S03]  /*1ef80*/  @!P2 IMAD.MOV.U32 R47, RZ, RZ, R124 ;  /* 0x000000ffff2fa224 */ /* 0x000fc600078e007c */
[----:B------:R-:W2:Y:S01]  /*1ef90*/  LDL.LU R103, [R1+0x214] ;  /* 0x0002140001677983 */ /* 0x000ea20000300800 */
[----:B------:R-:W-:-:S03]  /*1efa0*/  PRMT R43, RZ, 0x7610, R43 ;  /* 0x00007610ff2b7816 */ /* 0x000fc6000000002b */
[----:B------:R0:W-:Y:S04]  /*1efb0*/  STS.U8 [R30+UR9+0xcd80], R99 ;  /* 0x00cd80631e007988 */ /* 0x0001e80008000009 */
[----:B------:R1:W2:Y:S04]  /*1efc0*/  @!P2 LDG.E.U8 R42, desc[UR18][R46.64] ;  /* 0x000000122e2aa981 */ /* 0x0002a8000c1e1100 */
[----:B0-----:R-:W2:Y:S01]  /*1efd0*/  LDL.LU R99, [R1+0x21c] ;  /* 0x00021c0001637983 */ /* 0x001ea20000300800 */
[----:B-1----:R-:W-:Y:S02]  /*1efe0*/  @!P2 IMAD.MOV.U32 R46, RZ, RZ, R117 ;  /* 0x000000ffff2ea224 */ /* 0x002fe400078e0075 */
[----:B------:R-:W-:Y:S01]  /*1eff0*/  @!P2 IMAD.MOV.U32 R47, RZ, RZ, R120 ;  /* 0x000000ffff2fa224 */ /* 0x000fe200078e0078 */
[----:B------:R-:W-:-:S02]  /*1f000*/  PRMT R44, RZ, 0x7610, R44 ;  /* 0x00007610ff2c7816 */ /* 0x000fc4000000002c */
[----:B------:R-:W-:Y:S02]  /*1f010*/  IADD3 R113, P3, PT, R36, R113, RZ ;  /* 0x0000007124717210 */ /* 0x000fe40007f7e0ff */
[----:B------:R0:W2:Y:S01]  /*1f020*/  @!P2 LDG.E.U8 R43, desc[UR18][R46.64] ;  /* 0x000000122e2ba981 */ /* 0x0000a2000c1e1100 */
[----:B------:R-:W-:-:S03]  /*1f030*/  PRMT R45, RZ, 0x7610, R45 ;  /* 0x00007610ff2d7816 */ /* 0x000fc6000000002d */
[----:B------:R1:W-:Y:S01]  /*1f040*/  STS.U8 [R30+UR9+0xd180], R98 ;  /* 0x00d180621e007988 */ /* 0x0003e20008000009 */
[----:B0-----:R-:W-:Y:S02]  /*1f050*/  @!P2 IMAD.MOV.U32 R46, RZ, RZ, R114 ;  /* 0x000000ffff2ea224 */ /* 0x001fe400078e0072 */
[----:B------:R-:W-:Y:S01]  /*1f060*/  @!P2 IMAD.MOV.U32 R47, RZ, RZ, R115 ;  /* 0x000000ffff2fa224 */ /* 0x000fe200078e0073 */
[----:B-1----:R-:W2:Y:S04]  /*1f070*/  LDL.LU R98, [R1+0x280] ;  /* 0x0002800001627983 */ /* 0x002ea80000300800 */
[----:B------:R0:W2:Y:S02]  /*1f080*/  @!P2 LDG.E.U8 R44, desc[UR18][R46.64] ;  /* 0x000000122e2ca981 */ /* 0x0000a4000c1e1100 */
[----:B0-----:R-:W-:-:S02]  /*1f090*/  PRMT R46, RZ, 0x7610, R46 ;  /* 0x00007610ff2e7816 */ /* 0x001fc4000000002e */
[C---:B---3--:R-:W-:Y:S02]  /*1f0a0*/  IADD3 R48, P5, PT, R36.reuse, R48, RZ ;  /* 0x0000003024307210 */ /* 0x048fe40007fbe0ff */
[----:B----4-:R-:W-:-:S03]  /*1f0b0*/  IADD3 R58, P4, PT, R36, R58, RZ ;  /* 0x0000003a243a7210 */ /* 0x010fc60007f9e0ff */
[----:B------:R0:W-:Y:S04]  /*1f0c0*/  STL [R1+0x1d0], R48 ;  /* 0x0001d03001007387 */ /* 0x0001e80000100800 */
[----:B------:R-:W-:Y:S01]  /*1f0d0*/  STL [R1+0x1e0], R113 ;  /* 0x0001e07101007387 */ /* 0x000fe20000100800 */
[----:B------:R-:W-:-:S03]  /*1f0e0*/  IMAD.X R49, R38, 0x1, R49, P5 ;  /* 0x0000000126317824 */ /* 0x000fc600028e0631 */
[----:B------:R-:W-:Y:S01]  /*1f0f0*/  STL [R1+0x1d8], R58 ;  /* 0x0001d83a01007387 */ /* 0x000fe20000100800 */
[----:B------:R-:W-:-:S03]  /*1f100*/  IMAD.X R100, R38, 0x1, R100, P4 ;  /* 0x0000000126647824 */ /* 0x000fc600020e0664 */
[----:B------:R1:W-:Y:S04]  /*1f110*/  STL [R1+0x1cc], R49 ;  /* 0x0001cc3101007387 */ /* 0x0003e80000100800 */
[----:B------:R0:W3:Y:S01]  /*1f120*/  @!P2 LDG.E.U8 R45, desc[UR18][R48.64] ;  /* 0x00000012302da981 */ /* 0x0000e2000c1e1100 */
[----:B------:R-:W-:-:S03]  /*1f130*/  IMAD.X R55, R38, 0x1, R55, P3 ;  /* 0x0000000126377824 */ /* 0x000fc600018e0637 */
[----:B------:R-:W-:Y:S04]  /*1f140*/  STL [R1+0x1d4], R100 ;  /* 0x0001d46401007387 */ /* 0x000fe80000100800 */
[----:B------:R-:W4:Y:S01]  /*1f150*/  LDL.LU R54, [R1+0x270] ;  /* 0x0002700001367983 */ /* 0x000f220000300800 */
[----:B0-----:R-:W-:Y:S02]  /*1f160*/  @!P2 IMAD.MOV.U32 R48, RZ, RZ, R58 ;  /* 0x000000ffff30a224 */ /* 0x001fe400078e003a */
[----:B-1----:R-:W-:Y:S01]  /*1f170*/  @!P2 IMAD.MOV.U32 R49, RZ, RZ, R100 ;  /* 0x000000ffff31a224 */ /* 0x002fe200078e0064 */
[----:B------:R-:W3:Y:S04]  /*1f180*/  LDL.LU R105, [R1+0x278] ;  /* 0x0002780001697983 */ /* 0x000ee80000300800 */
[----:B------:R0:W3:Y:S04]  /*1f190*/  @!P2 LDG.E.U8 R46, desc[UR18][R48.64] ;  /* 0x00000012302ea981 */ /* 0x0000e8000c1e1100 */
[----:B------:R1:W-:Y:S01]  /*1f1a0*/  STL [R1+0x1dc], R55 ;  /* 0x0001dc3701007387 */ /* 0x0003e20000100800 */
[----:B0-----:R-:W-:-:S03]  /*1f1b0*/  @!P2 IMAD.MOV.U32 R49, RZ, RZ, R55 ;  /* 0x000000ffff31a224 */ /* 0x001fc600078e0037 */
[----:B-1----:R-:W3:Y:S04]  /*1f1c0*/  LDL.LU R55, [R1+0x26c] ;  /* 0x00026c0001377983 */ /* 0x002ee80000300800 */
[----:B------:R-:W3:Y:S04]  /*1f1d0*/  LDL.LU R106, [R1+0x274] ;  /* 0x00027400016a7983 */ /* 0x000ee80000300800 */
[----:B------:R-:W3:Y:S01]  /*1f1e0*/  LDL.LU R100, [R1+0x27c] ;  /* 0x00027c0001647983 */ /* 0x000ee20000300800 */
[----:B------:R-:W-:Y:S01]  /*1f1f0*/  PRMT R47, RZ, 0x7610, R47 ;  /* 0x00007610ff2f7816 */ /* 0x000fe2000000002f */
[----:B------:R-:W-:Y:S01]  /*1f200*/  @!P2 IMAD.MOV.U32 R48, RZ, RZ, R113 ;  /* 0x000000ffff30a224 */ /* 0x000fe200078e0071 */
[----:B--2---:R-:W-:Y:S01]  /*1f210*/  IADD3 R59, P3, PT, R36, R59, RZ ;  /* 0x0000003b243b7210 */ /* 0x004fe20007f7e0ff */
[----:B------:R0:W-:Y:S04]  /*1f220*/  STS.U8 [R30+UR9+0xc580], R101 ;  /* 0x00c580651e007988 */ /* 0x0001e80008000009 */
[----:B------:R1:W2:Y:S04]  /*1f230*/  @!P2 LDG.E.U8 R47, desc[UR18][R48.64] ;  /* 0x00000012302fa981 */ /* 0x0002a8000c1e1100 */
[----:B0-----:R-:W2:Y:S01]  /*1f240*/  LDL.LU R101, [R1+0x2c0] ;  /* 0x0002c00001657983 */ /* 0x001ea20000300800 */
[----:B-1----:R-:W-:-:S02]  /*1f250*/  PRMT R48, RZ, 0x7610, R48 ;  /* 0x00007610ff307816 */ /* 0x002fc40000000030 */
[----:B------:R-:W-:Y:S02]  /*1f260*/  IADD3 R52, P5, PT, R36, R52, RZ ;  /* 0x0000003424347210 */ /* 0x000fe40007fbe0ff */
[----:B------:R-:W-:-:S03]  /*1f270*/  PRMT R49, RZ, 0x7610, R49 ;  /* 0x00007610ff317816 */ /* 0x000fc60000000031 */
[----:B------:R0:W-:Y:S01]  /*1f280*/  STL [R1+0x210], R52 ;  /* 0x0002103401007387 */ /* 0x0001e20000100800 */
[----:B------:R-:W-:-:S03]  /*1f290*/  IADD3 R102, P4, PT, R36, R102, RZ ;  /* 0x0000006624667210 */ /* 0x000fc60007f9e0ff */
[----:B------:R-:W-:Y:S01]  /*1f2a0*/  STL [R1+0x220], R59 ;  /* 0x0002203b01007387 */ /* 0x000fe20000100800 */
[----:B------:R-:W-:-:S03]  /*1f2b0*/  IMAD.X R53, R38, 0x1, R53, P5 ;  /* 0x0000000126357824 */ /* 0x000fc600028e0635 */
[----:B------:R-:W-:Y:S01]  /*1f2c0*/  STL [R1+0x218], R102 ;  /* 0x0002186601007387 */ /* 0x000fe20000100800 */
[----:B------:R-:W-:-:S03]  /*1f2d0*/  IMAD.X R103, R38, 0x1, R103, P4 ;  /* 0x0000000126677824 */ /* 0x000fc600020e0667 */
[----:B------:R1:W-:Y:S04]  /*1f2e0*/  STL [R1+0x20c], R53 ;  /* 0x00020c3501007387 */ /* 0x0003e80000100800 */
[----:B------:R0:W2:Y:S04]  /*1f2f0*/  @!P2 LDG.E.U8 R48, desc[UR18][R52.64] ;  /* 0x000000123430a981 */ /* 0x0000a8000c1e1100 */
[----:B------:R1:W-:Y:S04]  /*1f300*/  STL [R1+0x214], R103 ;  /* 0x0002146701007387 */ /* 0x0003e80000100800 */
[----:B------:R-:W2:Y:S01]  /*1f310*/  LDL.LU R58, [R1+0x2b0] ;  /* 0x0002b000013a7983 */ /* 0x000ea20000300800 */
[----:B------:R-:W-:-:S02]  /*1f320*/  IMAD.X R99, R38, 0x1, R99, P3 ;  /* 0x0000000126637824 */ /* 0x000fc400018e0663 */
[----:B0-----:R-:W-:Y:S01]  /*1f330*/  @!P2 IMAD.MOV.U32 R52, RZ, RZ, R102 ;  /* 0x000000ffff34a224 */ /* 0x001fe200078e0066 */
[----:B------:R-:W2:Y:S01]  /*1f340*/  LDL.LU R104, [R1+0x2b8] ;  /* 0x0002b80001687983 */ /* 0x000ea20000300800 */
[----:B-1----:R-:W-:-:S03]  /*1f350*/  @!P2 IMAD.MOV.U32 R53, RZ, RZ, R103 ;  /* 0x000000ffff35a224 */ /* 0x002fc600078e0067 */
[----:B------:R0:W-:Y:S04]  /*1f360*/  STL [R1+0x21c], R99 ;  /* 0x00021c6301007387 */ /* 0x0001e80000100800 */
[----:B------:R1:W2:Y:S02]  /*1f370*/  @!P2 LDG.E.U8 R49, desc[UR18][R52.64] ;  /* 0x000000123431a981 */ /* 0x0002a4000c1e1100 */
[----:B-1----:R-:W-:Y:S02]  /*1f380*/  @!P2 IMAD.MOV.U32 R52, RZ, RZ, R59 ;  /* 0x000000ffff34a224 */ /* 0x002fe400078e003b */
[----:B------:R-:W2:Y:S04]  /*1f390*/  LDL.LU R59, [R1+0x2ac] ;  /* 0x0002ac00013b7983 */ /* 0x000ea80000300800 */
[----:B------:R-:W2:Y:S04]  /*1f3a0*/  LDL.LU R107, [R1+0x2b4] ;  /* 0x0002b400016b7983 */ /* 0x000ea80000300800 */
[----:B------:R-:W2:Y:S01]  /*1f3b0*/  LDL.LU R103, [R1+0x2bc] ;  /* 0x0002bc0001677983 */ /* 0x000ea20000300800 */
[----:B------:R-:W-:-:S03]  /*1f3c0*/  IADD3 R98, P3, PT, R36, R98, RZ ;  /* 0x0000006224627210 */ /* 0x000fc60007f7e0ff */
[----:B------:R-:W2:Y:S01]  /*1f3d0*/  LDL.LU R102, [R1+0x300] ;  /* 0x0003000001667983 */ /* 0x000ea20000300800 */
[----:B------:R-:W-:Y:S01]  /*1f3e0*/  @!P2 IMAD.MOV.U32 R53, RZ, RZ, R99 ;  /* 0x000000ffff35a224 */ /* 0x000fe200078e0063 */
[----:B------:R-:W-:Y:S02]  /*1f3f0*/  PRMT R51, RZ, 0x7610, R51 ;  /* 0x00007610ff337816 */ /* 0x000fe40000000033 */
[----:B------:R1:W-:Y:S01]  /*1f400*/  STS.U8 [R30+UR9+0xe980], R109 ;  /* 0x00e9806d1e007988 */ /* 0x0003e20008000009 */
[C---:B----4-:R-:W-:Y:S02]  /*1f410*/  IADD3 R54, P5, PT, R36.reuse, R54, RZ ;  /* 0x0000003624367210 */ /* 0x050fe40007fbe0ff */
[----:B---3--:R-:W-:-:S03]  /*1f420*/  IADD3 R105, P4, PT, R36, R105, RZ ;  /* 0x0000006924697210 */ /* 0x008fc60007f9e0ff */
[----:B------:R-:W-:Y:S04]  /*1f430*/  STL [R1+0x270], R54 ;  /* 0x0002703601007387 */ /* 0x000fe80000100800 */
[----:B------:R-:W-:Y:S04]  /*1f440*/  STL [R1+0x280], R98 ;  /* 0x0002806201007387 */ /* 0x000fe80000100800 */
[----:B------:R-:W-:Y:S01]  /*1f450*/  STL [R1+0x278], R105 ;  /* 0x0002786901007387 */ /* 0x000fe20000100800 */
[C---:B------:R-:W-:Y:S02]  /*1f460*/  IMAD.X R55, R38.reuse, 0x1, R55, P5 ;  /* 0x0000000126377824 */ /* 0x040fe400028e0637 */
[----:B------:R-:W-:-:S03]  /*1f470*/  IMAD.X R106, R38, 0x1, R106, P4 ;  /* 0x00000001266a7824 */ /* 0x000fc600020e066a */
[----:B------:R3:W-:Y:S01]  /*1f480*/  STL [R1+0x26c], R55 ;  /* 0x00026c3701007387 */ /* 0x0007e20000100800 */
[----:B------:R-:W-:-:S03]  /*1f490*/  IMAD.X R100, R38, 0x1, R100, P3 ;  /* 0x0000000126647824 */ /* 0x000fc600018e0664 */
[----:B------:R4:W-:Y:S04]  /*1f4a0*/  STL [R1+0x274], R106 ;  /* 0x0002746a01007387 */ /* 0x0009e80000100800 */
[----:B0-----:R-:W2:Y:S04]  /*1f4b0*/  LDL.LU R99, [R1+0x2f0] ;  /* 0x0002f00001637983 */ /* 0x001ea80000300800 */
[----:B------:R-:W2:Y:S04]  /*1f4c0*/  LDL.LU R108, [R1+0x2f8] ;  /* 0x0002f800016c7983 */ /* 0x000ea80000300800 */
[----:B------:R0:W-:Y:S04]  /*1f4d0*/  STL [R1+0x27c], R100 ;  /* 0x00027c6401007387 */ /* 0x0001e80000100800 */
[----:B-1----:R-:W2:Y:S04]  /*1f4e0*/  LDL.LU R109, [R1+0x2ec] ;  /* 0x0002ec00016d7983 */ /* 0x002ea80000300800 */
[----:B------:R-:W2:Y:S04]  /*1f4f0*/  LDL.LU R113, [R1+0x2f4] ;  /* 0x0002f40001717983 */ /* 0x000ea80000300800 */
[----:B------:R3:W2:Y:S02]  /*1f500*/  @!P2 LDG.E.U8 R51, desc[UR18][R54.64] ;  /* 0x000000123633a981 */ /* 0x0006a4000c1e1100 */
[----:B---3--:R-:W-:-:S02]  /*1f510*/  @!P2 IMAD.MOV.U32 R55, RZ, RZ, R106 ;  /* 0x000000ffff37a224 */ /* 0x008fc400078e006a */
[----:B----4-:R-:W3:Y:S01]  /*1f520*/  LDL.LU R106, [R1+0x2fc] ;  /* 0x0002fc00016a7983 */ /* 0x010ee20000300800 */
[----:B------:R-:W-:Y:S01]  /*1f530*/  PRMT R50, RZ, 0x7610, R50 ;  /* 0x00007610ff327816 */ /* 0x000fe20000000032 */
[----:B------:R-:W-:-:S05]  /*1f540*/  @!P2 IMAD.MOV.U32 R54, RZ, RZ, R105 ;  /* 0x000000ffff36a224 */ /* 0x000fca00078e0069 */
[----:B------:R1:W4:Y:S01]  /*1f550*/  @!P2 LDG.E.U8 R50, desc[UR18][R52.64] ;  /* 0x000000123432a981 */ /* 0x000322000c1e1100 */
[----:B--2---:R-:W-:Y:S02]  /*1f560*/  IADD3 R101, P3, PT, R36, R101, RZ ;  /* 0x0000006524657210 */ /* 0x004fe40007f7e0ff */
[----:B-1----:R-:W-:Y:S02]  /*1f570*/  PRMT R52, RZ, 0x7610, R52 ;  /* 0x00007610ff347816 */ /* 0x002fe40000000034 */
[----:B------:R-:W-:-:S04]  /*1f580*/  PRMT R53, RZ, 0x7610, R53 ;  /* 0x00007610ff357816 */ /* 0x000fc80000000035 */
[----:B------:R1:W2:Y:S01]  /*1f590*/  @!P2 LDG.E.U8 R52, desc[UR18][R54.64] ;  /* 0x000000123634a981 */ /* 0x0002a2000c1e1100 */
[C---:B------:R-:W-:Y:S02]  /*1f5a0*/  IADD3 R58, P5, PT, R36.reuse, R58, RZ ;  /* 0x0000003a243a7210 */ /* 0x040fe40007fbe0ff */
[----:B------:R-:W-:Y:S01]  /*1f5b0*/  IADD3 R104, P4, PT, R36, R104, RZ ;  /* 0x0000006824687210 */ /* 0x000fe20007f9e0ff */
[----:B-1----:R-:W-:Y:S02]  /*1f5c0*/  @!P2 IMAD.MOV.U32 R54, RZ, RZ, R98 ;  /* 0x000000ffff36a224 */ /* 0x002fe400078e0062 */
[----:B------:R-:W-:Y:S02]  /*1f5d0*/  @!P2 IMAD.MOV.U32 R55, RZ, RZ, R100 ;  /* 0x000000ffff37a224 */ /* 0x000fe400078e0064 */
[----:B0-----:R-:W2:Y:S04]  /*1f5e0*/  LDL.LU R100, [R1+0x338] ;  /* 0x0003380001647983 */ /* 0x001ea80000300800 */
[----:B------:R0:W-:Y:S04]  /*1f5f0*/  STL [R1+0x2b0], R58 ;  /* 0x0002b03a01007387 */ /* 0x0001e80000100800 */
[----:B------:R1:W4:Y:S01]  /*1f600*/  @!P2 LDG.E.U8 R53, desc[UR18][R54.64] ;  /* 0x000000123635a981 */ /* 0x000322000c1e1100 */
[----:B------:R-:W-:-:S03]  /*1f610*/  IMAD.X R59, R38, 0x1, R59, P5 ;  /* 0x00000001263b7824 */ /* 0x000fc600028e063b */
[----:B------:R-:W-:Y:S01]  /*1f620*/  STL [R1+0x2c0], R101 ;  /* 0x0002c06501007387 */ /* 0x000fe20000100800 */
[----:B------:R-:W-:-:S03]  /*1f630*/  IMAD.X R107, R38, 0x1, R107, P4 ;  /* 0x00000001266b7824 */ /* 0x000fc600020e066b */
[----:B------:R-:W-:Y:S01]  /*1f640*/  STL [R1+0x2b8], R104 ;  /* 0x0002b86801007387 */ /* 0x000fe20000100800 */
[----:B-1----:R-:W-:Y:S01]  /*1f650*/  PRMT R54, RZ, 0x7610, R54 ;  /* 0x00007610ff367816 */ /* 0x002fe20000000036 */
[----:B------:R-:W-:Y:S02]  /*1f660*/  IMAD.X R103, R38, 0x1, R103, P3 ;  /* 0x0000000126677824 */ /* 0x000fe400018e0667 */
[----:B------:R1:W-:Y:S04]  /*1f670*/  STL [R1+0x2ac], R59 ;  /* 0x0002ac3b01007387 */ /* 0x0003e80000100800 */
[----:B------:R0:W-:Y:S01]  /*1f680*/  STL [R1+0x2b4], R107 ;  /* 0x0002b46b01007387 */ /* 0x0001e20000100800 */
[----:B------:R-:W-:-:S03]  /*1f690*/  PRMT R55, RZ, 0x7610, R55 ;  /* 0x00007610ff377816 */ /* 0x000fc60000000037 */
[----:B------:R-:W4:Y:S04]  /*1f6a0*/  LDL.LU R98, [R1+0x328] ;  /* 0x0003280001627983 */ /* 0x000f280000300800 */
[----:B------:R-:W4:Y:S04]  /*1f6b0*/  LDL.LU R105, [R1+0x330] ;  /* 0x0003300001697983 */ /* 0x000f280000300800 */
[----:B------:R0:W4:Y:S04]  /*1f6c0*/  @!P2 LDG.E.U8 R54, desc[UR18][R58.64] ;  /* 0x000000123a36a981 */ /* 0x000128000c1e1100 */
[----:B------:R1:W-:Y:S01]  /*1f6d0*/  STL [R1+0x2bc], R103 ;  /* 0x0002bc6701007387 */ /* 0x0003e20000100800 */
[----:B0-----:R-:W-:-:S02]  /*1f6e0*/  @!P2 IMAD.MOV.U32 R58, RZ, RZ, R104 ;  /* 0x000000ffff3aa224 */ /* 0x001fc400078e0068 */
[----:B-1----:R-:W-:Y:S01]  /*1f6f0*/  @!P2 IMAD.MOV.U32 R59, RZ, RZ, R107 ;  /* 0x000000ffff3ba224 */ /* 0x002fe200078e006b */
[----:B------:R-:W4:Y:S04]  /*1f700*/  LDL.LU R104, [R1+0x324] ;  /* 0x0003240001687983 */ /* 0x000f280000300800 */
[----:B------:R-:W4:Y:S04]  /*1f710*/  LDL.LU R107, [R1+0x32c] ;  /* 0x00032c00016b7983 */ /* 0x000f280000300800 */
[----:B------:R0:W4:Y:S02]  /*1f720*/  @!P2 LDG.E.U8 R55, desc[UR18][R58.64] ;  /* 0x000000123a37a981 */ /* 0x000124000c1e1100 */
[----:B0-----:R-:W-:-:S02]  /*1f730*/  @!P2 IMAD.MOV.U32 R59, RZ, RZ, R103 ;  /* 0x000000ffff3ba224 */ /* 0x001fc400078e0067 */
[----:B------:R-:W4:Y:S01]  /*1f740*/  LDL.LU R103, [R1+0x334] ;  /* 0x0003340001677983 */ /* 0x000f220000300800 */
[----:B------:R-:W-:Y:S01]  /*1f750*/  PRMT R56, RZ, 0x7610, R56 ;  /* 0x00007610ff387816 */ /* 0x000fe20000000038 */
[----:B------:R-:W-:Y:S01]  /*1f760*/  @!P2 IMAD.MOV.U32 R58, RZ, RZ, R101 ;  /* 0x000000ffff3aa224 */ /* 0x000fe200078e0065 */
[----:B------:R-:W-:Y:S01]  /*1f770*/  IADD3 R102, P3, PT, R36, R102, RZ ;  /* 0x0000006624667210 */ /* 0x000fe20007f7e0ff */
[----:B------:R-:W4:Y:S01]  /*1f780*/  LDL.LU R101, [R1+0x370] ;  /* 0x0003700001657983 */ /* 0x000f220000300800 */
[----:B------:R-:W-:-:S03]  /*1f790*/  PRMT R57, RZ, 0x7610, R57 ;  /* 0x00007610ff397816 */ /* 0x000fc60000000039 */
[----:B------:R0:W4:Y:S01]  /*1f7a0*/  @!P2 LDG.E.U8 R56, desc[UR18][R58.64] ;  /* 0x000000123a38a981 */ /* 0x000122000c1e1100 */
[----:B------:R-:W-:Y:S02]  /*1f7b0*/  PRMT R60, RZ, 0x7610, R60 ;  /* 0x00007610ff3c7816 */ /* 0x000fe4000000003c */
[C---:B------:R-:W-:Y:S02]  /*1f7c0*/  IADD3 R99, P5, PT, R36.reuse, R99, RZ ;  /* 0x0000006324637210 */ /* 0x040fe40007fbe0ff */
[----:B------:R-:W-:-:S03]  /*1f7d0*/  IADD3 R108, P4, PT, R36, R108, RZ ;  /* 0x0000006c246c7210 */ /* 0x000fc60007f9e0ff */
[----:B------:R1:W-:Y:S01]  /*1f7e0*/  STL [R1+0x2f0], R99 ;  /* 0x0002f06301007387 */ /* 0x0003e20000100800 */
[----:B0-----:R-:W-:-:S03]  /*1f7f0*/  @!P2 IMAD.MOV.U32 R58, RZ, RZ, R99 ;  /* 0x000000ffff3aa224 */ /* 0x001fc600078e0063 */
[----:B------:R-:W-:Y:S01]  /*1f800*/  STL [R1+0x300], R102 ;  /* 0x0003006601007387 */ /* 0x000fe20000100800 */
[----:B------:R-:W-:-:S03]  /*1f810*/  IMAD.X R109, R38, 0x1, R109, P5 ;  /* 0x00000001266d7824 */ /* 0x000fc600028e066d */
[----:B------:R-:W-:Y:S01]  /*1f820*/  STL [R1+0x2f8], R108 ;  /* 0x0002f86c01007387 */ /* 0x000fe20000100800 */
[----:B------:R-:W-:-:S03]  /*1f830*/  IMAD.X R113, R38, 0x1, R113, P4 ;  /* 0x0000000126717824 */ /* 0x000fc600020e0671 */
[----:B------:R0:W-:Y:S01]  /*1f840*/  STL [R1+0x2ec], R109 ;  /* 0x0002ec6d01007387 */ /* 0x0001e20000100800 */
[----:B------:R-:W-:-:S03]  /*1f850*/  @!P2 IMAD.MOV.U32 R59, RZ, RZ, R109 ;  /* 0x000000ffff3ba224 */ /* 0x000fc600078e006d */
[----:B------:R3:W-:Y:S04]  /*1f860*/  STL [R1+0x2f4], R113 ;  /* 0x0002f47101007387 */ /* 0x0007e80000100800 */
[----:B-1----:R-:W4:Y:S04]  /*1f870*/  LDL.LU R99, [R1+0x340] ;  /* 0x0003400001637983 */ /* 0x002f280000300800 */
[----:B0-----:R-:W4:Y:S01]  /*1f880*/  LDL.LU R109, [R1+0x368] ;  /* 0x00036800016d7983 */ /* 0x001f220000300800 */
[----:B---3--:R-:W-:-:S03]  /*1f890*/  IMAD.X R106, R38, 0x1, R106, P3 ;  /* 0x00000001266a7824 */ /* 0x008fc600018e066a */
[----:B------:R0:W3:Y:S04]  /*1f8a0*/  @!P2 LDG.E.U8 R57, desc[UR18][R58.64] ;  /* 0x000000123a39a981 */ /* 0x0000e8000c1e1100 */
[----:B------:R1:W-:Y:S01]  /*1f8b0*/  STL [R1+0x2fc], R106 ;  /* 0x0002fc6a01007387 */ /* 0x0003e20000100800 */
[----:B0-----:R-:W-:Y:S02]  /*1f8c0*/  @!P2 IMAD.MOV.U32 R58, RZ, RZ, R108 ;  /* 0x000000ffff3aa224 */ /* 0x001fe400078e006c */
[----:B------:R-:W-:Y:S01]  /*1f8d0*/  @!P2 IMAD.MOV.U32 R59, RZ, RZ, R113 ;  /* 0x000000ffff3ba224 */ /* 0x000fe200078e0071 */
[----:B------:R-:W3:Y:S04]  /*1f8e0*/  LDL.LU R108, [R1+0x33c] ;  /* 0x00033c00016c7983 */ /* 0x000ee80000300800 */
[----:B------:R-:W3:Y:S04]  /*1f8f0*/  LDL.LU R113, [R1+0x364] ;  /* 0x0003640001717983 */ /* 0x000ee80000300800 */
[----:B------:R0:W3:Y:S02]  /*1f900*/  @!P2 LDG.E.U8 R60, desc[UR18][R58.64] ;  /* 0x000000123a3ca981 */ /* 0x0000e4000c1e1100 */
[----:B0-----:R-:W-:-:S02]  /*1f910*/  @!P2 IMAD.MOV.U32 R59, RZ, RZ, R106 ;  /* 0x000000ffff3ba224 */ /* 0x001fc400078e006a */
[----:B-1----:R-:W3:Y:S01]  /*1f920*/  LDL.LU R106, [R1+0x36c] ;  /* 0x00036c00016a7983 */ /* 0x002ee20000300800 */
[----:B------:R-:W-:Y:S01]  /*1f930*/  PRMT R61, RZ, 0x7610, R61 ;  /* 0x00007610ff3d7816 */ /* 0x000fe2000000003d */
[----:B------:R-:W-:Y:S01]  /*1f940*/  @!P2 IMAD.MOV.U32 R58, RZ, RZ, R102 ;  /* 0x000000ffff3aa224 */ /* 0x000fe200078e0066 */
[----:B--2---:R-:W-:Y:S01]  /*1f950*/  IADD3 R100, P3, PT, R36, R100, RZ ;  /* 0x0000006424647210 */ /* 0x004fe20007f7e0ff */
[----:B------:R-:W2:Y:S01]  /*1f960*/  LDL.LU R102, [R1+0x3a8] ;  /* 0x0003a80001667983 */ /* 0x000ea20000300800 */
[----:B------:R-:W-:-:S03]  /*1f970*/  PRMT R62, RZ, 0x7610, R62 ;  /* 0x00007610ff3e7816 */ /* 0x000fc6000000003e */
[----:B------:R0:W2:Y:S01]  /*1f980*/  @!P2 LDG.E.U8 R61, desc[UR18][R58.64] ;  /* 0x000000123a3da981 */ /* 0x0000a2000c1e1100 */
[----:B------:R-:W-:Y:S02]  /*1f990*/  PRMT R63, RZ, 0x7610, R63 ;  /* 0x00007610ff3f7816 */ /* 0x000fe4000000003f */
[C---:B----4-:R-:W-:Y:S02]  /*1f9a0*/  IADD3 R98, P5, PT, R36.reuse, R98, RZ ;  /* 0x0000006224627210 */ /* 0x050fe40007fbe0ff */
[----:B------:R-:W-:-:S03]  /*1f9b0*/  IADD3 R105, P4, PT, R36, R105, RZ ;  /* 0x0000006924697210 */ /* 0x000fc60007f9e0ff */
[----:B------:R1:W-:Y:S01]  /*1f9c0*/  STL [R1+0x328], R98 ;  /* 0x0003286201007387 */ /* 0x0003e20000100800 */
[----:B0-----:R-:W-:-:S03]  /*1f9d0*/  @!P2 IMAD.MOV.U32 R58, RZ, RZ, R98 ;  /* 0x000000ffff3aa224 */ /* 0x001fc600078e0062 */
[----:B------:R-:W-:Y:S04]  /*1f9e0*/  STL [R1+0x338], R100 ;  /* 0x0003386401007387 */ /* 0x000fe80000100800 */
[----:B------:R-:W-:Y:S01]  /*1f9f0*/  STL [R1+0x330], R105 ;  /* 0x0003306901007387 */ /* 0x000fe20000100800 */
[C---:B------:R-:W-:Y:S02]  /*1fa00*/  IMAD.X R104, R38.reuse, 0x1, R104, P5 ;  /* 0x0000000126687824 */ /* 0x040fe400028e0668 */
[----:B------:R-:W-:-:S03]  /*1fa10*/  IMAD.X R107, R38, 0x1, R107, P4 ;  /* 0x00000001266b7824 */ /* 0x000fc600020e066b */
[----:B------:R0:W-:Y:S01]  /*1fa20*/  STL [R1+0x324], R104 ;  /* 0x0003246801007387 */ /* 0x0001e20000100800 */
[----:B------:R-:W-:-:S03]  /*1fa30*/  @!P2 IMAD.MOV.U32 R59, RZ, RZ, R104 ;  /* 0x000000ffff3ba224 */ /* 0x000fc600078e0068 */
[----:B------:R4:W-:Y:S04]  /*1fa40*/  STL [R1+0x32c], R107 ;  /* 0x00032c6b01007387 */ /* 0x0009e80000100800 */
[----:B-1----:R-:W2:Y:S04]  /*1fa50*/  LDL.LU R98, [R1+0x378] ;  /* 0x0003780001627983 */ /* 0x002ea80000300800 */
[----:B0-----:R-:W2:Y:S01]  /*1fa60*/  LDL.LU R104, [R1+0x380] ;  /* 0x0003800001687983 */ /* 0x001ea20000300800 */
[----:B------:R-:W-:-:S03]  /*1fa70*/  IMAD.X R103, R38, 0x1, R103, P3 ;  /* 0x0000000126677824 */ /* 0x000fc600018e0667 */
[----:B------:R0:W2:Y:S04]  /*1fa80*/  @!P2 LDG.E.U8 R62, desc[UR18][R58.64] ;  /* 0x000000123a3ea981 */ /* 0x0000a8000c1e1100 */
[----:B------:R1:W-:Y:S01]  /*1fa90*/  STL [R1+0x334], R103 ;  /* 0x0003346701007387 */ /* 0x0003e20000100800 */
[----:B0-----:R-:W-:-:S03]  /*1faa0*/  @!P2 IMAD.MOV.U32 R58, RZ, RZ, R105 ;  /* 0x000000ffff3aa224 */ /* 0x001fc600078e0069 */
[----:B------:R-:W2:Y:S01]  /*1fab0*/  LDL.LU R105, [R1+0x374] ;  /* 0x0003740001697983 */ /* 0x000ea20000300800 */
[----:B------:R-:W-:-:S03]  /*1fac0*/  @!P2 IMAD.MOV.U32 R59, RZ, RZ, R107 ;  /* 0x000000ffff3ba224 */ /* 0x000fc600078e006b */
[----:B----4-:R-:W4:Y:S04]  /*1fad0*/  LDL.LU R107, [R1+0x37c] ;  /* 0x00037c00016b7983 */ /* 0x010f280000300800 */
[----:B------:R0:W4:Y:S01]  /*1fae0*/  @!P2 LDG.E.U8 R63, desc[UR18][R58.64] ;  /* 0x000000123a3fa981 */ /* 0x000122000c1e1100 */
[----:B------:R-:W-:Y:S02]  /*1faf0*/  PRMT R64, RZ, 0x7610, R64 ;  /* 0x00007610ff407816 */ /* 0x000fe40000000040 */
[----:B------:R-:W-:Y:S01]  /*1fb00*/  IADD3 R101, P3, PT, R36, R101, RZ ;  /* 0x0000006524657210 */ /* 0x000fe20007f7e0ff */
[----:B0-----:R-:W-:Y:S02]  /*1fb10*/  @!P2 IMAD.MOV.U32 R59, RZ, RZ, R103 ;  /* 0x000000ffff3ba224 */ /* 0x001fe400078e0067 */
[----:B-1----:R-:W4:Y:S01]  /*1fb20*/  LDL.LU R103, [R1+0x3a4] ;  /* 0x0003a40001677983 */ /* 0x002f220000300800 */
[----:B------:R-:W-:-:S03]  /*1fb30*/  @!P2 IMAD.MOV.U32 R58, RZ, RZ, R100 ;  /* 0x000000ffff3aa224 */ /* 0x000fc600078e0064 */
        /* <DEDUP_REMOVED lines=8> */
[----:B------:R-:W-:Y:S04]  /*1fbc0*/  STL [R1+0x370], R101 ;  /* 0x0003706501007387 */ /* 0x000fe80000100800 */
[----:B------:R-:W-:Y:S01]  /*1fbd0*/  STL [R1+0x368], R109 ;  /* 0x0003686d01007387 */ /* 0x000fe20000100800 */
[C---:B---3--:R-:W-:Y:S02]  /*1fbe0*/  IMAD.X R108, R38.reuse, 0x1, R108, P5 ;  /* 0x00000001266c7824 */ /* 0x048fe400028e066c */
[----:B------:R-:W-:-:S03]  /*1fbf0*/  IMAD.X R113, R38, 0x1, R113, P4 ;  /* 0x0000000126717824 */ /* 0x000fc600020e0671 */
[----:B------:R0:W-:Y:S01]  /*1fc00*/  STL [R1+0x33c], R108 ;  /* 0x00033c6c01007387 */ /* 0x0001e20000100800 */
[----:B------:R-:W-:-:S03]  /*1fc10*/  @!P2 IMAD.MOV.U32 R59, RZ, RZ, R108 ;  /* 0x000000ffff3ba224 */ /* 0x000fc600078e006c */
[----:B------:R3:W-:Y:S04]  /*1fc20*/  STL [R1+0x364], R113 ;  /* 0x0003647101007387 */ /* 0x0007e80000100800 */
[----:B-1----:R-:W4:Y:S04]  /*1fc30*/  LDL.LU R99, [R1+0x3b0] ;  /* 0x0003b00001637983 */ /* 0x002f280000300800 */
[----:B0-----:R-:W4:Y:S01]  /*1fc40*/  LDL.LU R108, [R1+0x3b8] ;  /* 0x0003b800016c7983 */ /* 0x001f220000300800 */
[----:B------:R-:W-:-:S03]  /*1fc50*/  IMAD.X R106, R38, 0x1, R106, P3 ;  /* 0x00000001266a7824 */ /* 0x000fc600018e066a */
[----:B------:R0:W4:Y:S04]  /*1fc60*/  @!P2 LDG.E.U8 R65, desc[UR18][R58.64] ;  /* 0x000000123a41a981 */ /* 0x000128000c1e1100 */
[----:B------:R1:W-:Y:S01]  /*1fc70*/  STL [R1+0x36c], R106 ;  /* 0x00036c6a01007387 */ /* 0x0003e20000100800 */
[----:B0-----:R-:W-:Y:S02]  /*1fc80*/  @!P2 IMAD.MOV.U32 R58, RZ, RZ, R109 ;  /* 0x000000ffff3aa224 */ /* 0x001fe400078e006d */
[----:B------:R-:W-:Y:S01]  /*1fc90*/  @!P2 IMAD.MOV.U32 R59, RZ, RZ, R113 ;  /* 0x000000ffff3ba224 */ /* 0x000fe200078e0071 */
[----:B------:R-:W4:Y:S04]  /*1fca0*/  LDL.LU R109, [R1+0x3ac] ;  /* 0x0003ac00016d7983 */ /* 0x000f280000300800 */
[----:B---3--:R-:W3:Y:S04]  /*1fcb0*/  LDL.LU R113, [R1+0x3b4] ;  /* 0x0003b40001717983 */ /* 0x008ee80000300800 */
        /* <DEDUP_REMOVED lines=10> */
[C---:B------:R-:W-:Y:S02]  /*1fd60*/  IADD3 R98, P5, PT, R36.reuse, R98, RZ ;  /* 0x0000006224627210 */ /* 0x040fe40007fbe0ff */
[----:B------:R-:W-:-:S03]  /*1fd70*/  IADD3 R104, P4, PT, R36, R104, RZ ;  /* 0x0000006824687210 */ /* 0x000fc60007f9e0ff */
[----:B0-----:R-:W-:Y:S01]  /*1fd80*/  @!P2 IMAD.MOV.U32 R58, RZ, RZ, R98 ;  /* 0x000000ffff3aa224 */ /* 0x001fe200078e0062 */
[----:B------:R0:W-:Y:S04]  /*1fd90*/  STL [R1+0x378], R98 ;  /* 0x0003786201007387 */ /* 0x0001e80000100800 */
[----:B------:R-:W-:Y:S01]  /*1fda0*/  STL [R1+0x3a8], R102 ;  /* 0x0003a86601007387 */ /* 0x000fe20000100800 */
[----:B------:R-:W-:-:S04]  /*1fdb0*/  IMAD.X R105, R38, 0x1, R105, P5 ;  /* 0x0000000126697824 */ /* 0x000fc800028e0669 */
[----:B------:R-:W-:Y:S02]  /*1fdc0*/  @!P2 IMAD.MOV.U32 R59, RZ, RZ, R105 ;  /* 0x000000ffff3ba224 */ /* 0x000fe400078e0069 */
[C---:B----4-:R-:W-:Y:S01]  /*1fdd0*/  IMAD.X R107, R38.reuse, 0x1, R107, P4 ;  /* 0x00000001266b7824 */ /* 0x050fe200020e066b */
[----:B------:R-:W-:Y:S04]  /*1fde0*/  STL [R1+0x380], R104 ;  /* 0x0003806801007387 */ /* 0x000fe80000100800 */
[----:B------:R1:W4:Y:S04]  /*1fdf0*/  @!P2 LDG.E.U8 R68, desc[UR18][R58.64] ;  /* 0x000000123a44a981 */ /* 0x000328000c1e1100 */
[----:B------:R0:W-:Y:S04]  /*1fe00*/  STL [R1+0x374], R105 ;  /* 0x0003746901007387 */ /* 0x0001e80000100800 */
[----:B------:R0:W-:Y:S01]  /*1fe10*/  STL [R1+0x37c], R107 ;  /* 0x00037c6b01007387 */ /* 0x0001e20000100800 */
[----:B------:R-:W-:-:S02]  /*1fe20*/  IMAD.X R103, R38, 0x1, R103, P3 ;  /* 0x0000000126677824 */ /* 0x000fc400018e0667 */
[----:B-1----:R-:W-:Y:S01]  /*1fe30*/  @!P2 IMAD.MOV.U32 R58, RZ, RZ, R104 ;  /* 0x000000ffff3aa224 */ /* 0x002fe200078e0068 */
[----:B0-----:R-:W4:Y:S01]  /*1fe40*/  LDL.LU R98, [R1+0x3e8] ;  /* 0x0003e80001627983 */ /* 0x001f220000300800 */
[----:B------:R-:W-:-:S03]  /*1fe50*/  @!P2 IMAD.MOV.U32 R59, RZ, RZ, R107 ;  /* 0x000000ffff3ba224 */ /* 0x000fc600078e006b */
[----:B------:R-:W4:Y:S04]  /*1fe60*/  LDL.LU R105, [R1+0x3f0] ;  /* 0x0003f00001697983 */ /* 0x000f280000300800 */
[----:B------:R0:W4:Y:S04]  /*1fe70*/  @!P2 LDG.E.U8 R69, desc[UR18][R58.64] ;  /* 0x000000123a45a981 */ /* 0x000128000c1e1100 */
[----:B------:R1:W-:Y:S01]  /*1fe80*/  STL [R1+0x3a4], R103 ;  /* 0x0003a46701007387 */ /* 0x0003e20000100800 */
[----:B0-----:R-:W-:-:S03]  /*1fe90*/  @!P2 IMAD.MOV.U32 R58, RZ, RZ, R102 ;  /* 0x000000ffff3aa224 */ /* 0x001fc600078e0066 */
[----:B------:R-:W4:Y:S04]  /*1fea0*/  LDL.LU R102, [R1+0x3e4] ;  /* 0x0003e40001667983 */ /* 0x000f280000300800 */
[----:B------:R-:W4:Y:S01]  /*1feb0*/  LDL.LU R107, [R1+0x3ec] ;  /* 0x0003ec00016b7983 */ /* 0x000f220000300800 */
[----:B------:R-:W-:-:S03]  /*1fec0*/  @!P2 IMAD.MOV.U32 R59, RZ, RZ, R103 ;  /* 0x000000ffff3ba224 */ /* 0x000fc600078e0067 */
[----:B-1----:R-:W4:Y:S01]  /*1fed0*/  LDL.LU R103, [R1+0x3f4] ;  /* 0x0003f40001677983 */ /* 0x002f220000300800 */
[----:B------:R-:W-:Y:S02]  /*1fee0*/  PRMT R70, RZ, 0x7610, R70 ;  /* 0x00007610ff467816 */ /* 0x000fe40000000046 */
        /* <DEDUP_REMOVED lines=11> */
[C---:B------:R-:W-:Y:S02]  /*1ffa0*/  IMAD.X R109, R38.reuse, 0x1, R109, P5 ;  /* 0x00000001266d7824 */ /* 0x040fe400028e066d */
[----:B---3--:R-:W-:-:S03]  /*1ffb0*/  IMAD.X R113, R38, 0x1, R113, P4 ;  /* 0x0000000126717824 */ /* 0x008fc600020e0671 */
        /* <DEDUP_REMOVED lines=32> */
[----:B------:R-:W-:Y:S02]  /*201c0*/  @!P2 IMAD.MOV.U32 R59, RZ, RZ, R102 ;  /* 0x000000ffff3ba224 */ /* 0x000fe400078e0066 */
[----:B------:R-:W-:Y:S01]  /*201d0*/  IMAD.X R103, R38, 0x1, R103, P3 ;  /* 0x0000000126677824 */ /* 0x000fe200018e0667 */
[----:B------:R4:W-:Y:S04]  /*201e0*/  STL [R1+0x3ec], R107 ;  /* 0x0003ec6b01007387 */ /* 0x0009e80000100800 */
[----:B-1----:R-:W2:Y:S04]  /*201f0*/  LDL.LU R98, [R1+0x438] ;  /* 0x0004380001627983 */ /* 0x002ea80000300800 */
[----:B------:R1:W2:Y:S04]  /*20200*/  @!P2 LDG.E.U8 R74, desc[UR18][R58.64] ;  /* 0x000000123a4aa981 */ /* 0x0002a8000c1e1100 */
[----:B0-----:R-:W2:Y:S04]  /*20210*/  LDL.LU R102, [R1+0x440] ;  /* 0x0004400001667983 */ /* 0x001ea80000300800 */
[----:B------:R0:W-:Y:S01]  /*20220*/  STL [R1+0x3f4], R103 ;  /* 0x0003f46701007387 */ /* 0x0001e20000100800 */
[----:B-1----:R-:W-:-:S02]  /*20230*/  @!P2 IMAD.MOV.U32 R58, RZ, RZ, R105 ;  /* 0x000000ffff3aa224 */ /* 0x002fc400078e0069 */
[----:B------:R-:W-:Y:S02]  /*20240*/  @!P2 IMAD.MOV.U32 R59, RZ, RZ, R107 ;  /* 0x000000ffff3ba224 */ /* 0x000fe400078e006b */
[----:B----4-:R-:W4:Y:S04]  /*20250*/  LDL.LU R107, [R1+0x434] ;  /* 0x00043400016b7983 */ /* 0x010f280000300800 */
[----:B------:R1:W4:Y:S04]  /*20260*/  @!P2 LDG.E.U8 R75, desc[UR18][R58.64] ;  /* 0x000000123a4ba981 */ /* 0x000328000c1e1100 */
[----:B------:R-:W4:Y:S01]  /*20270*/  LDL.LU R105, [R1+0x43c] ;  /* 0x00043c0001697983 */ /* 0x000f220000300800 */
[----:B-1----:R-:W-:-:S03]  /*20280*/  @!P2 IMAD.MOV.U32 R59, RZ, RZ, R103 ;  /* 0x000000ffff3ba224 */ /* 0x002fc600078e0067 */
[----:B0-----:R-:W4:Y:S01]  /*20290*/  LDL.LU R103, [R1+0x464] ;  /* 0x0004640001677983 */ /* 0x001f220000300800 */
[----:B------:R-:W-:Y:S01]  /*202a0*/  @!P2 IMAD.MOV.U32 R58, RZ, RZ, R101 ;  /* 0x000000ffff3aa224 */ /* 0x000fe200078e0065 */
[----:B------:R-:W-:Y:S02]  /*202b0*/  IADD3 R104, P3, PT, R36, R104, RZ ;  /* 0x0000006824687210 */ /* 0x000fe40007f7e0ff */
[----:B------:R-:W4:Y:S01]  /*202c0*/  LDL.LU R101, [R1+0x4e8] ;  /* 0x0004e80001657983 */ /* 0x000f220000300800 */
[----:B------:R-:W-:-:S03]  /*202d0*/  PRMT R77, RZ, 0x7610, R77 ;  /* 0x00007610ff4d7816 */ /* 0x000fc6000000004d */
[----:B------:R0:W4:Y:S01]  /*202e0*/  @!P2 LDG.E.U8 R76, desc[UR18][R58.64] ;  /* 0x000000123a4ca981 */ /* 0x000122000c1e1100 */
[-C--:B------:R-:W-:Y:S02]  /*202f0*/  @!P2 LOP3.LUT R83, R83, R82.reuse, RZ, 0x3c, !PT ;  /* 0x000000525353a212 */ /* 0x080fe400078e3cff */
[----:B------:R-:W-:Y:S02]  /*20300*/  PRMT R78, RZ, 0x7610, R78 ;  /* 0x00007610ff4e7816 */ /* 0x000fe4000000004e */
[C---:B------:R-:W-:Y:S02]  /*20310*/  @!P2 LOP3.LUT R82, R83.reuse, R82, RZ, 0x3c, !PT ;  /* 0x000000525352a212 */ /* 0x040fe400078e3cff */
[----:B------:R-:W-:Y:S02]  /*20320*/  PRMT R84, RZ, 0x7610, R84 ;  /* 0x00007610ff547816 */ /* 0x000fe40000000054 */
[----:B------:R-:W-:-:S05]  /*20330*/  @!P2 LOP3.LUT R83, R83, R82, RZ, 0x3c, !PT ;  /* 0x000000525353a212 */ /* 0x000fca00078e3cff */
[----:B------:R-:W4:Y:S01]  /*20340*/  @!P2 LDG.E.U8 R84, desc[UR18][R82.64] ;  /* 0x000000125254a981 */ /* 0x000f22000c1e1100 */
[C---:B------:R-:W-:Y:S02]  /*20350*/  IADD3 R99, P5, PT, R36.reuse, R99, RZ ;  /* 0x0000006324637210 */ /* 0x040fe40007fbe0ff */
[----:B------:R-:W-:-:S03]  /*20360*/  IADD3 R109, P4, PT, R36, R109, RZ ;  /* 0x0000006d246d7210 */ /* 0x000fc60007f9e0ff */
[----:B------:R-:W-:Y:S01]  /*20370*/  STL [R1+0x400], R99 ;  /* 0x0004006301007387 */ /* 0x000fe20000100800 */
[----:B0-----:R-:W-:-:S03]  /*20380*/  @!P2 IMAD.MOV.U32 R58, RZ, RZ, R99 ;  /* 0x000000ffff3aa224 */ /* 0x001fc600078e0063 */
[----:B------:R-:W-:Y:S04]  /*20390*/  STL [R1+0x430], R104 ;  /* 0x0004306801007387 */ /* 0x000fe80000100800 */
[----:B------:R-:W-:Y:S01]  /*203a0*/  STL [R1+0x428], R109 ;  /* 0x0004286d01007387 */ /* 0x000fe20000100800 */
[C---:B------:R-:W-:Y:S02]  /*203b0*/  IMAD.X R108, R38.reuse, 0x1, R108, P5 ;  /* 0x00000001266c7824 */ /* 0x040fe400028e066c */
[----:B---3--:R-:W-:-:S03]  /*203c0*/  IMAD.X R113, R38, 0x1, R113, P4 ;  /* 0x0000000126717824 */ /* 0x008fc600020e0671 */
[----:B------:R0:W-:Y:S01]  /*203d0*/  STL [R1+0x3fc], R108 ;  /* 0x0003fc6c01007387 */ /* 0x0001e20000100800 */
[----:B------:R-:W-:-:S03]  /*203e0*/  @!P2 IMAD.MOV.U32 R59, RZ, RZ, R108 ;  /* 0x000000ffff3ba224 */ /* 0x000fc600078e006c */
[----:B------:R-:W-:Y:S04]  /*203f0*/  STL [R1+0x424], R113 ;  /* 0x0004247101007387 */ /* 0x000fe80000100800 */
[----:B------:R1:W3:Y:S04]  /*20400*/  @!P2 LDG.E.U8 R77, desc[UR18][R58.64] ;  /* 0x000000123a4da981 */ /* 0x0002e8000c1e1100 */
[----:B0-----:R-:W3:Y:S01]  /*20410*/  LDL.LU R108, [R1+0x470] ;  /* 0x00047000016c7983 */ /* 0x001ee20000300800 */
[----:B------:R-:W-:-:S03]  /*20420*/  IMAD.X R106, R38, 0x1, R106, P3 ;  /* 0x00000001266a7824 */ /* 0x000fc600018e066a */
[----:B------:R-:W3:Y:S01]  /*20430*/  LDL.LU R99, [R1+0x4a8] ;  /* 0x0004a80001637983 */ /* 0x000ee20000300800 */
[----:B-1----:R-:W-:Y:S02]  /*20440*/  @!P2 IMAD.MOV.U32 R58, RZ, RZ, R109 ;  /* 0x000000ffff3aa224 */ /* 0x002fe400078e006d */
[----:B------:R-:W-:Y:S01]  /*20450*/  @!P2 IMAD.MOV.U32 R59, RZ, RZ, R113 ;  /* 0x000000ffff3ba224 */ /* 0x000fe200078e0071 */
[----:B------:R0:W-:Y:S04]  /*20460*/  STL [R1+0x42c], R106 ;  /* 0x00042c6a01007387 */ /* 0x0001e80000100800 */
[----:B------:R-:W3:Y:S04]  /*20470*/  LDL.LU R109, [R1+0x46c] ;  /* 0x00046c00016d7983 */ /* 0x000ee80000300800 */
[----:B------:R1:W3:Y:S02]  /*20480*/  @!P2 LDG.E.U8 R78, desc[UR18][R58.64] ;  /* 0x000000123a4ea981 */ /* 0x0002e4000c1e1100 */
[----:B-1----:R-:W-:-:S02]  /*20490*/  @!P2 IMAD.MOV.U32 R59, RZ, RZ, R106 ;  /* 0x000000ffff3ba224 */ /* 0x002fc400078e006a */
[----:B------:R-:W-:Y:S01]  /*204a0*/  @!P2 IMAD.MOV.U32 R58, RZ, RZ, R104 ;  /* 0x000000ffff3aa224 */ /* 0x000fe200078e0068 */
[----:B0-----:R-:W3:Y:S04]  /*204b0*/  LDL.LU R106, [R1+0x4a4] ;  /* 0x0004a400016a7983 */ /* 0x001ee80000300800 */
[----:B------:R-:W3:Y:S01]  /*204c0*/  LDL.LU R104, [R1+0x4e4] ;  /* 0x0004e40001687983 */ /* 0x000ee20000300800 */
[----:B------:R-:W-:Y:S02]  /*204d0*/  PRMT R79, RZ, 0x7610, R79 ;  /* 0x00007610ff4f7816 */ /* 0x000fe4000000004f */
[----:B--2---:R-:W-:Y:S02]  /*204e0*/  IADD3 R100, P3, PT, R36, R100, RZ ;  /* 0x0000006424647210 */ /* 0x004fe40007f7e0ff */
[----:B------:R-:W-:-:S02]  /*204f0*/  PRMT R80, RZ, 0x7610, R80 ;  /* 0x00007610ff507816 */ /* 0x000fc40000000050 */
[----:B------:R0:W2:Y:S01]  /*20500*/  @!P2 LDG.E.U8 R79, desc[UR18][R58.64] ;  /* 0x000000123a4fa981 */ /* 0x0000a2000c1e1100 */
[----:B------:R-:W-:Y:S02]  /*20510*/  PRMT R81, RZ, 0x7610, R81 ;  /* 0x00007610ff517816 */ /* 0x000fe40000000051 */
[----:B------:R-:W-:Y:S02]  /*20520*/  PRMT R82, RZ, 0x7610, R82 ;  /* 0x00007610ff527816 */ /* 0x000fe40000000052 */
[C---:B------:R-:W-:Y:S02]  /*20530*/  IADD3 R98, P5, PT, R36.reuse, R98, RZ ;  /* 0x0000006224627210 */ /* 0x040fe40007fbe0ff */
[----:B------:R-:W-:-:S03]  /*20540*/  IADD3 R102, P4, PT, R36, R102, RZ ;  /* 0x0000006624667210 */ /* 0x000fc60007f9e0ff */
[----:B------:R1:W-:Y:S01]  /*20550*/  STL [R1+0x438], R98 ;  /* 0x0004386201007387 */ /* 0x0003e20000100800 */
[----:B0-----:R-:W-:-:S03]  /*20560*/  @!P2 IMAD.MOV.U32 R58, RZ, RZ, R98 ;  /* 0x000000ffff3aa224 */ /* 0x001fc600078e0062 */
[----:B------:R-:W-:Y:S01]  /*20570*/  STL [R1+0x468], R100 ;  /* 0x0004686401007387 */ /* 0x000fe20000100800 */
[----:B----4-:R-:W-:-:S03]  /*20580*/  IMAD.X R107, R38, 0x1, R107, P5 ;  /* 0x00000001266b7824 */ /* 0x010fc600028e066b */
[----:B------:R-:W-:Y:S01]  /*20590*/  STL [R1+0x440], R102 ;  /* 0x0004406601007387 */ /* 0x000fe20000100800 */
[----:B------:R-:W-:Y:S02]  /*205a0*/  @!P2 IMAD.MOV.U32 R59, RZ, RZ, R107 ;  /* 0x000000ffff3ba224 */ /* 0x000fe400078e006b */
[C---:B------:R-:W-:Y:S01]  /*205b0*/  IMAD.X R105, R38.reuse, 0x1, R105, P4 ;  /* 0x0000000126697824 */ /* 0x040fe200020e0669 */
[----:B------:R-:W-:Y:S04]  /*205c0*/  STL [R1+0x434], R107 ;  /* 0x0004346b01007387 */ /* 0x000fe80000100800 */
[----:B------:R0:W-:Y:S01]  /*205d0*/  STL [R1+0x43c], R105 ;  /* 0x00043c6901007387 */ /* 0x0001e20000100800 */
[----:B------:R-:W-:-:S03]  /*205e0*/  IMAD.X R103, R38, 0x1, R103, P3 ;  /* 0x0000000126677824 */ /* 0x000fc600018e0667 */
[----:B-1----:R-:W4:Y:S04]  /*205f0*/  LDL.LU R98, [R1+0x4b0] ;  /* 0x0004b00001627983 */ /* 0x002f280000300800 */
[----:B------:R1:W2:Y:S04]  /*20600*/  @!P2 LDG.E.U8 R80, desc[UR18][R58.64] ;  /* 0x000000123a50a981 */ /* 0x0002a8000c1e1100 */
[----:B------:R0:W-:Y:S01]  /*20610*/  STL [R1+0x464], R103 ;  /* 0x0004646701007387 */ /* 0x0001e20000100800 */
[----:B-1----:R-:W-:Y:S02]  /*20620*/  @!P2 IMAD.MOV.U32 R58, RZ, RZ, R102 ;  /* 0x000000ffff3aa224 */ /* 0x002fe400078e0066 */
[----:B------:R-:W-:-:S02]  /*20630*/  @!P2 IMAD.MOV.U32 R59, RZ, RZ, R105 ;  /* 0x000000ffff3ba224 */ /* 0x000fc400078e0069 */
[----:B0-----:R-:W2:Y:S04]  /*20640*/  LDL.LU R105, [R1+0x520] ;  /* 0x0005200001697983 */ /* 0x001ea80000300800 */
[----:B------:R-:W2:Y:S04]  /*20650*/  LDL.LU R102, [R1+0x478] ;  /* 0x0004780001667983 */ /* 0x000ea80000300800 */
[----:B------:R0:W2:Y:S04]  /*20660*/  @!P2 LDG.E.U8 R81, desc[UR18][R58.64] ;  /* 0x000000123a51a981 */ /* 0x0000a8000c1e1100 */
[----:B------:R-:W2:Y:S01]  /*20670*/  LDL.LU R107, [R1+0x51c] ;  /* 0x00051c00016b7983 */ /* 0x000ea20000300800 */
[----:B0-----:R-:W-:-:S02]  /*20680*/  @!P2 IMAD.MOV.U32 R59, RZ, RZ, R103 ;  /* 0x000000ffff3ba224 */ /* 0x001fc400078e0067 */
[----:B------:R-:W-:Y:S01]  /*20690*/  @!P2 IMAD.MOV.U32 R58, RZ, RZ, R100 ;  /* 0x000000ffff3aa224 */ /* 0x000fe200078e0064 */
[----:B------:R-:W2:Y:S04]  /*206a0*/  LDL.LU R103, [R1+0x474] ;  /* 0x0004740001677983 */ /* 0x000ea80000300800 */
[----:B------:R-:W2:Y:S01]  /*206b0*/  LDL.LU R100, [R1+0x4ac] ;  /* 0x0004ac0001647983 */ /* 0x000ea20000300800 */
[----:B------:R-:W-:Y:S02]  /*206c0*/  IADD3 R101, P3, PT, R36, R101, RZ ;  /* 0x0000006524657210 */ /* 0x000fe40007f7e0ff */
[----:B------:R-:W-:Y:S01]  /*206d0*/  PRMT R83, RZ, 0x7610, R83 ;  /* 0x00007610ff537816 */ /* 0x000fe20000000053 */
[----:B------:R0:W2:Y:S04]  /*206e0*/  @!P2 LDG.E.U8 R82, desc[UR18][R58.64] ;  /* 0x000000123a52a981 */ /* 0x0000a8000c1e1100 */
        /* <DEDUP_REMOVED lines=10> */
[----:B------:R1:W-:Y:S02]  /*20790*/  STS.U8 [R31+UR9+0xda00], R84 ;  /* 0x00da00541f007988 */ /* 0x0003e40008000009 */
[----:B-1----:R-:W-:-:S02]  /*207a0*/  PRMT R84, RZ, 0x7610, R84 ;  /* 0x00007610ff547816 */ /* 0x002fc40000000054 */
[----:B------:R-:W-:Y:S01]  /*207b0*/  STS.U8 [R31+UR9+0xd600], R116 ;  /* 0x00d600741f007988 */ /* 0x000fe20008000009 */
[C---:B---3--:R-:W-:Y:S02]  /*207c0*/  IADD3 R108, P5, PT, R36.reuse, R108, RZ ;  /* 0x0000006c246c7210 */ /* 0x048fe40007fbe0ff */
[----:B------:R-:W-:-:S03]  /*207d0*/  IADD3 R99, P4, PT, R36, R99, RZ ;  /* 0x0000006324637210 */ /* 0x000fc60007f9e0ff */
[----:B0-----:R-:W-:Y:S01]  /*207e0*/  @!P2 IMAD.MOV.U32 R58, RZ, RZ, R108 ;  /* 0x000000ffff3aa224 */ /* 0x001fe200078e006c */
[----:B------:R-:W-:Y:S01]  /*207f0*/  STL [R1+0x470], R108 ;  /* 0x0004706c01007387 */ /* 0x000fe20000100800 */
[----:B------:R-:W-:-:S03]  /*20800*/  IMAD.X R109, R38, 0x1, R109, P5 ;  /* 0x00000001266d7824 */ /* 0x000fc600028e066d */
[----:B------:R-:W-:Y:S01]  /*20810*/  STL [R1+0x4e8], R101 ;  /* 0x0004e86501007387 */ /* 0x000fe20000100800 */
[----:B------:R-:W-:-:S03]  /*20820*/  @!P2 IMAD.MOV.U32 R59, RZ, RZ, R109 ;  /* 0x000000ffff3ba224 */ /* 0x000fc600078e006d */
[----:B------:R0:W-:Y:S04]  /*20830*/  STL [R1+0x4a8], R99 ;  /* 0x0004a86301007387 */ /* 0x0001e80000100800 */
[----:B------:R-:W-:Y:S04]  /*20840*/  STL [R1+0x46c], R109 ;  /* 0x00046c6d01007387 */ /* 0x000fe80000100800 */
[----:B------:R1:W3:Y:S01]  /*20850*/  @!P2 LDG.E.U8 R83, desc[UR18][R58.64] ;  /* 0x000000123a53a981 */ /* 0x0002e2000c1e1100 */
[C---:B------:R-:W-:Y:S02]  /*20860*/  IMAD.X R106, R38.reuse, 0x1, R106, P4 ;  /* 0x00000001266a7824 */ /* 0x040fe400020e066a */
[----:B------:R-:W-:-:S03]  /*20870*/  IMAD.X R104, R38, 0x1, R104, P3 ;  /* 0x0000000126687824 */ /* 0x000fc600018e0668 */
[----:B------:R0:W-:Y:S01]  /*20880*/  STL [R1+0x4a4], R106 ;  /* 0x0004a46a01007387 */ /* 0x0001e20000100800 */
[----:B-1----:R-:W-:Y:S02]  /*20890*/  @!P2 IMAD.MOV.U32 R58, RZ, RZ, R99 ;  /* 0x000000ffff3aa224 */ /* 0x002fe400078e0063 */
[----:B------:R-:W-:Y:S01]  /*208a0*/  @!P2 IMAD.MOV.U32 R59, RZ, RZ, R106 ;  /* 0x000000ffff3ba224 */ /* 0x000fe200078e006a */
[----:B------:R1:W-:Y:S04]  /*208b0*/  STL [R1+0x4e4], R104 ;  /* 0x0004e46801007387 */ /* 0x0003e80000100800 */
[----:B0-----:R-:W3:Y:S04]  /*208c0*/  LDL.LU R99, [R1+0x4f0] ;  /* 0x0004f00001637983 */ /* 0x001ee80000300800 */
[----:B------:R-:W3:Y:S04]  /*208d0*/  LDL.LU R115, [R1+0x248] ;  /* 0x0002480001737983 */ /* 0x000ee80000300800 */
[----:B------:R0:W3:Y:S04]  /*208e0*/  @!P2 LDG.E.U8 R84, desc[UR18][R58.64] ;  /* 0x000000123a54a981 */ /* 0x0000e8000c1e1100 */
[----:B------:R-:W3:Y:S01]  /*208f0*/  LDL.LU R113, [R1+0x4b8] ;  /* 0x0004b80001717983 */ /* 0x000ee20000300800 */
[----:B0-----:R-:W-:-:S03]  /*20900*/  @!P2 IMAD.MOV.U32 R58, RZ, RZ, R101 ;  /* 0x000000ffff3aa224 */ /* 0x001fc600078e0065 */
[----:B------:R-:W3:Y:S04]  /*20910*/  LDL.LU R101, [R1+0x4ec] ;  /* 0x0004ec0001657983 */ /* 0x000ee80000300800 */
[----:B------:R-:W3:Y:S01]  /*20920*/  LDL.LU R116, [R1+0x244] ;  /* 0x0002440001747983 */ /* 0x000ee20000300800 */
[----:B------:R-:W-:-:S03]  /*20930*/  @!P2 IMAD.MOV.U32 R59, RZ, RZ, R104 ;  /* 0x000000ffff3ba224 */ /* 0x000fc600078e0068 */
[----:B------:R-:W3:Y:S04]  /*20940*/  LDL.LU R114, [R1+0x4b4] ;  /* 0x0004b40001727983 */ /* 0x000ee80000300800 */
[----:B------:R-:W3:Y:S04]  /*20950*/  LDL.LU R108, [R1+0x4f8] ;  /* 0x0004f800016c7983 */ /* 0x000ee80000300800 */
[----:B------:R-:W3:Y:S04]  /*20960*/  LDL.LU R106, [R1+0x23c] ;  /* 0x00023c00016a7983 */ /* 0x000ee80000300800 */
[----:B-1----:R-:W3:Y:S01]  /*20970*/  LDL.LU R104, [R1+0x480] ;  /* 0x0004800001687983 */ /* 0x002ee20000300800 */
[----:B------:R-:W-:-:S02]  /*20980*/  PRMT R85, RZ, 0x7610, R85 ;  /* 0x00007610ff557816 */ /* 0x000fc40000000055 */
[----:B------:R-:W-:-:S04]  /*20990*/  PRMT R87, RZ, 0x7610, R87 ;  /* 0x00007610ff577816 */ /* 0x000fc80000000057 */
[----:B------:R0:W3:Y:S01]  /*209a0*/  @!P2 LDG.E.U8 R85, desc[UR18][R58.64] ;  /* 0x000000123a55a981 */ /* 0x0000e2000c1e1100 */
[----:B------:R-:W-:Y:S02]  /*209b0*/  PRMT R86, RZ, 0x7610, R86 ;  /* 0x00007610ff567816 */ /* 0x000fe40000000056 */
[C---:B----4-:R-:W-:Y:S02]  /*209c0*/  IADD3 R98, P4, PT, R36.reuse, R98, RZ ;  /* 0x0000006224627210 */ /* 0x050fe40007f9e0ff */
[C---:B--2---:R-:W-:Y:S02]  /*209d0*/  IADD3 R105, P3, PT, R36.reuse, R105, RZ ;  /* 0x0000006924697210 */ /* 0x044fe40007f7e0ff */
[----:B------:R-:W-:-:S03]  /*209e0*/  IADD3 R102, P5, PT, R36, R102, RZ ;  /* 0x0000006624667210 */ /* 0x000fc60007fbe0ff */
[----:B------:R-:W-:Y:S04]  /*209f0*/  STL [R1+0x520], R105 ;  /* 0x0005206901007387 */ /* 0x000fe80000100800 */
[----:B------:R-:W-:Y:S01]  /*20a00*/  STL [R1+0x4b0], R98 ;  /* 0x0004b06201007387 */ /* 0x000fe20000100800 */
[----:B------:R-:W-:-:S03]  /*20a10*/  IMAD.X R107, R38, 0x1, R107, P3 ;  /* 0x00000001266b7824 */ /* 0x000fc600018e066b */
[----:B------:R-:W-:Y:S04]  /*20a20*/  STL [R1+0x478], R102 ;  /* 0x0004786601007387 */ /* 0x000fe80000100800 */
[----:B------:R1:W-:Y:S01]  /*20a30*/  STL [R1+0x51c], R107 ;  /* 0x00051c6b01007387 */ /* 0x0003e20000100800 */
[C---:B------:R-:W-:Y:S02]  /*20a40*/  IMAD.X R103, R38.reuse, 0x1, R103, P5 ;  /* 0x0000000126677824 */ /* 0x040fe400028e0667 */
[----:B------:R-:W-:-:S03]  /*20a50*/  IMAD.X R100, R38, 0x1, R100, P4 ;  /* 0x0000000126647824 */ /* 0x000fc600020e0664 */
[----:B------:R2:W-:Y:S04]  /*20a60*/  STL [R1+0x474], R103 ;  /* 0x0004746701007387 */ /* 0x0005e80000100800 */
[----:B------:R4:W-:Y:S04]  /*20a70*/  STL [R1+0x4ac], R100 ;  /* 0x0004ac6401007387 */ /* 0x0009e80000100800 */
[----:B------:R-:W3:Y:S01]  /*20a80*/  LDL.LU R109, [R1+0x4f4] ;  /* 0x0004f400016d7983 */ /* 0x000ee20000300800 */
[----:B0-----:R-:W-:Y:S02]  /*20a90*/  @!P2 IMAD.MOV.U32 R58, RZ, RZ, R105 ;  /* 0x000000ffff3aa224 */ /* 0x001fe400078e0069 */
[----:B------:R-:W-:-:S02]  /*20aa0*/  @!P2 IMAD.MOV.U32 R59, RZ, RZ, R107 ;  /* 0x000000ffff3ba224 */ /* 0x000fc400078e006b */
[----:B-1----:R-:W3:Y:S04]  /*20ab0*/  LDL.LU R107, [R1+0x238] ;  /* 0x00023800016b7983 */ /* 0x002ee80000300800 */
[----:B------:R0:W3:Y:S04]  /*20ac0*/  @!P2 LDG.E.U8 R87, desc[UR18][R58.64] ;  /* 0x000000123a57a981 */ /* 0x0000e8000c1e1100 */
[----:B------:R-:W3:Y:S01]  /*20ad0*/  LDL.LU R105, [R1+0x47c] ;  /* 0x00047c0001697983 */ /* 0x000ee20000300800 */
[----:B0-----:R-:W-:Y:S02]  /*20ae0*/  @!P2 IMAD.MOV.U32 R58, RZ, RZ, R102 ;  /* 0x000000ffff3aa224 */ /* 0x001fe400078e0066 */
[----:B------:R-:W-:-:S02]  /*20af0*/  @!P2 IMAD.MOV.U32 R59, RZ, RZ, R103 ;  /* 0x000000ffff3ba224 */ /* 0x000fc400078e0067 */
[----:B--2---:R-:W2:Y:S01]  /*20b00*/  LDL.LU R103, [R1+0x4bc] ;  /* 0x0004bc0001677983 */ /* 0x004ea20000300800 */
[----:B------:R-:W-:-:S03]  /*20b10*/  PRMT R88, RZ, 0x7610, R88 ;  /* 0x00007610ff587816 */ /* 0x000fc60000000058 */
[----:B------:R-:W2:Y:S04]  /*20b20*/  LDL.LU R102, [R1+0x4c0] ;  /* 0x0004c00001667983 */ /* 0x000ea80000300800 */
[----:B------:R0:W2:Y:S02]  /*20b30*/  @!P2 LDG.E.U8 R86, desc[UR18][R58.64] ;  /* 0x000000123a56a981 */ /* 0x0000a4000c1e1100 */
[----:B0-----:R-:W-:Y:S02]  /*20b40*/  @!P2 IMAD.MOV.U32 R59, RZ, RZ, R100 ;  /* 0x000000ffff3ba224 */ /* 0x001fe400078e0064 */
[----:B------:R-:W-:Y:S01]  /*20b50*/  @!P2 IMAD.MOV.U32 R58, RZ, RZ, R98 ;  /* 0x000000ffff3aa224 */ /* 0x000fe200078e0062 */
[----:B----4-:R-:W4:Y:S04]  /*20b60*/  LDL.LU R100, [R1+0x234] ;  /* 0x0002340001647983 */ /* 0x010f280000300800 */
[----:B------:R-:W4:Y:S04]  /*20b70*/  LDL.LU R98, [R1+0x230] ;  /* 0x0002300001627983 */ /* 0x000f280000300800 */
[----:B------:R0:W4:Y:S01]  /*20b80*/  @!P2 LDG.E.U8 R88, desc[UR18][R58.64] ;  /* 0x000000123a58a981 */ /* 0x000122000c1e1100 */
[----:B---3--:R-:W-:-:S02]  /*20b90*/  IADD3 R99, P4, PT, R36, R99, RZ ;  /* 0x0000006324637210 */ /* 0x008fc40007f9e0ff */
[----:B------:R-:W-:-:S03]  /*20ba0*/  IADD3 R115, P3, PT, R36, R115, RZ ;  /* 0x0000007324737210 */ /* 0x000fc60007f7e0ff */
[----:B------:R-:W-:Y:S01]  /*20bb0*/  STL [R1+0x4f0], R99 ;  /* 0x0004f06301007387 */ /* 0x000fe20000100800 */
[----:B------:R-:W-:-:S03]  /*20bc0*/  IADD3 R113, P5, PT, R36, R113, RZ ;  /* 0x0000007124717210 */ /* 0x000fc60007fbe0ff */
[----:B------:R-:W-:Y:S01]  /*20bd0*/  STL [R1+0x248], R115 ;  /* 0x0002487301007387 */ /* 0x000fe20000100800 */
[----:B------:R-:W-:-:S03]  /*20be0*/  IMAD.X R101, R38, 0x1, R101, P4 ;  /* 0x0000000126657824 */ /* 0x000fc600020e0665 */
[----:B------:R-:W-:Y:S01]  /*20bf0*/  STL [R1+0x4b8], R113 ;  /* 0x0004b87101007387 */ /* 0x000fe20000100800 */
[----:B------:R-:W-:-:S03]  /*20c00*/  IMAD.X R116, R38, 0x1, R116, P3 ;  /* 0x0000000126747824 */ /* 0x000fc600018e0674 */
[----:B------:R1:W-:Y:S01]  /*20c10*/  STL [R1+0x4ec], R101 ;  /* 0x0004ec6501007387 */ /* 0x0003e20000100800 */
[----:B0-----:R-:W-:-:S03]  /*20c20*/  @!P2 IMAD.MOV.U32 R59, RZ, RZ, R101 ;  /* 0x000000ffff3ba224 */ /* 0x001fc600078e0065 */
[----:B------:R0:W-:Y:S01]  /*20c30*/  STL [R1+0x244], R116 ;  /* 0x0002447401007387 */ /* 0x0001e20000100800 */
[----:B------:R-:W-:-:S03]  /*20c40*/  @!P2 IMAD.MOV.U32 R58, RZ, RZ, R99 ;  /* 0x000000ffff3aa224 */ /* 0x000fc600078e0063 */
[----:B-1----:R-:W3:Y:S04]  /*20c50*/  LDL.LU R101, [R1+0x228] ;  /* 0x0002280001657983 */ /* 0x002ee80000300800 */
[----:B------:R-:W3:Y:S01]  /*20c60*/  LDL.LU R99, [R1+0x22c] ;  /* 0x00022c0001637983 */ /* 0x000ee20000300800 */
[----:B------:R-:W-:Y:S02]  /*20c70*/  PRMT R90, RZ, 0x7610, R90 ;  /* 0x00007610ff5a7816 */ /* 0x000fe4000000005a */
[----:B------:R-:W-:Y:S01]  /*20c80*/  PRMT R91, RZ, 0x7610, R91 ;  /* 0x00007610ff5b7816 */ /* 0x000fe2000000005b */
[----:B------:R-:W-:-:S03]  /*20c90*/  IMAD.X R114, R38, 0x1, R114, P5 ;  /* 0x0000000126727824 */ /* 0x000fc600028e0672 */
[----:B------:R1:W3:Y:S01]  /*20ca0*/  @!P2 LDG.E.U8 R90, desc[UR18][R58.64] ;  /* 0x000000123a5aa981 */ /* 0x0002e2000c1e1100 */
[C---:B------:R-:W-:Y:S02]  /*20cb0*/  IADD3 R108, P4, PT, R36.reuse, R108, RZ ;  /* 0x0000006c246c7210 */ /* 0x040fe40007f9e0ff */
[----:B------:R-:W-:Y:S01]  /*20cc0*/  PRMT R89, RZ, 0x7610, R89 ;  /* 0x00007610ff597816 */ /* 0x000fe20000000059 */
[----:B-1----:R-:W-:Y:S02]  /*20cd0*/  @!P2 IMAD.MOV.U32 R58, RZ, RZ, R115 ;  /* 0x000000ffff3aa224 */ /* 0x002fe400078e0073 */
[----:B------:R-:W-:Y:S01]  /*20ce0*/  @!P2 IMAD.MOV.U32 R59, RZ, RZ, R116 ;  /* 0x000000ffff3ba224 */ /* 0x000fe200078e0074 */
[----:B------:R-:W-:-:S04]  /*20cf0*/  IADD3 R106, P3, PT, R36, R106, RZ ;  /* 0x0000006a246a7210 */ /* 0x000fc80007f7e0ff */
[----:B------:R1:W3:Y:S01]  /*20d00*/  @!P2 LDG.E.U8 R91, desc[UR18][R58.64] ;  /* 0x000000123a5ba981 */ /* 0x0002e2000c1e1100 */
[----:B------:R-:W-:Y:S01]  /*20d10*/  PRMT R93, RZ, 0x7610, R93 ;  /* 0x00007610ff5d7816 */ /* 0x000fe2000000005d */
[----:B-1----:R-:W-:Y:S02]  /*20d20*/  @!P2 IMAD.MOV.U32 R58, RZ, RZ, R113 ;  /* 0x000000ffff3aa224 */ /* 0x002fe400078e0071 */
[----:B------:R-:W-:Y:S01]  /*20d30*/  @!P2 IMAD.MOV.U32 R59, RZ, RZ, R114 ;  /* 0x000000ffff3ba224 */ /* 0x000fe200078e0072 */
[----:B------:R-:W-:-:S04]  /*20d40*/  IADD3 R104, P5, PT, R36, R104, RZ ;  /* 0x0000006824687210 */ /* 0x000fc80007fbe0ff */
[----:B------:R1:W3:Y:S01]  /*20d50*/  @!P2 LDG.E.U8 R89, desc[UR18][R58.64] ;  /* 0x000000123a59a981 */ /* 0x0002e2000c1e1100 */
[----:B------:R-:W-:Y:S01]  /*20d60*/  PRMT R94, RZ, 0x7610, R94 ;  /* 0x00007610ff5e7816 */ /* 0x000fe2000000005e */
[----:B-1----:R-:W-:Y:S01]  /*20d70*/  @!P2 IMAD.MOV.U32 R58, RZ, RZ, R108 ;  /* 0x000000ffff3aa224 */ /* 0x002fe200078e006c */
[----:B------:R-:W-:Y:S02]  /*20d80*/  PRMT R92, RZ, 0x7610, R92 ;  /* 0x00007610ff5c7816 */ /* 0x000fe4000000005c */
[----:B------:R-:W-:Y:S01]  /*20d90*/  PRMT R96, RZ, 0x7610, R96 ;  /* 0x00007610ff607816 */ /* 0x000fe20000000060 */
[----:B------:R-:W-:-:S04]  /*20da0*/  IMAD.X R109, R38, 0x1, R109, P4 ;  /* 0x00000001266d7824 */ /* 0x000fc800020e066d */
[----:B------:R-:W-:Y:S02]  /*20db0*/  @!P2 IMAD.MOV.U32 R59, RZ, RZ, R109 ;  /* 0x000000ffff3ba224 */ /* 0x000fe400078e006d */
[----:B------:R-:W-:-:S03]  /*20dc0*/  IMAD.X R107, R38, 0x1, R107, P3 ;  /* 0x00000001266b7824 */ /* 0x000fc600018e066b */
[----:B------:R1:W3:Y:S01]  /*20dd0*/  @!P2 LDG.E.U8 R93, desc[UR18][R58.64] ;  /* 0x000000123a5da981 */ /* 0x0002e2000c1e1100 */
[----:B------:R-:W-:Y:S02]  /*20de0*/  IMAD.X R105, R38, 0x1, R105, P5 ;  /* 0x0000000126697824 */ /* 0x000fe400028e0669 */
[----:B-1----:R-:W-:Y:S02]  /*20df0*/  @!P2 IMAD.MOV.U32 R58, RZ, RZ, R106 ;  /* 0x000000ffff3aa224 */ /* 0x002fe400078e006a */
[----:B------:R-:W-:-:S05]  /*20e00*/  @!P2 IMAD.MOV.U32 R59, RZ, RZ, R107 ;  /* 0x000000ffff3ba224 */ /* 0x000fca00078e006b */
[----:B------:R1:W3:Y:S01]  /*20e10*/  @!P2 LDG.E.U8 R94, desc[UR18][R58.64] ;  /* 0x000000123a5ea981 */ /* 0x0002e2000c1e1100 */
[----:B--2---:R-:W-:-:S05]  /*20e20*/  IADD3 R102, P5, PT, R36, R102, RZ ;  /* 0x0000006624667210 */ /* 0x004fca0007fbe0ff */
[----:B------:R-:W-:Y:S02]  /*20e30*/  IMAD.X R103, R38, 0x1, R103, P5 ;  /* 0x0000000126677824 */ /* 0x000fe400028e0667 */
[----:B-1----:R-:W-:Y:S02]  /*20e40*/  @!P2 IMAD.MOV.U32 R58, RZ, RZ, R104 ;  /* 0x000000ffff3aa224 */ /* 0x002fe400078e0068 */
[----:B------:R-:W-:-:S05]  /*20e50*/  @!P2 IMAD.MOV.U32 R59, RZ, RZ, R105 ;  /* 0x000000ffff3ba224 */ /* 0x000fca00078e0069 */
[----:B------:R1:W2:Y:S01]  /*20e60*/  @!P2 LDG.E.U8 R92, desc[UR18][R58.64] ;  /* 0x000000123a5ca981 */ /* 0x0002a2000c1e1100 */
[C---:B----4-:R-:W-:Y:S02]  /*20e70*/  IADD3 R100, P4, PT, R36.reuse, R100, RZ ;  /* 0x0000006424647210 */ /* 0x050fe40007f9e0ff */
[----:B------:R-:W-:Y:S02]  /*20e80*/  PRMT R97, RZ, 0x7610, R97 ;  /* 0x00007610ff617816 */ /* 0x000fe40000000061 */
[----:B------:R-:W-:Y:S01]  /*20e90*/  IADD3 R98, P3, PT, R36, R98, RZ ;  /* 0x0000006224627210 */ /* 0x000fe20007f7e0ff */
[----:B-1----:R-:W-:Y:S02]  /*20ea0*/  @!P2 IMAD.MOV.U32 R58, RZ, RZ, R102 ;  /* 0x000000ffff3aa224 */ /* 0x002fe400078e0066 */
[----:B------:R-:W-:-:S05]  /*20eb0*/  @!P2 IMAD.MOV.U32 R59, RZ, RZ, R103 ;  /* 0x000000ffff3ba224 */ /* 0x000fca00078e0067 */
[----:B------:R1:W4:Y:S01]  /*20ec0*/  @!P2 LDG.E.U8 R96, desc[UR18][R58.64] ;  /* 0x000000123a60a981 */ /* 0x000322000c1e1100 */
[----:B------:R-:W-:Y:S01]  /*20ed0*/  PRMT R95, RZ, 0x7610, R95 ;  /* 0x00007610ff5f7816 */ /* 0x000fe2000000005f */
[----:B-1----:R-:W-:Y:S02]  /*20ee0*/  @!P2 IMAD.MOV.U32 R58, RZ, RZ, R100 ;  /* 0x000000ffff3aa224 */ /* 0x002fe400078e0064 */
[----:B---3--:R-:W-:-:S04]  /*20ef0*/  IMAD.X R101, R38, 0x1, R101, P4 ;  /* 0x0000000126657824 */ /* 0x008fc800020e0665 */
[----:B------:R-:W-:Y:S02]  /*20f00*/  @!P2 IMAD.MOV.U32 R59, RZ, RZ, R101 ;  /* 0x000000ffff3ba224 */ /* 0x000fe400078e0065 */
[----:B------:R-:W-:-:S03]  /*20f10*/  IMAD.X R99, R38, 0x1, R99, P3 ;  /* 0x0000000126637824 */ /* 0x000fc600018e0663 */
[----:B------:R1:W3:Y:S02]  /*20f20*/  @!P2 LDG.E.U8 R97, desc[UR18][R58.64] ;  /* 0x000000123a61a981 */ /* 0x0002e4000c1e1100 */
[----:B-1----:R-:W-:Y:S02]  /*20f30*/  @!P2 IMAD.MOV.U32 R58, RZ, RZ, R98 ;  /* 0x000000ffff3aa224 */ /* 0x002fe400078e0062 */
[----:B------:R-:W-:-:S05]  /*20f40*/  @!P2 IMAD.MOV.U32 R59, RZ, RZ, R99 ;  /* 0x000000ffff3ba224 */ /* 0x000fca00078e0063 */
[----:B------:R-:W3:Y:S04]  /*20f50*/  @!P2 LDG.E.U8 R95, desc[UR18][R58.64] ;  /* 0x000000123a5fa981 */ /* 0x000ee8000c1e1100 */
[----:B------:R0:W-:Y:S04]  /*20f60*/  STL [R1+0x4b4], R114 ;  /* 0x0004b47201007387 */ /* 0x0001e80000100800 */
[----:B------:R0:W-:Y:S04]  /*20f70*/  STS.U8 [R31+UR9+0xc200], R153 ;  /* 0x00c200991f007988 */ /* 0x0001e80008000009 */
[----:B------:R0:W-:Y:S04]  /*20f80*/  STS.U8 [R31+UR9+0xc600], R144 ;  /* 0x00c600901f007988 */ /* 0x0001e80008000009 */
[----:B------:R0:W-:Y:S04]  /*20f90*/  STS.U8 [R31+UR9+0xca00], R137 ;  /* 0x00ca00891f007988 */ /* 0x0001e80008000009 */
[----:B------:R0:W-:Y:S04]  /*20fa0*/  STS.U8 [R31+UR9+0xce00], R129 ;  /* 0x00ce00811f007988 */ /* 0x0001e80008000009 */
[----:B------:R0:W-:Y:S04]  /*20fb0*/  STS.U8 [R31+UR9+0xd200], R122 ;  /* 0x00d2007a1f007988 */ /* 0x0001e80008000009 */
[----:B------:R0:W-:Y:S04]  /*20fc0*/  STL [R1+0x4f8], R108 ;  /* 0x0004f86c01007387 */ /* 0x0001e80000100800 */
        /* <DEDUP_REMOVED lines=56> */
[----:B--2---:R0:W-:Y:S04]  /*21350*/  STS.U8 [R34+UR9+0xf380], R92 ;  /* 0x00f3805c22007988 */ /* 0x0041e80008000009 */
[----:B----4-:R0:W-:Y:S04]  /*21360*/  STS.U8 [R34+UR9+0xf780], R96 ;  /* 0x00f7806022007988 */ /* 0x0101e80008000009 */
[----:B------:R0:W-:Y:S04]  /*21370*/  STL [R1+0x238], R107 ;  /* 0x0002386b01007387 */ /* 0x0001e80000100800 */
[----:B------:R0:W-:Y:S04]  /*21380*/  STL [R1+0x47c], R105 ;  /* 0x00047c6901007387 */ /* 0x0001e80000100800 */
[----:B------:R0:W-:Y:S04]  /*21390*/  STL [R1+0x4c0], R102 ;  /* 0x0004c06601007387 */ /* 0x0001e80000100800 */
[----:B------:R0:W-:Y:S04]  /*213a0*/  STL [R1+0x230], R98 ;  /* 0x0002306201007387 */ /* 0x0001e80000100800 */
[----:B---3--:R0:W-:Y:S04]  /*213b0*/  STS.U8 [R34+UR9+0xfb80], R97 ;  /* 0x00fb806122007988 */ /* 0x0081e80008000009 */
[----:B------:R0:W-:Y:S04]  /*213c0*/  STL [R1+0x234], R100 ;  /* 0x0002346401007387 */ /* 0x0001e80000100800 */
[----:B------:R0:W-:Y:S04]  /*213d0*/  STL [R1+0x4bc], R103 ;  /* 0x0004bc6701007387 */ /* 0x0001e80000100800 */
[----:B------:R0:W-:Y:S01]  /*213e0*/  STS.U8 [R34+UR9+0xff80], R95 ;  /* 0x00ff805f22007988 */ /* 0x0001e20008000009 */
[----:B------:R1:W-:Y:S06]  /*213f0*/  MEMBAR.ALL.CTA ;  /* 0x0000000000007992 */ /* 0x0003ec0000008000 */
[----:B-1----:R-:W1:Y:S04]  /*21400*/  FENCE.VIEW.ASYNC.S ;  /* 0x00000000000073c6 */ /* 0x002e680000000000 */
[----:B------:R0:W-:Y:S04]  /*21410*/  STL [R1+0x228], R101 ;  /* 0x0002286501007387 */ /* 0x0001e80000100800 */
[----:B------:R0:W-:Y:S01]  /*21420*/  STL [R1+0x22c], R99 ;  /* 0x00022c6301007387 */ /* 0x0001e20000100800 */
[----:B------:R-:W-:Y:S01]  /*21430*/  ULEA UR6, UR11, UR9, 0x3 ;  /* 0x000000090b067291 */ /* 0x000fe2000f8e18ff */
[----:B------:R-:W-:-:S03]  /*21440*/  UMOV UR4, UR5 ;  /* 0x0000000500047c82 */ /* 0x000fc60008000000 */
[----:B------:R-:W-:Y:S01]  /*21450*/  UIADD3 UR6, UPT, UPT, UR6, 0x10000, URZ ;  /* 0x0001000006067890 */ /* 0x000fe2000fffe0ff */
[----:B-1----:R-:W-:Y:S06]  /*21460*/  BAR.SYNC.DEFER_BLOCKING 0x0 ;  /* 0x0000000000007b1d */ /* 0x002fec0000010000 */
[----:B------:R-:W-:Y:S05]  /*21470*/  @P0 BRA `(.L_x_9) ;  /* 0x0000000000480947 */ /* 0x000fea0003800000 */
[----:B------:R-:W-:Y:S01]  /*21480*/  UMOV UR13, 0x40004040 ;  /* 0x40004040000d7882 */ /* 0x000fe20000000000 */
[----:B------:R-:W-:Y:S01]  /*21490*/  UMOV UR15, 0x40004040 ;  /* 0x40004040000f7882 */ /* 0x000fe20000000000 */
[----:B------:R-:W-:Y:S01]  /*214a0*/  UMOV UR16, 0x0 ;  /* 0x0000000000107882 */ /* 0x000fe20000000000 */
[----:B------:R-:W-:Y:S01]  /*214b0*/  UMOV UR17, 0x8208010 ;  /* 0x0820801000117882 */ /* 0x000fe20000000000 */
[----:B------:R-:W-:Y:S01]  /*214c0*/  UMOV UR32, 0x0 ;  /* 0x0000000000207882 */ /* 0x000fe20000000000 */
[----:B------:R-:W-:Y:S01]  /*214d0*/  UMOV UR33, 0x8208010 ;  /* 0x0820801000217882 */ /* 0x000fe20000000000 */
[----:B------:R-:W-:Y:S01]  /*214e0*/  UMOV UR34, 0x0 ;  /* 0x0000000000227882 */ /* 0x000fe20000000000 */
[----:B------:R-:W-:Y:S01]  /*214f0*/  UMOV UR35, 0x8208010 ;  /* 0x0820801000237882 */ /* 0x000fe20000000000 */
[----:B------:R-:W-:Y:S01]  /*21500*/  UMOV UR7, URZ ;  /* 0x000000ff00077c82 */ /* 0x000fe20008000000 */
[----:B------:R1:W-:Y:S01]  /*21510*/  UTCQMMA gdesc[UR12], gdesc[UR14], tmem[UR8], tmem[UR16], idesc[UR17], UPT ;  /* 0x00ff100e0c0075ea */ /* 0x0003e2000b800308 */
        /* <DEDUP_REMOVED lines=8> */
.L_x_9:
[----:B0-----:R-:W2:Y:S04]  /*215a0*/  LDL R40, [R1+0x7d4] ;  /* 0x0007d40001287983 */ /* 0x001ea80000100800 */
[----:B------:R-:W2:Y:S01]  /*215b0*/  LDL.LU R39, [R1+0x7c8] ;  /* 0x0007c80001277983 */ /* 0x000ea20000300800 */
[----:B------:R-:W-:-:S04]  /*215c0*/  UIADD3 UR11, UPT, UPT, UR11, 0x1, URZ ;  /* 0x000000010b0b7890 */ /* 0x000fc8000fffe0ff */
[----:B------:R-:W-:-:S04]  /*215d0*/  UISETP.GT.AND UP1, UPT, UR11, 0x1, UPT ;  /* 0x000000010b00788c */ /* 0x000fc8000bf24270 */
[----:B-1----:R-:W-:Y:S02]  /*215e0*/  USEL UR5, URZ, 0x1, !UP1 ;  /* 0x00000001ff057887 */ /* 0x002fe4000c800000 */
[----:B------:R-:W-:Y:S02]  /*215f0*/  USEL UR11, UR11, URZ, !UP1 ;  /* 0x000000ff0b0b7287 */ /* 0x000fe4000c800000 */
[----:B------:R-:W-:Y:S01]  /*21600*/  ULOP3.LUT UR5, UR4, UR5, URZ, 0x3c, !UPT ;  /* 0x0000000504057292 */ /* 0x000fe2000f8e3cff */
[----:B--2---:R-:W-:Y:S02]  /*21610*/  ISETP.NE.U32.AND P2, PT, R39, R40, PT ;  /* 0x000000282700720c */ /* 0x004fe40003f45070 */
[----:B------:R-:W2:Y:S01]  /*21620*/  LDL.LU R40, [R1+0x7cc] ;  /* 0x0007cc0001287983 */ /* 0x000ea20000300800 */
[----:B------:R-:W-:-:S03]  /*21630*/  IMAD.U32 R39, RZ, RZ, UR4 ;  /* 0x00000004ff277e24 */ /* 0x000fc6000f8e00ff */
[----:B--2---:R1:W-:Y:S07]  /*21640*/  STL [R1+0x7c8], R40 ;  /* 0x0007c82801007387 */ /* 0x0043ee0000100800 */
[----:B------:R-:W-:Y:S05]  /*21650*/  @P2 BRA `(.L_x_10) ;  /* 0xffffff4400c42947 */ /* 0x000fea000383ffff */
.L_x_7:
[----:B------:R-:W2:Y:S01]  /*21660*/  LDL.LU R43, [R1+0x8a4] ;  /* 0x0008a400012b7983 */ /* 0x000ea20000300800 */
[----:B0-----:R-:W0:Y:S01]  /*21670*/  LDC R44, c[0x0][0x3a0] ;  /* 0x0000e800ff2c7b82 */ /* 0x001e220000000800 */
[----:B------:R-:W3:Y:S02]  /*21680*/  LDCU UR5, c[0x0][0x3b8] ;  /* 0x00007700ff0577ac */ /* 0x000ee40008000800 */
[----:B------:R-:W4:Y:S01]  /*21690*/  LDL.LU R42, [R1+0x8e8] ;  /* 0x0008e800012a7983 */ /* 0x000f220000300800 */
[----:B------:R-:W2:Y:S03]  /*216a0*/  LDCU UR7, c[0x0][0x3b4] ;  /* 0x00007680ff0777ac */ /* 0x000ea60008000800 */
[----:B------:R-:W4:Y:S01]  /*216b0*/  LDL.LU R41, [R1+0x8e4] ;  /* 0x0008e40001297983 */ /* 0x000f220000300800 */
[----:B------:R-:W1:Y:S03]  /*216c0*/  LDCU.128 UR12, c[0x0][0x390] ;  /* 0x00007200ff0c77ac */ /* 0x000e660008000c00 */
[----:B-1----:R-:W4:Y:S01]  /*216d0*/  LDL.LU R40, [R1+0x8e0] ;  /* 0x0008e00001287983 */ /* 0x002f220000300800 */
[----:B---3-5:R-:W-:-:S04]  /*216e0*/  IMAD R4, R0, UR5, RZ ;  /* 0x0000000500047c24 */ /* 0x028fc8000f8e02ff */
[----:B------:R-:W-:Y:S02]  /*216f0*/  VIADD R5, R4, UR5 ;  /* 0x0000000504057c36 */ /* 0x000fe40008000000 */
[----:B0-----:R-:W-:Y:S02]  /*21700*/  VIADD R44, R44, 0x7f ;  /* 0x0000007f2c2c7836 */ /* 0x001fe40000000000 */
[----:B------:R-:W-:-:S03]  /*21710*/  VIADD R6, R5, UR5 ;  /* 0x0000000505067c36 */ /* 0x000fc60008000000 */
[----:B------:R-:W-:Y:S01]  /*21720*/  ISETP.GE.AND P6, PT, R44, 0x80, PT ;  /* 0x000000802c00780c */ /* 0x000fe20003fc6270 */
[----:B------:R-:W-:-:S04]  /*21730*/  VIADD R7, R6, UR5 ;  /* 0x0000000506077c36 */ /* 0x000fc80008000000 */
[----:B------:R-:W-:-:S04]  /*21740*/  VIADD R8, R7, UR5 ;  /* 0x0000000507087c36 */ /* 0x000fc80008000000 */
[----:B------:R-:W-:Y:S02]  /*21750*/  VIADD R9, R8, UR5 ;  /* 0x0000000508097c36 */ /* 0x000fe40008000000 */
[C---:B--2---:R-:W-:Y:S01]  /*21760*/  IMAD R2, R43.reuse, UR7, RZ ;  /* 0x000000072b027c24 */ /* 0x044fe2000f8e02ff */
[----:B------:R-:W-:-:S04]  /*21770*/  ISETP.GE.AND P2, PT, R43, UR14, PT ;  /* 0x0000000e2b007c0c */ /* 0x000fc8000bf46270 */
[----:B------:R-:W-:Y:S02]  /*21780*/  IADD3 R3, P4, PT, R2, UR12, RZ ;  /* 0x0000000c02037c10 */ /* 0x000fe4000ff9e0ff */
[----:B----4-:R-:W-:Y:S02]  /*21790*/  ISETP.LT.AND P5, PT, R42, UR15, !P2 ;  /* 0x0000000f2a007c0c */ /* 0x010fe4000d7a1270 */
[----:B------:R-:W-:Y:S02]  /*217a0*/  ISETP.LT.AND P0, PT, R41, UR15, !P2 ;  /* 0x0000000f29007c0c */ /* 0x000fe4000d701270 */
[----:B------:R-:W-:Y:S02]  /*217b0*/  LEA.HI.X.SX32 R2, R2, UR13, 0x1, P4 ;  /* 0x0000000d02027c11 */ /* 0x000fe4000a0f0eff */
[----:B------:R-:W-:Y:S01]  /*217c0*/  ISETP.LT.AND P3, PT, R40, UR15, !P2 ;  /* 0x0000000f28007c0c */ /* 0x000fe2000d761270 */
[----:B------:R-:W-:-:S12]  /*217d0*/  @!P6 BRA `(.L_x_11) ;  /* 0x000000000010e947 */ /* 0x000fd80003800000 */
[----:B------:R-:W-:-:S06]  /*217e0*/  USHF.L.U32 UR4, UR4, 0x1f, URZ ;  /* 0x0000001f04047899 */ /* 0x000fcc00080006ff */
[----:B------:R-:W-:-:S04]  /*217f0*/  IMAD.U32 R10, RZ, RZ, UR4 ;  /* 0x00000004ff0a7e24 */ /* 0x000fc8000f8e00ff */
[----:B------:R-:W0:Y:S02]  /*21800*/  SYNCS.PHASECHK.TRANS64.TRYWAIT P4, [UR6], R10 ;  /* 0x0000000aff0075a7 */ /* 0x000e240008081106 */
[----:B0-----:R-:W-:Y:S05]  /*21810*/  @!P4 BRA `(.L_x_12) ;  /* 0x000000480000c947 */ /* 0x001fea0003800000 */
.L_x_11:
[----:B------:R-:W-:Y:S01]  /*21820*/  BAR.SYNC.DEFER_BLOCKING 0x0 ;  /* 0x0000000000007b1d */ /* 0x000fe20000010000 */
[CC--:B------:R-:W-:Y:S01]  /*21830*/  IADD3 R154, P4, PT, R4.reuse, R3.reuse, RZ ;  /* 0x00000003049a7210 */ /* 0x0c0fe20007f9e0ff */
[----:B------:R-:W-:Y:S01]  /*21840*/  VIADD R10, R9, UR5 ;  /* 0x00000005090a7c36 */ /* 0x000fe20008000000 */
[CC--:B------:R-:W-:Y:S02]  /*21850*/  IADD3 R158, P6, PT, R5.reuse, R3.reuse, RZ ;  /* 0x00000003059e7210 */ /* 0x0c0fe40007fde0ff */
[-C--:B------:R-:W-:Y:S01]  /*21860*/  LEA.HI.X.SX32 R155, R4, R2.reuse, 0x1, P4 ;  /* 0x00000002049b7211 */ /* 0x080fe200020f0eff */
[----:B------:R-:W-:Y:S01]  /*21870*/  VIADD R4, R10, UR5 ;  /* 0x000000050a047c36 */ /* 0x000fe20008000000 */
[-C--:B------:R-:W-:Y:S01]  /*21880*/  IADD3 R152, P4, PT, R6, R3.reuse, RZ ;  /* 0x0000000306987210 */ /* 0x080fe20007f9e0ff */
[----:B------:R-:W0:Y:S01]  /*21890*/  LDCU UR4, c[0x0][0x39c] ;  /* 0x00007380ff0477ac */ /* 0x000e220008000800 */
[-C--:B------:R-:W-:Y:S01]  /*218a0*/  LEA.HI.X.SX32 R159, R5, R2.reuse, 0x1, P6 ;  /* 0x00000002059f7211 */ /* 0x080fe200030f0eff */
[----:B------:R-:W-:Y:S01]  /*218b0*/  VIADD R5, R4, UR5 ;  /* 0x0000000504057c36 */ /* 0x000fe20008000000 */
[-C--:B------:R-:W-:Y:S01]  /*218c0*/  LEA.HI.X.SX32 R153, R6, R2.reuse, 0x1, P4 ;  /* 0x0000000206997211 */ /* 0x080fe200020f0eff */
[----:B------:R-:W1:Y:S01]  /*218d0*/  LDCU UR6, c[0x0][0x39c] ;  /* 0x00007380ff0677ac */ /* 0x000e620008000800 */
[CC--:B------:R-:W-:Y:S01]  /*218e0*/  IADD3 R134, P4, PT, R8.reuse, R3.reuse, RZ ;  /* 0x0000000308867210 */ /* 0x0c0fe20007f9e0ff */
[----:B------:R-:W-:Y:S01]  /*218f0*/  VIADD R6, R5, UR5 ;  /* 0x0000000505067c36 */ /* 0x000fe20008000000 */
[-C--:B------:R-:W-:Y:S01]  /*21900*/  IADD3 R150, P6, PT, R7, R3.reuse, RZ ;  /* 0x0000000307967210 */ /* 0x080fe20007fde0ff */
[----:B------:R-:W2:Y:S01]  /*21910*/  LDCU UR7, c[0x0][0x39c] ;  /* 0x00007380ff0777ac */ /* 0x000ea20008000800 */
[----:B------:R-:W-:Y:S01]  /*21920*/  LEA.HI.X.SX32 R135, R8, R2, 0x1, P4 ;  /* 0x0000000208877211 */ /* 0x000fe200020f0eff */
[----:B------:R-:W-:Y:S01]  /*21930*/  VIADD R11, R6, UR5 ;  /* 0x00000005060b7c36 */ /* 0x000fe20008000000 */
[----:B------:R-:W-:-:S02]  /*21940*/  IADD3 R132, P4, PT, R10, R3, RZ ;  /* 0x000000030a847210 */ /* 0x000fc40007f9e0ff */
[-C--:B------:R-:W-:Y:S01]  /*21950*/  LEA.HI.X.SX32 R151, R7, R2.reuse, 0x1, P6 ;  /* 0x0000000207977211 */ /* 0x080fe200030f0eff */
[----:B------:R-:W-:Y:S01]  /*21960*/  VIADD R8, R11, UR5 ;  /* 0x000000050b087c36 */ /* 0x000fe20008000000 */
[----:B------:R-:W-:Y:S01]  /*21970*/  LEA.HI.X.SX32 R133, R10, R2, 0x1, P4 ;  /* 0x000000020a857211 */ /* 0x000fe200020f0eff */
[----:B------:R-:W3:Y:S02]  /*21980*/  @!P1 SYNCS.CCTL.IV [UR9+0x10000] ;  /* 0x01000000ff0099b1 */ /* 0x000ee40008000009 */
[----:B---3--:R-:W-:Y:S01]  /*21990*/  BAR.SYNC.DEFER_BLOCKING 0x0 ;  /* 0x0000000000007b1d */ /* 0x008fe20000010000 */
[----:B------:R-:W-:-:S05]  /*219a0*/  IADD3 R14, P4, PT, R5, R3, RZ ;  /* 0x00000003050e7210 */ /* 0x000fca0007f9e0ff */
[----:B------:R-:W3:Y:S01]  /*219b0*/  @!P1 SYNCS.CCTL.IV [UR9+0x10008] ;  /* 0x01000800ff0099b1 */ /* 0x000ee20008000009 */
[CC--:B------:R-:W-:Y:S01]  /*219c0*/  IADD3 R148, P1, PT, R9.reuse, R3.reuse, RZ ;  /* 0x0000000309947210 */ /* 0x0c0fe20007f3e0ff */
[----:B------:R-:W4:Y:S03]  /*219d0*/  LDCU UR9, c[0x0][0x39c] ;  /* 0x00007380ff0977ac */ /* 0x000f260008000800 */
[----:B------:R-:W-:Y:S01]  /*219e0*/  LEA.HI.X.SX32 R149, R9, R2, 0x1, P1 ;  /* 0x0000000209957211 */ /* 0x000fe200008f0eff */
[----:B------:R-:W-:Y:S01]  /*219f0*/  VIADD R9, R8, UR5 ;  /* 0x0000000508097c36 */ /* 0x000fe20008000000 */
[----:B------:R-:W-:-:S04]  /*21a00*/  IADD3 R12, P1, PT, R4, R3, RZ ;  /* 0x00000003040c7210 */ /* 0x000fc80007f3e0ff */
[----:B------:R-:W-:-:S05]  /*21a10*/  LEA.HI.X.SX32 R13, R4, R2, 0x1, P1 ;  /* 0x00000002040d7211 */ /* 0x000fca00008f0eff */
[----:B------:R5:W-:Y:S04]  /*21a20*/  STL.64 [R1+0x18], R12 ;  /* 0x0000180c01007387 */ /* 0x000be80000100a00 */
[----:B-----5:R-:W5:Y:S01]  /*21a30*/  LDL.LU R12, [R1+0x8ec] ;  /* 0x0008ec00010c7983 */ /* 0x020f620000300800 */
[-C--:B------:R-:W-:Y:S01]  /*21a40*/  LEA.HI.X.SX32 R15, R5, R2.reuse, 0x1, P4 ;  /* 0x00000002050f7211 */ /* 0x080fe200020f0eff */
[----:B------:R-:W-:Y:S01]  /*21a50*/  VIADD R7, R9, UR5 ;  /* 0x0000000509077c36 */ /* 0x000fe20008000000 */
[CC--:B------:R-:W-:Y:S01]  /*21a60*/  IADD3 R16, P1, PT, R6.reuse, R3.reuse, RZ ;  /* 0x0000000306107210 */ /* 0x0c0fe20007f3e0ff */
[----:B------:R-:W2:Y:S03]  /*21a70*/  LDL.LU R10, [R1+0x81c] ;  /* 0x00081c00010a7983 */ /* 0x000ea60000300800 */
[----:B------:R-:W-:Y:S01]  /*21a80*/  LEA.HI.X.SX32 R17, R6, R2, 0x1, P1 ;  /* 0x0000000206117211 */ /* 0x000fe200008f0eff */
[----:B------:R0:W-:Y:S01]  /*21a90*/  STL.64 [R1+0x10], R14 ;  /* 0x0000100e01007387 */ /* 0x0001e20000100a00 */
[----:B------:R-:W-:Y:S01]  /*21aa0*/  VIADD R6, R7, UR5 ;  /* 0x0000000507067c36 */ /* 0x000fe20008000000 */
[----:B------:R-:W-:-:S02]  /*21ab0*/  IADD3 R164, P1, PT, R8, R3, RZ ;  /* 0x0000000308a47210 */ /* 0x000fc40007f3e0ff */
[----:B------:R-:W-:Y:S01]  /*21ac0*/  STL.64 [R1+0x8], R16 ;  /* 0x0000081001007387 */ /* 0x000fe20000100a00 */
[----:B------:R-:W-:Y:S01]  /*21ad0*/  VIADD R5, R6, UR5 ;  /* 0x0000000506057c36 */ /* 0x000fe20008000000 */
[CC--:B0-----:R-:W-:Y:S02]  /*21ae0*/  IADD3 R14, P4, PT, R11.reuse, R3.reuse, RZ ;  /* 0x000000030b0e7210 */ /* 0x0c1fe40007f9e0ff */
[----:B------:R-:W3:Y:S02]  /*21af0*/  LDL.LU R157, [R1+0x868] ;  /* 0x00086800019d7983 */ /* 0x000ee40000300800 */
[-C--:B------:R-:W-:Y:S02]  /*21b00*/  LEA.HI.X.SX32 R15, R11, R2.reuse, 0x1, P4 ;  /* 0x000000020b0f7211 */ /* 0x080fe400020f0eff */
[----:B------:R-:W-:Y:S01]  /*21b10*/  LEA.HI.X.SX32 R165, R8, R2, 0x1, P1 ;  /* 0x0000000208a57211 */ /* 0x000fe200008f0eff */
[----:B------:R-:W-:Y:S01]  /*21b20*/  VIADD R4, R5, UR5 ;  /* 0x0000000505047c36 */ /* 0x000fe20008000000 */
[-C--:B------:R-:W-:Y:S01]  /*21b30*/  IADD3 R146, P4, PT, R9, R3.reuse, RZ ;  /* 0x0000000309927210 */ /* 0x080fe20007f9e0ff */
[----:B------:R-:W3:Y:S01]  /*21b40*/  LDL.LU R160, [R1+0x86c] ;  /* 0x00086c0001a07983 */ /* 0x000ee20000300800 */
[----:B------:R-:W-:-:S02]  /*21b50*/  IADD3 R144, P1, PT, R7, R3, RZ ;  /* 0x0000000307907210 */ /* 0x000fc40007f3e0ff */
[-C--:B------:R-:W-:Y:S02]  /*21b60*/  LEA.HI.X.SX32 R147, R9, R2.reuse, 0x1, P4 ;  /* 0x0000000209937211 */ /* 0x080fe400020f0eff */
[CC--:B------:R-:W-:Y:S02]  /*21b70*/  IADD3 R142, P4, PT, R6.reuse, R3.reuse, RZ ;  /* 0x00000003068e7210 */ /* 0x0c0fe40007f9e0ff */
[-C--:B------:R-:W-:Y:S02]  /*21b80*/  LEA.HI.X.SX32 R145, R7, R2.reuse, 0x1, P1 ;  /* 0x0000000207917211 */ /* 0x080fe400008f0eff */
[-C--:B------:R-:W-:Y:S02]  /*21b90*/  IADD3 R140, P1, PT, R5, R3.reuse, RZ ;  /* 0x00000003058c7210 */ /* 0x080fe40007f3e0ff */
[----:B------:R-:W-:Y:S01]  /*21ba0*/  LEA.HI.X.SX32 R143, R6, R2, 0x1, P4 ;  /* 0x00000002068f7211 */ /* 0x000fe200020f0eff */
[----:B------:R-:W-:Y:S01]  /*21bb0*/  STL.64 [R1], R14 ;  /* 0x0000000e01007387 */ /* 0x000fe20000100a00 */
[----:B------:R-:W-:-:S02]  /*21bc0*/  IADD3 R138, P4, PT, R4, R3, RZ ;  /* 0x00000003048a7210 */ /* 0x000fc40007f9e0ff */
[-C--:B------:R-:W-:Y:S01]  /*21bd0*/  LEA.HI.X.SX32 R141, R5, R2.reuse, 0x1, P1 ;  /* 0x00000002058d7211 */ /* 0x080fe200008f0eff */
[----:B------:R-:W-:Y:S01]  /*21be0*/  STL.64 [R1+0x9d8], R164 ;  /* 0x0009d8a401007387 */ /* 0x000fe20000100a00 */
[----:B------:R-:W-:-:S03]  /*21bf0*/  LEA.HI.X.SX32 R139, R4, R2, 0x1, P4 ;  /* 0x00000002048b7211 */ /* 0x000fc600020f0eff */
[----:B------:R-:W-:Y:S04]  /*21c00*/  STL [R1+0x9f0], R146 ;  /* 0x0009f09201007387 */ /* 0x000fe80000100800 */
[----:B------:R-:W-:Y:S04]  /*21c10*/  STL [R1+0x9e0], R147 ;  /* 0x0009e09301007387 */ /* 0x000fe80000100800 */
[----:B------:R-:W-:Y:S04]  /*21c20*/  STL.64 [R1+0x9e8], R144 ;  /* 0x0009e89001007387 */ /* 0x000fe80000100a00 */
[----:B------:R-:W-:Y:S04]  /*21c30*/  STL.64 [R1+0x9f8], R142 ;  /* 0x0009f88e01007387 */ /* 0x000fe80000100a00 */
[----:B------:R0:W-:Y:S04]  /*21c40*/  STL [R1+0xa04], R140 ;  /* 0x000a048c01007387 */ /* 0x0001e80000100800 */
[----:B------:R-:W-:Y:S04]  /*21c50*/  STL [R1+0xa00], R141 ;  /* 0x000a008d01007387 */ /* 0x000fe80000100800 */
[----:B------:R1:W-:Y:S04]  /*21c60*/  STL.64 [R1+0xa08], R138 ;  /* 0x000a088a01007387 */ /* 0x0003e80000100a00 */
[----:B0-----:R-:W4:Y:S01]  /*21c70*/  LDL.LU R140, [R1+0x8f0] ;  /* 0x0008f000018c7983 */ /* 0x001f220000300800 */
[----:B------:R-:W-:-:S05]  /*21c80*/  VIADD R156, R4, UR5 ;  /* 0x00000005049c7c36 */ /* 0x000fca0008000000 */
[----:B------:R-:W-:-:S04]  /*21c90*/  IADD3 R136, P6, PT, R156, R3, RZ ;  /* 0x000000039c887210 */ /* 0x000fc80007fde0ff */
[----:B------:R-:W-:Y:S02]  /*21ca0*/  LEA.HI.X.SX32 R137, R156, R2, 0x1, P6 ;  /* 0x000000029c897211 */ /* 0x000fe400030f0eff */
[----:B------:R-:W-:-:S03]  /*21cb0*/  ISETP.LT.AND P6, PT, R0, UR15, !P2 ;  /* 0x0000000f00007c0c */ /* 0x000fc6000d7c1270 */
[----:B------:R-:W-:Y:S04]  /*21cc0*/  STL [R1+0xa10], R137 ;  /* 0x000a108901007387 */ /* 0x000fe80000100800 */
[----:B-1----:R-:W4:Y:S04]  /*21cd0*/  LDL.LU R139, [R1+0x8f4] ;  /* 0x0008f400018b7983 */ /* 0x002f280000300800 */
[----:B------:R-:W4:Y:S01]  /*21ce0*/  LDL.LU R138, [R1+0x8f8] ;  /* 0x0008f800018a7983 */ /* 0x000f220000300800 */
[----:B-----5:R-:W-:Y:S02]  /*21cf0*/  ISETP.LT.AND P1, PT, R12, UR15, !P2 ;  /* 0x0000000f0c007c0c */ /* 0x020fe4000d721270 */
[----:B--2---:R-:W-:-:S02]  /*21d00*/  ISETP.LT.AND P4, PT, R10, UR15, !P2 ;  /* 0x0000000f0a007c0c */ /* 0x004fc4000d781270 */
[----:B------:R-:W0:Y:S01]  /*21d10*/  LDTM.x128 R4, tmem[UR10] ;  /* 0x0000000a000479ee */ /* 0x000e2200083c0000 */
[----:B------:R-:W-:Y:S01]  /*21d20*/  NOP ;  /* 0x0000000000007918 */ /* 0x000fe20000000000 */
[----:B------:R-:W-:Y:S01]  /*21d30*/  VIADD R0, R156, UR5 ;  /* 0x000000059c007c36 */ /* 0x000fe20008000000 */
[----:B------:R-:W1:Y:S01]  /*21d40*/  LDCU UR10, c[0x0][0x39c] ;  /* 0x00007380ff0a77ac */ /* 0x000e620008000800 */
[----:B0-----:R-:W-:-:S05]  /*21d50*/  F2FP.SATFINITE.E4M3.F32.PACK_AB_MERGE_C R5, R5, R4, RZ ;  /* 0x000000040505723e */ /* 0x001fca00048070ff */
[----:B------:R0:W-:Y:S02]  /*21d60*/  @P6 STG.E.U8 desc[UR18][R154.64], R5 ;  /* 0x000000059a006986 */ /* 0x0001e4000c101112 */
[----:B0-----:R-:W-:-:S04]  /*21d70*/  PRMT R5, R5, 0x9910, RZ ;  /* 0x0000991005057816 */ /* 0x001fc800000000ff */
[----:B------:R-:W-:-:S05]  /*21d80*/  SHF.R.S32.HI R5, RZ, 0x8, R5 ;  /* 0x00000008ff057819 */ /* 0x000fca0000011405 */
[----:B------:R0:W-:Y:S01]  /*21d90*/  @P5 STG.E.U8 desc[UR18][R158.64], R5 ;  /* 0x000000059e005986 */ /* 0x0001e2000c101112 */
[----:B---3--:R-:W-:Y:S02]  /*21da0*/  ISETP.LT.AND P5, PT, R160, UR15, !P2 ;  /* 0x0000000fa0007c0c */ /* 0x008fe4000d7a1270 */
[----:B------:R-:W-:-:S05]  /*21db0*/  F2FP.SATFINITE.E4M3.F32.PACK_AB_MERGE_C R160, R7, R6, RZ ;  /* 0x0000000607a0723e */ /* 0x000fca00048070ff */
[----:B------:R2:W-:Y:S01]  /*21dc0*/  @P0 STG.E.U8 desc[UR18][R152.64], R160 ;  /* 0x000000a098000986 */ /* 0x0005e2000c101112 */
[----:B----4-:R-:W-:-:S03]  /*21dd0*/  ISETP.LT.AND P0, PT, R140, UR15, !P2 ;  /* 0x0000000f8c007c0c */ /* 0x010fc6000d701270 */
[----:B------:R-:W3:Y:S04]  /*21de0*/  LDL.LU R140, [R1+0x8fc] ;  /* 0x0008fc00018c7983 */ /* 0x000ee80000300800 */
[----:B------:R-:W4:Y:S01]  /*21df0*/  LDL.LU R146, [R1+0x900] ;  /* 0x0009000001927983 */ /* 0x000f220000300800 */
[----:B------:R-:W-:-:S04]  /*21e00*/  ISETP.LT.AND P6, PT, R157, UR15, !P2 ;  /* 0x0000000f9d007c0c */ /* 0x000fc8000d7c1270 */
[----:B------:R-:W-:Y:S02]  /*21e10*/  P2R R4, PR, RZ, 0x40 ;  /* 0x00000040ff047803 */ /* 0x000fe40000000000 */
[----:B------:R-:W-:-:S04]  /*21e20*/  IADD3 R156, P6, PT, R0, R3, RZ ;  /* 0x00000003009c7210 */ /* 0x000fc80007fde0ff */
[C---:B------:R-:W-:Y:S01]  /*21e30*/  LEA.HI.X.SX32 R157, R0.reuse, R2, 0x1, P6 ;  /* 0x00000002009d7211 */ /* 0x040fe200030f0eff */
[----:B------:R-:W-:-:S05]  /*21e40*/  VIADD R0, R0, UR5 ;  /* 0x0000000500007c36 */ /* 0x000fca0008000000 */
[----:B------:R-:W-:-:S04]  /*21e50*/  IADD3 R154, P6, PT, R0, R3, RZ ;  /* 0x00000003009a7210 */ /* 0x000fc80007fde0ff */
[C---:B------:R-:W-:Y:S01]  /*21e60*/  LEA.HI.X.SX32 R155, R0.reuse, R2, 0x1, P6 ;  /* 0x00000002009b7211 */ /* 0x040fe200030f0eff */
[----:B------:R-:W-:Y:S01]  /*21e70*/  VIADD R0, R0, UR5 ;  /* 0x0000000500007c36 */ /* 0x000fe20008000000 */
[----:B------:R-:W-:Y:S02]  /*21e80*/  ISETP.NE.AND P6, PT, R4, RZ, PT ;  /* 0x000000ff0400720c */ /* 0x000fe40003fc5270 */
[----:B------:R-:W-:Y:S02]  /*21e90*/  P2R R137, PR, RZ, 0x20 ;  /* 0x00000020ff897803 */ /* 0x000fe40000000000 */
[----:B------:R-:W-:-:S04]  /*21ea0*/  IADD3 R4, P5, PT, R0, R3, RZ ;  /* 0x0000000300047210 */ /* 0x000fc80007fbe0ff */
[C---:B0-----:R-:W-:Y:S01]  /*21eb0*/  LEA.HI.X.SX32 R5, R0.reuse, R2, 0x1, P5 ;  /* 0x0000000200057211 */ /* 0x041fe200028f0eff */
[----:B------:R-:W-:-:S05]  /*21ec0*/  VIADD R0, R0, UR5 ;  /* 0x0000000500007c36 */ /* 0x000fca0008000000 */
[----:B------:R-:W-:-:S04]  /*21ed0*/  IADD3 R6, P5, PT, R0, R3, RZ ;  /* 0x0000000300067210 */ /* 0x000fc80007fbe0ff */
[C---:B------:R-:W-:Y:S01]  /*21ee0*/  LEA.HI.X.SX32 R7, R0.reuse, R2, 0x1, P5 ;  /* 0x0000000200077211 */ /* 0x040fe200028f0eff */
[----:B------:R-:W-:-:S05]  /*21ef0*/  VIADD R0, R0, UR5 ;  /* 0x0000000500007c36 */ /* 0x000fca0008000000 */
[----:B------:R-:W-:-:S04]  /*21f00*/  IADD3 R158, P5, PT, R0, R3, RZ ;  /* 0x00000003009e7210 */ /* 0x000fc80007fbe0ff */
[C---:B------:R-:W-:Y:S01]  /*21f10*/  LEA.HI.X.SX32 R159, R0.reuse, R2, 0x1, P5 ;  /* 0x00000002009f7211 */ /* 0x040fe200028f0eff */
[----:B------:R-:W-:Y:S01]  /*21f20*/  VIADD R0, R0, UR5 ;  /* 0x0000000500007c36 */ /* 0x000fe20008000000 */
[----:B--2---:R-:W-:-:S04]  /*21f30*/  PRMT R160, R160, 0x9910, RZ ;  /* 0x00009910a0a07816 */ /* 0x004fc800000000ff */
[CC--:B------:R-:W-:Y:S02]  /*21f40*/  IADD3 R152, P5, PT, R0.reuse, R3.reuse, RZ ;  /* 0x0000000300987210 */ /* 0x0c0fe40007fbe0ff */
[----:B------:R-:W-:Y:S02]  /*21f50*/  SHF.R.S32.HI R160, RZ, 0x8, R160 ;  /* 0x00000008ffa07819 */ /* 0x000fe400000114a0 */
[C---:B------:R-:W-:Y:S01]  /*21f60*/  LEA.HI.X.SX32 R153, R0.reuse, R2, 0x1, P5 ;  /* 0x0000000200997211 */ /* 0x040fe200028f0eff */
[----:B------:R-:W-:Y:S02]  /*21f70*/  VIADD R0, R0, UR5 ;  /* 0x0000000500007c36 */ /* 0x000fe40008000000 */
[----:B------:R0:W-:Y:S01]  /*21f80*/  @P3 STG.E.U8 desc[UR18][R150.64], R160 ;  /* 0x000000a096003986 */ /* 0x0001e2000c101112 */
[----:B------:R-:W-:Y:S02]  /*21f90*/  F2FP.SATFINITE.E4M3.F32.PACK_AB_MERGE_C R162, R9, R8, RZ ;  /* 0x0000000809a2723e */ /* 0x000fe400048070ff */
[----:B0-----:R-:W-:-:S04]  /*21fa0*/  IADD3 R150, P5, PT, R0, R3, RZ ;  /* 0x0000000300967210 */ /* 0x001fc80007fbe0ff */
[C---:B------:R-:W-:Y:S01]  /*21fb0*/  LEA.HI.X.SX32 R151, R0.reuse, R2, 0x1, P5 ;  /* 0x0000000200977211 */ /* 0x040fe200028f0eff */
[----:B------:R-:W-:-:S05]  /*21fc0*/  VIADD R0, R0, UR5 ;  /* 0x0000000500007c36 */ /* 0x000fca0008000000 */
[----:B------:R-:W-:-:S04]  /*21fd0*/  IADD3 R8, P5, PT, R0, R3, RZ ;  /* 0x0000000300087210 */ /* 0x000fc80007fbe0ff */
[C---:B------:R-:W-:Y:S01]  /*21fe0*/  LEA.HI.X.SX32 R9, R0.reuse, R2, 0x1, P5 ;  /* 0x0000000200097211 */ /* 0x040fe200028f0eff */
[----:B------:R-:W-:-:S05]  /*21ff0*/  VIADD R0, R0, UR5 ;  /* 0x0000000500007c36 */ /* 0x000fca0008000000 */
[----:B------:R-:W-:-:S04]  /*22000*/  IADD3 R160, P5, PT, R0, R3, RZ ;  /* 0x0000000300a07210 */ /* 0x000fc80007fbe0ff */
[CC--:B------:R-:W-:Y:S01]  /*22010*/  LEA.HI.X.SX32 R161, R0.reuse, R2.reuse, 0x1, P5 ;  /* 0x0000000200a17211 */ /* 0x0c0fe200028f0eff */
[----:B------:R-:W-:Y:S01]  /*22020*/  VIADD R0, R0, UR5 ;  /* 0x0000000500007c36 */ /* 0x000fe20008000000 */
[----:B------:R0:W-:Y:S04]  /*22030*/  @P1 STG.E.U8 desc[UR18][R134.64], R162 ;  /* 0x000000a286001986 */ /* 0x0001e8000c101112 */
[----:B0-----:R-:W-:Y:S02]  /*22040*/  IADD3 R134, P5, PT, R0, R3, RZ ;  /* 0x0000000300867210 */ /* 0x001fe40007fbe0ff */
[----:B------:R-:W-:Y:S02]  /*22050*/  PRMT R162, R162, 0x9910, RZ ;  /* 0x00009910a2a27816 */ /* 0x000fe400000000ff */
[C---:B------:R-:W-:Y:S01]  /*22060*/  LEA.HI.X.SX32 R135, R0.reuse, R2, 0x1, P5 ;  /* 0x0000000200877211 */ /* 0x040fe200028f0eff */
[----:B------:R-:W-:Y:S01]  /*22070*/  VIADD R0, R0, UR5 ;  /* 0x0000000500007c36 */ /* 0x000fe20008000000 */
[----:B------:R-:W-:-:S05]  /*22080*/  SHF.R.S32.HI R162, RZ, 0x8, R162 ;  /* 0x00000008ffa27819 */ /* 0x000fca00000114a2 */
[----:B------:R0:W-:Y:S01]  /*22090*/  @P4 STG.E.U8 desc[UR18][R148.64], R162 ;  /* 0x000000a294004986 */ /* 0x0001e2000c101112 */
[----:B------:R-:W-:Y:S02]  /*220a0*/  ISETP.LT.AND P3, PT, R139, UR15, !P2 ;  /* 0x0000000f8b007c0c */ /* 0x000fe4000d761270 */
[----:B------:R-:W-:Y:S02]  /*220b0*/  ISETP.LT.AND P1, PT, R138, UR15, !P2 ;  /* 0x0000000f8a007c0c */ /* 0x000fe4000d721270 */
[----:B------:R-:W2:Y:S04]  /*220c0*/  LDL.LU.64 R138, [R1+0x18] ;  /* 0x00001800018a7983 */ /* 0x000ea80000300a00 */
[----:B------:R-:W5:Y:S01]  /*220d0*/  LDL.LU.64 R142, [R1+0x10] ;  /* 0x00001000018e7983 */ /* 0x000f620000300a00 */
[----:B0-----:R-:W-:-:S03]  /*220e0*/  IADD3 R148, P4, PT, R0, R3, RZ ;  /* 0x0000000300947210 */ /* 0x001fc60007f9e0ff */
[----:B------:R-:W5:Y:S01]  /*220f0*/  LDL.LU R141, [R1+0x7dc] ;  /* 0x0007dc00018d7983 */ /* 0x000f620000300800 */
[C---:B------:R-:W-:Y:S01]  /*22100*/  LEA.HI.X.SX32 R149, R0.reuse, R2, 0x1, P4 ;  /* 0x0000000200957211 */ /* 0x040fe200020f0eff */
[----:B------:R-:W-:Y:S02]  /*22110*/  VIADD R0, R0, UR5 ;  /* 0x0000000500007c36 */ /* 0x000fe40008000000 */
[----:B------:R-:W5:Y:S04]  /*22120*/  LDL.LU.64 R144, [R1+0x8] ;  /* 0x0000080001907983 */ /* 0x000f680000300a00 */
[----:B------:R-:W5:Y:S01]  /*22130*/  LDL.LU.64 R164, [R1] ;  /* 0x0000000001a47983 */ /* 0x000f620000300a00 */
[----:B---3--:R-:W-:Y:S02]  /*22140*/  ISETP.LT.AND P5, PT, R140, UR15, !P2 ;  /* 0x0000000f8c007c0c */ /* 0x008fe4000d7a1270 */
[----:B------:R-:W-:-:S02]  /*22150*/  F2FP.SATFINITE.E4M3.F32.PACK_AB_MERGE_C R140, R11, R10, RZ ;  /* 0x0000000a0b8c723e */ /* 0x000fc400048070ff */
[----:B------:R-:W-:-:S04]  /*22160*/  IADD3 R10, P4, PT, R0, R3, RZ ;  /* 0x00000003000a7210 */ /* 0x000fc80007f9e0ff */
[----:B------:R-:W-:Y:S02]  /*22170*/  LEA.HI.X.SX32 R11, R0, R2, 0x1, P4 ;  /* 0x00000002000b7211 */ /* 0x000fe400020f0eff */
[----:B----4-:R-:W-:Y:S02]  /*22180*/  ISETP.LT.AND P4, PT, R146, UR15, !P2 ;  /* 0x0000000f92007c0c */ /* 0x010fe4000d781270 */
[----:B------:R-:W3:Y:S04]  /*22190*/  LDL.LU R146, [R1+0x88c] ;  /* 0x00088c0001927983 */ /* 0x000ee80000300800 */
[----:B------:R-:W4:Y:S01]  /*221a0*/  LDL.LU R147, [R1+0x888] ;  /* 0x0008880001937983 */ /* 0x000f220000300800 */
[----:B------:R-:W-:-:S03]  /*221b0*/  VIADD R0, R0, UR5 ;  /* 0x0000000500007c36 */ /* 0x000fc60008000000 */
[----:B------:R0:W-:Y:S02]  /*221c0*/  @P6 STG.E.U8 desc[UR18][R132.64], R140 ;  /* 0x0000008c84006986 */ /* 0x0001e4000c101112 */
[----:B0-----:R-:W-:-:S04]  /*221d0*/  IADD3 R132, P6, PT, R0, R3, RZ ;  /* 0x0000000300847210 */ /* 0x001fc80007fde0ff */
[C---:B------:R-:W-:Y:S01]  /*221e0*/  LEA.HI.X.SX32 R133, R0.reuse, R2, 0x1, P6 ;  /* 0x0000000200857211 */ /* 0x040fe200030f0eff */
[----:B------:R-:W-:-:S05]  /*221f0*/  VIADD R0, R0, UR5 ;  /* 0x0000000500007c36 */ /* 0x000fca0008000000 */
[----:B------:R-:W-:-:S04]  /*22200*/  IADD3 R162, P6, PT, R0, R3, RZ ;  /* 0x0000000300a27210 */ /* 0x000fc80007fde0ff */
[----:B------:R-:W-:Y:S02]  /*22210*/  LEA.HI.X.SX32 R163, R0, R2, 0x1, P6 ;  /* 0x0000000200a37211 */ /* 0x000fe400030f0eff */
[----:B------:R-:W-:Y:S02]  /*22220*/  ISETP.NE.AND P6, PT, R137, RZ, PT ;  /* 0x000000ff8900720c */ /* 0x000fe40003fc5270 */
[----:B------:R-:W-:Y:S01]  /*22230*/  PRMT R140, R140, 0x9910, RZ ;  /* 0x000099108c8c7816 */ /* 0x000fe200000000ff */
[----:B------:R-:W4:Y:S01]  /*22240*/  LDL.LU R137, [R1+0xa10] ;  /* 0x000a100001897983 */ /* 0x000f220000300800 */
[----:B------:R-:W-:Y:S02]  /*22250*/  F2FP.SATFINITE.E4M3.F32.PACK_AB_MERGE_C R12, R13, R12, RZ ;  /* 0x0000000c0d0c723e */ /* 0x000fe400048070ff */
[----:B------:R-:W-:Y:S02]  /*22260*/  SHF.R.S32.HI R140, RZ, 0x8, R140 ;  /* 0x00000008ff8c7819 */ /* 0x000fe4000001148c */
[----:B------:R-:W-:-:S05]  /*22270*/  F2FP.SATFINITE.E4M3.F32.PACK_AB_MERGE_C R14, R15, R14, RZ ;  /* 0x0000000e0f0e723e */ /* 0x000fca00048070ff */
[----:B--2---:R0:W-:Y:S04]  /*22280*/  @P6 STG.E.U8 desc[UR18][R138.64], R140 ;  /* 0x0000008c8a006986 */ /* 0x0041e8000c101112 */
[----:B-----5:R2:W-:Y:S01]  /*22290*/  @P0 STG.E.U8 desc[UR18][R142.64], R12 ;  /* 0x0000000c8e000986 */ /* 0x0205e2000c101112 */
[----:B------:R-:W-:-:S03]  /*222a0*/  ISETP.LT.AND P6, PT, R141, UR15, !P2 ;  /* 0x0000000f8d007c0c */ /* 0x000fc6000d7c1270 */
[----:B0-----:R-:W5:Y:S01]  /*222b0*/  LDL.LU.64 R138, [R1+0xa08] ;  /* 0x000a0800018a7983 */ /* 0x001f620000300a00 */
[----:B--2---:R-:W-:-:S03]  /*222c0*/  PRMT R12, R12, 0x9910, RZ ;  /* 0x000099100c0c7816 */ /* 0x004fc600000000ff */
[----:B------:R-:W2:Y:S01]  /*222d0*/  LDL.LU R140, [R1+0xa04] ;  /* 0x000a0400018c7983 */ /* 0x000ea20000300800 */
[----:B------:R-:W-:-:S03]  /*222e0*/  SHF.R.S32.HI R12, RZ, 0x8, R12 ;  /* 0x00000008ff0c7819 */ /* 0x000fc6000001140c */
[----:B------:R-:W2:Y:S04]  /*222f0*/  LDL.LU R141, [R1+0xa00] ;  /* 0x000a0000018d7983 */ /* 0x000ea80000300800 */
[----:B------:R-:W2:Y:S04]  /*22300*/  LDL.LU R13, [R1+0x908] ;  /* 0x00090800010d7983 */ /* 0x000ea80000300800 */
[----:B------:R-:W2:Y:S04]  /*22310*/  LDL.LU.64 R142, [R1+0x9f8] ;  /* 0x0009f800018e7983 */ /* 0x000ea80000300a00 */
[----:B------:R0:W-:Y:S04]  /*22320*/  @P3 STG.E.U8 desc[UR18][R144.64], R12 ;  /* 0x0000000c90003986 */ /* 0x0001e8000c101112 */
[----:B------:R0:W-:Y:S01]  /*22330*/  @P1 STG.E.U8 desc[UR18][R164.64], R14 ;  /* 0x0000000ea4001986 */ /* 0x0001e2000c101112 */
[----:B---3--:R-:W-:-:S03]  /*22340*/  ISETP.LT.AND P0, PT, R146, UR15, !P2 ;  /* 0x0000000f92007c0c */ /* 0x008fc6000d701270 */
[----:B------:R-:W3:Y:S01]  /*22350*/  LDL.LU R146, [R1+0x9f0] ;  /* 0x0009f00001927983 */ /* 0x000ee20000300800 */
[----:B----4-:R-:W-:-:S03]  /*22360*/  ISETP.LT.AND P3, PT, R147, UR15, !P2 ;  /* 0x0000000f93007c0c */ /* 0x010fc6000d761270 */
[----:B0-----:R-:W4:Y:S04]  /*22370*/  LDL.LU.64 R144, [R1+0x9e8] ;  /* 0x0009e80001907983 */ /* 0x001f280000300a00 */
[----:B------:R-:W2:Y:S04]  /*22380*/  LDL.LU R12, [R1+0x7e4] ;  /* 0x0007e400010c7983 */ /* 0x000ea80000300800 */
[----:B------:R-:W3:Y:S04]  /*22390*/  LDL.LU R147, [R1+0x9e0] ;  /* 0x0009e00001937983 */ /* 0x000ee80000300800 */
[----:B------:R-:W2:Y:S04]  /*223a0*/  LDL.LU R15, [R1+0x904] ;  /* 0x00090400010f7983 */ /* 0x000ea80000300800 */
[----:B------:R-:W2:Y:S01]  /*223b0*/  LDL.LU.64 R164, [R1+0x9d8] ;  /* 0x0009d80001a47983 */ /* 0x000ea20000300a00 */
[----:B------:R-:W-:-:S04]  /*223c0*/  PRMT R14, R14, 0x9910, RZ ;  /* 0x000099100e0e7816 */ /* 0x000fc800000000ff */
[----:B------:R-:W-:Y:S02]  /*223d0*/  SHF.R.S32.HI R14, RZ, 0x8, R14 ;  /* 0x00000008ff0e7819 */ /* 0x000fe4000001140e */
[----:B------:R-:W-:-:S03]  /*223e0*/  F2FP.SATFINITE.E4M3.F32.PACK_AB_MERGE_C R16, R17, R16, RZ ;  /* 0x000000101110723e */ /* 0x000fc600048070ff */
[----:B--2---:R0:W-:Y:S04]  /*223f0*/  @P5 STG.E.U8 desc[UR18][R164.64], R14 ;  /* 0x0000000ea4005986 */ /* 0x0041e8000c101112 */
[----:B0-----:R-:W2:Y:S04]  /*22400*/  LDL.LU R165, [R1+0x90c] ;  /* 0x00090c0001a57983 */ /* 0x001ea80000300800 */
[----:B------:R-:W2:Y:S01]  /*22410*/  LDL.LU R164, [R1+0x910] ;  /* 0x0009100001a47983 */ /* 0x000ea20000300800 */
[----:B------:R-:W-:-:S03]  /*22420*/  ISETP.LT.AND P1, PT, R15, UR15, !P2 ;  /* 0x0000000f0f007c0c */ /* 0x000fc6000d721270 */
[----:B------:R-:W2:Y:S01]  /*22430*/  LDL.LU R15, [R1+0x8c4] ;  /* 0x0008c400010f7983 */ /* 0x000ea20000300800 */
[----:B------:R-:W-:-:S03]  /*22440*/  ISETP.LT.AND P5, PT, R13, UR15, !P2 ;  /* 0x0000000f0d007c0c */ /* 0x000fc6000d7a1270 */
[----:B------:R-:W2:Y:S04]  /*22450*/  LDL.LU R13, [R1+0x8b4] ;  /* 0x0008b400010d7983 */ /* 0x000ea80000300800 */
[----:B---3--:R0:W-:Y:S01]  /*22460*/  @P4 STG.E.U8 desc[UR18][R146.64], R16 ;  /* 0x0000001092004986 */ /* 0x0081e2000c101112 */
[----:B------:R-:W-:Y:S01]  /*22470*/  ISETP.LT.AND P4, PT, R12, UR4, !P2 ;  /* 0x000000040c007c0c */ /* 0x000fe2000d781270 */
[----:B------:R-:W2:Y:S02]  /*22480*/  LDCU UR4, c[0x0][0x39c] ;  /* 0x00007380ff0477ac */ /* 0x000ea40008000800 */
[----:B------:R-:W3:Y:S04]  /*22490*/  LDL.LU R12, [R1+0x8a8] ;  /* 0x0008a800010c7983 */ /* 0x000ee80000300800 */
[----:B------:R-:W3:Y:S01]  /*224a0*/  LDL.LU R14, [R1+0x898] ;  /* 0x00089800010e7983 */ /* 0x000ee20000300800 */
[----:B0-----:R-:W-:-:S03]  /*224b0*/  PRMT R16, R16, 0x9910, RZ ;  /* 0x0000991010107816 */ /* 0x001fc600000000ff */
[----:B------:R-:W3:Y:S01]  /*224c0*/  LDL.LU R17, [R1+0x914] ;  /* 0x0009140001117983 */ /* 0x000ee20000300800 */
[----:B------:R-:W-:-:S05]  /*224d0*/  SHF.R.S32.HI R16, RZ, 0x8, R16 ;  /* 0x00000008ff107819 */ /* 0x000fca0000011410 */
[----:B----4-:R0:W-:Y:S01]  /*224e0*/  @P6 STG.E.U8 desc[UR18][R144.64], R16 ;  /* 0x0000001090006986 */ /* 0x0101e2000c101112 */
[----:B------:R-:W-:-:S05]  /*224f0*/  F2FP.SATFINITE.E4M3.F32.PACK_AB_MERGE_C R18, R19, R18, RZ ;  /* 0x000000121312723e */ /* 0x000fca00048070ff */
[----:B------:R4:W-:Y:S04]  /*22500*/  @P0 STG.E.U8 desc[UR18][R142.64], R18 ;  /* 0x000000128e000986 */ /* 0x0009e8000c101112 */
[----:B0-----:R-:W3:Y:S01]  /*22510*/  LDL.LU R16, [R1+0x918] ;  /* 0x0009180001107983 */ /* 0x001ee20000300800 */
[----:B----4-:R-:W-:-:S04]  /*22520*/  PRMT R18, R18, 0x9910, RZ ;  /* 0x0000991012127816 */ /* 0x010fc800000000ff */
[----:B------:R-:W-:-:S05]  /*22530*/  SHF.R.S32.HI R18, RZ, 0x8, R18 ;  /* 0x00000008ff127819 */ /* 0x000fca0000011412 */
[----:B------:R-:W-:Y:S01]  /*22540*/  @P3 STG.E.U8 desc[UR18][R140.64], R18 ;  /* 0x000000128c003986 */ /* 0x000fe2000c101112 */
[----:B------:R-:W-:-:S05]  /*22550*/  F2FP.SATFINITE.E4M3.F32.PACK_AB_MERGE_C R20, R21, R20, RZ ;  /* 0x000000141514723e */ /* 0x000fca00048070ff */
[----:B-----5:R0:W-:Y:S02]  /*22560*/  @P1 STG.E.U8 desc[UR18][R138.64], R20 ;  /* 0x000000148a001986 */ /* 0x0201e4000c101112 */
[----:B0-----:R-:W-:-:S04]  /*22570*/  PRMT R20, R20, 0x9910, RZ ;  /* 0x0000991014147816 */ /* 0x001fc800000000ff */
[----:B------:R-:W-:-:S05]  /*22580*/  SHF.R.S32.HI R20, RZ, 0x8, R20 ;  /* 0x00000008ff147819 */ /* 0x000fca0000011414 */
[----:B------:R-:W-:Y:S01]  /*22590*/  @P5 STG.E.U8 desc[UR18][R136.64], R20 ;  /* 0x0000001488005986 */ /* 0x000fe2000c101112 */
[----:B--2---:R-:W-:Y:S01]  /*225a0*/  ISETP.LT.AND P6, PT, R165, UR4, !P2 ;  /* 0x00000004a5007c0c */ /* 0x004fe2000d7c1270 */
[----:B------:R-:W0:Y:S02]  /*225b0*/  LDCU UR4, c[0x0][0x39c] ;  /* 0x00007380ff0477ac */ /* 0x000e240008000800 */
[----:B0-----:R-:W-:Y:S01]  /*225c0*/  ISETP.LT.AND P0, PT, R164, UR4, !P2 ;  /* 0x00000004a4007c0c */ /* 0x001fe2000d701270 */
[----:B------:R-:W0:Y:S02]  /*225d0*/  LDCU UR4, c[0x0][0x39c] ;  /* 0x00007380ff0477ac */ /* 0x000e240008000800 */
[----:B0-----:R-:W-:Y:S01]  /*225e0*/  ISETP.LT.AND P3, PT, R15, UR4, !P2 ;  /* 0x000000040f007c0c */ /* 0x001fe2000d761270 */
[----:B------:R-:W0:Y:S01]  /*225f0*/  LDCU UR4, c[0x0][0x39c] ;  /* 0x00007380ff0477ac */ /* 0x000e220008000800 */
[----:B------:R-:W2:Y:S01]  /*22600*/  LDL.LU R15, [R1+0x91c] ;  /* 0x00091c00010f7983 */ /* 0x000ea20000300800 */
[----:B0-----:R-:W-:Y:S01]  /*22610*/  ISETP.LT.AND P1, PT, R13, UR4, !P2 ;  /* 0x000000040d007c0c */ /* 0x001fe2000d721270 */
[----:B------:R-:W3:Y:S02]  /*22620*/  LDCU UR4, c[0x0][0x39c] ;  /* 0x00007380ff0477ac */ /* 0x000ee40008000800 */
[----:B------:R-:W4:Y:S01]  /*22630*/  LDL.LU R13, [R1+0x920] ;  /* 0x00092000010d7983 */ /* 0x000f220000300800 */
[----:B---3--:R-:W-:Y:S01]  /*22640*/  ISETP.LT.AND P5, PT, R12, UR4, !P2 ;  /* 0x000000040c007c0c */ /* 0x008fe2000d7a1270 */
[----:B------:R-:W0:Y:S02]  /*22650*/  LDCU UR4, c[0x0][0x39c] ;  /* 0x00007380ff0477ac */ /* 0x000e240008000800 */
[----:B------:R-:W3:Y:S01]  /*22660*/  LDL.LU R12, [R1+0x8d0] ;  /* 0x0008d000010c7983 */ /* 0x000ee20000300800 */
[----:B------:R-:W-:-:S05]  /*22670*/  F2FP.SATFINITE.E4M3.F32.PACK_AB_MERGE_C R22, R23, R22, RZ ;  /* 0x000000161716723e */ /* 0x000fca00048070ff */
[----:B------:R5:W-:Y:S01]  /*22680*/  @P6 STG.E.U8 desc[UR18][R156.64], R22 ;  /* 0x000000169c006986 */ /* 0x000be2000c101112 */
[----:B0-----:R-:W-:Y:S01]  /*22690*/  ISETP.LT.AND P6, PT, R14, UR4, !P2 ;  /* 0x000000040e007c0c */ /* 0x001fe2000d7c1270 */
[----:B------:R-:W0:Y:S01]  /*226a0*/  LDCU UR4, c[0x0][0x39c] ;  /* 0x00007380ff0477ac */ /* 0x000e220008000800 */
[----:B-----5:R-:W-:Y:S01]  /*226b0*/  PRMT R22, R22, 0x9910, RZ ;  /* 0x0000991016167816 */ /* 0x020fe200000000ff */
[----:B------:R-:W5:Y:S03]  /*226c0*/  LDL.LU R14, [R1+0x8b8] ;  /* 0x0008b800010e7983 */ /* 0x000f660000300800 */
[----:B------:R-:W-:-:S05]  /*226d0*/  SHF.R.S32.HI R22, RZ, 0x8, R22 ;  /* 0x00000008ff167819 */ /* 0x000fca0000011416 */
[----:B------:R-:W-:Y:S01]  /*226e0*/  @P0 STG.E.U8 desc[UR18][R154.64], R22 ;  /* 0x000000169a000986 */ /* 0x000fe2000c101112 */
[----:B0-----:R-:W-:Y:S01]  /*226f0*/  ISETP.LT.AND P0, PT, R17, UR4, !P2 ;  /* 0x0000000411007c0c */ /* 0x001fe2000d701270 */
[----:B------:R-:W0:Y:S01]  /*22700*/  LDCU UR4, c[0x0][0x39c] ;  /* 0x00007380ff0477ac */ /* 0x000e220008000800 */
[----:B------:R-:W-:-:S05]  /*22710*/  F2FP.SATFINITE.E4M3.F32.PACK_AB_MERGE_C R24, R25, R24, RZ ;  /* 0x000000181918723e */ /* 0x000fca00048070ff */
[----:B------:R0:W-:Y:S02]  /*22720*/  @P3 STG.E.U8 desc[UR18][R4.64], R24 ;  /* 0x0000001804003986 */ /* 0x0001e4000c101112 */
[----:B0-----:R-:W-:Y:S01]  /*22730*/  ISETP.LT.AND P3, PT, R16, UR4, !P2 ;  /* 0x0000000410007c0c */ /* 0x001fe2000d761270 */
[----:B------:R-:W2:Y:S01]  /*22740*/  LDCU UR4, c[0x0][0x39c] ;  /* 0x00007380ff0477ac */ /* 0x000ea20008000800 */
[----:B------:R-:W-:Y:S01]  /*22750*/  PRMT R24, R24, 0x9910, RZ ;  /* 0x0000991018187816 */ /* 0x000fe200000000ff */
[----:B------:R-:W5:Y:S03]  /*22760*/  LDL.LU R5, [R1+0x8b0] ;  /* 0x0008b00001057983 */ /* 0x000f660000300800 */
[----:B------:R-:W-:Y:S01]  /*22770*/  SHF.R.S32.HI R24, RZ, 0x8, R24 ;  /* 0x00000008ff187819 */ /* 0x000fe20000011418 */
[----:B------:R-:W5:Y:S04]  /*22780*/  LDL.LU R4, [R1+0x894] ;  /* 0x0008940001047983 */ /* 0x000f680000300800 */
[----:B------:R-:W-:Y:S01]  /*22790*/  @P1 STG.E.U8 desc[UR18][R6.64], R24 ;  /* 0x0000001806001986 */ /* 0x000fe2000c101112 */
[----:B------:R-:W-:-:S05]  /*227a0*/  F2FP.SATFINITE.E4M3.F32.PACK_AB_MERGE_C R26, R27, R26, RZ ;  /* 0x0000001a1b1a723e */ /* 0x000fca00048070ff */
[----:B------:R0:W-:Y:S02]  /*227b0*/  @P5 STG.E.U8 desc[UR18][R158.64], R26 ;  /* 0x0000001a9e005986 */ /* 0x0001e4000c101112 */
[----:B0-----:R-:W-:-:S04]  /*227c0*/  PRMT R26, R26, 0x9910, RZ ;  /* 0x000099101a1a7816 */ /* 0x001fc800000000ff */
[----:B------:R-:W-:-:S05]  /*227d0*/  SHF.R.S32.HI R26, RZ, 0x8, R26 ;  /* 0x00000008ff1a7819 */ /* 0x000fca000001141a */
[----:B------:R-:W-:Y:S01]  /*227e0*/  @P6 STG.E.U8 desc[UR18][R152.64], R26 ;  /* 0x0000001a98006986 */ /* 0x000fe2000c101112 */
[----:B--2---:R-:W-:Y:S01]  /*227f0*/  ISETP.LT.AND P1, PT, R15, UR4, !P2 ;  /* 0x000000040f007c0c */ /* 0x004fe2000d721270 */
[----:B------:R-:W4:Y:S02]  /*22800*/  LDCU UR4, c[0x0][0x39c] ;  /* 0x00007380ff0477ac */ /* 0x000f240008000800 */
[----:B----4-:R-:W-:Y:S01]  /*22810*/  ISETP.LT.AND P5, PT, R13, UR4, !P2 ;  /* 0x000000040d007c0c */ /* 0x010fe2000d7a1270 */
[----:B------:R-:W3:Y:S01]  /*22820*/  LDCU UR4, c[0x0][0x39c] ;  /* 0x00007380ff0477ac */ /* 0x000ee20008000800 */
[----:B------:R-:W2:Y:S01]  /*22830*/  LDL.LU R13, [R1+0x930] ;  /* 0x00093000010d7983 */ /* 0x000ea20000300800 */
[----:B---3--:R-:W-:Y:S01]  /*22840*/  ISETP.LT.AND P6, PT, R12, UR4, !P2 ;  /* 0x000000040c007c0c */ /* 0x008fe2000d7c1270 */
[----:B------:R-:W5:Y:S02]  /*22850*/  LDCU UR4, c[0x0][0x39c] ;  /* 0x00007380ff0477ac */ /* 0x000f640008000800 */
[----:B------:R-:W3:Y:S01]  /*22860*/  LDL.LU R12, [R1+0x92c] ;  /* 0x00092c00010c7983 */ /* 0x000ee20000300800 */
[----:B------:R-:W-:-:S02]  /*22870*/  F2FP.SATFINITE.E4M3.F32.PACK_AB_MERGE_C R28, R29, R28, RZ ;  /* 0x0000001c1d1c723e */ /* 0x000fc400048070ff */
[----:B------:R-:W-:Y:S01]  /*22880*/  F2FP.SATFINITE.E4M3.F32.PACK_AB_MERGE_C R30, R31, R30, RZ ;  /* 0x0000001e1f1e723e */ /* 0x000fe200048070ff */
[----:B------:R-:W4:Y:S04]  /*22890*/  LDL.LU R7, [R1+0x928] ;  /* 0x0009280001077983 */ /* 0x000f280000300800 */
[----:B------:R0:W-:Y:S04]  /*228a0*/  @P0 STG.E.U8 desc[UR18][R150.64], R28 ;  /* 0x0000001c96000986 */ /* 0x0001e8000c101112 */
[----:B------:R-:W2:Y:S01]  /*228b0*/  LDL.LU R6, [R1+0x924] ;  /* 0x0009240001067983 */ /* 0x000ea20000300800 */
[----:B-----5:R-:W-:Y:S01]  /*228c0*/  ISETP.LT.AND P0, PT, R14, UR4, !P2 ;  /* 0x000000040e007c0c */ /* 0x020fe2000d701270 */
[----:B------:R-:W5:Y:S01]  /*228d0*/  LDCU UR4, c[0x0][0x39c] ;  /* 0x00007380ff0477ac */ /* 0x000f620008000800 */
[----:B0-----:R-:W-:-:S04]  /*228e0*/  PRMT R28, R28, 0x9910, RZ ;  /* 0x000099101c1c7816 */ /* 0x001fc800000000ff */
[----:B------:R-:W-:-:S05]  /*228f0*/  SHF.R.S32.HI R28, RZ, 0x8, R28 ;  /* 0x00000008ff1c7819 */ /* 0x000fca000001141c */
[----:B------:R-:W-:Y:S04]  /*22900*/  @P3 STG.E.U8 desc[UR18][R8.64], R28 ;  /* 0x0000001c08003986 */ /* 0x000fe8000c101112 */
[----:B------:R0:W-:Y:S01]  /*22910*/  @P1 STG.E.U8 desc[UR18][R160.64], R30 ;  /* 0x0000001ea0001986 */ /* 0x0001e2000c101112 */
[----:B------:R-:W-:Y:S02]  /*22920*/  F2FP.SATFINITE.E4M3.F32.PACK_AB_MERGE_C R32, R33, R32, RZ ;  /* 0x000000202120723e */ /* 0x000fe400048070ff */
[----:B0-----:R-:W-:Y:S02]  /*22930*/  PRMT R30, R30, 0x9910, RZ ;  /* 0x000099101e1e7816 */ /* 0x001fe400000000ff */
[----:B-----5:R-:W-:-:S03]  /*22940*/  ISETP.LT.AND P3, PT, R5, UR4, !P2 ;  /* 0x0000000405007c0c */ /* 0x020fc6000d761270 */
[----:B------:R-:W-:Y:S01]  /*22950*/  IMAD.MOV.U32 R5, RZ, RZ, R30 ;  /* 0x000000ffff057224 */ /* 0x000fe200078e001e */
[----:B------:R-:W0:Y:S04]  /*22960*/  LDCU UR4, c[0x0][0x39c] ;  /* 0x00007380ff0477ac */ /* 0x000e280008000800 */
[----:B------:R-:W-:-:S05]  /*22970*/  SHF.R.S32.HI R5, RZ, 0x8, R5 ;  /* 0x00000008ff057819 */ /* 0x000fca0000011405 */
[----:B------:R5:W-:Y:S04]  /*22980*/  @P5 STG.E.U8 desc[UR18][R134.64], R5 ;  /* 0x0000000586005986 */ /* 0x000be8000c101112 */
[----:B------:R-:W-:Y:S01]  /*22990*/  @P6 STG.E.U8 desc[UR18][R148.64], R32 ;  /* 0x0000002094006986 */ /* 0x000fe2000c101112 */
[----:B---3--:R-:W-:Y:S02]  /*229a0*/  ISETP.LT.AND P6, PT, R12, UR6, !P2 ;  /* 0x000000060c007c0c */ /* 0x008fe4000d7c1270 */
[----:B------:R-:W-:Y:S01]  /*229b0*/  F2FP.SATFINITE.E4M3.F32.PACK_AB_MERGE_C R34, R35, R34, RZ ;  /* 0x000000222322723e */ /* 0x000fe200048070ff */
[----:B------:R-:W3:Y:S01]  /*229c0*/  LDL.LU R12, [R1+0x8c0] ;  /* 0x0008c000010c7983 */ /* 0x000ee20000300800 */
[----:B0-----:R-:W-:Y:S01]  /*229d0*/  ISETP.LT.AND P1, PT, R4, UR4, !P2 ;  /* 0x0000000404007c0c */ /* 0x001fe2000d721270 */
[----:B------:R-:W2:Y:S01]  /*229e0*/  LDCU UR4, c[0x0][0x39c] ;  /* 0x00007380ff0477ac */ /* 0x000ea20008000800 */
[----:B------:R-:W-:Y:S01]  /*229f0*/  PRMT R4, R32, 0x9910, RZ ;  /* 0x0000991020047816 */ /* 0x000fe200000000ff */
[----:B------:R-:W-:Y:S01]  /*22a00*/  VIADD R0, R0, UR5 ;  /* 0x0000000500007c36 */ /* 0x000fe20008000000 */
[----:B------:R-:W-:Y:S01]  /*22a10*/  F2FP.SATFINITE.E4M3.F32.PACK_AB_MERGE_C R36, R37, R36, RZ ;  /* 0x000000242524723e */ /* 0x000fe200048070ff */
[----:B------:R-:W0:Y:S01]  /*22a20*/  LDCU UR6, c[0x0][0x39c] ;  /* 0x00007380ff0677ac */ /* 0x000e220008000800 */
[----:B------:R-:W-:-:S02]  /*22a30*/  SHF.R.S32.HI R4, RZ, 0x8, R4 ;  /* 0x00000008ff047819 */ /* 0x000fc40000011404 */
[----:B-----5:R-:W-:-:S03]  /*22a40*/  PRMT R5, R34, 0x9910, RZ ;  /* 0x0000991022057816 */ /* 0x020fc600000000ff */
[----:B------:R5:W-:Y:S01]  /*22a50*/  @P0 STG.E.U8 desc[UR18][R10.64], R4 ;  /* 0x000000040a000986 */ /* 0x000be2000c101112 */
[----:B------:R-:W-:Y:S01]  /*22a60*/  SHF.R.S32.HI R5, RZ, 0x8, R5 ;  /* 0x00000008ff057819 */ /* 0x000fe20000011405 */
[C---:B------:R-:W-:Y:S02]  /*22a70*/  VIADD R8, R0.reuse, UR5 ;  /* 0x0000000500087c36 */ /* 0x040fe40008000000 */
[----:B------:R-:W-:Y:S04]  /*22a80*/  @P3 STG.E.U8 desc[UR18][R132.64], R34 ;  /* 0x0000002284003986 */ /* 0x000fe8000c101112 */
[----:B-----5:R-:W0:Y:S01]  /*22a90*/  LDL.LU R11, [R1+0x8ac] ;  /* 0x0008ac00010b7983 */ /* 0x020e220000300800 */
[----:B--2---:R-:W-:Y:S01]  /*22aa0*/  ISETP.LT.AND P5, PT, R13, UR4, !P2 ;  /* 0x000000040d007c0c */ /* 0x004fe2000d7a1270 */
[----:B------:R-:W3:Y:S02]  /*22ab0*/  LDCU UR4, c[0x0][0x39c] ;  /* 0x00007380ff0477ac */ /* 0x000ee40008000800 */
[----:B------:R2:W-:Y:S01]  /*22ac0*/  @P1 STG.E.U8 desc[UR18][R162.64], R5 ;  /* 0x00000005a2001986 */ /* 0x0005e2000c101112 */
[----:B------:R-:W-:-:S02]  /*22ad0*/  IADD3 R4, P1, PT, R0, R3, RZ ;  /* 0x0000000300047210 */ /* 0x000fc40007f3e0ff */
[----:B----4-:R-:W-:Y:S01]  /*22ae0*/  ISETP.LT.AND P0, PT, R7, UR7, !P2 ;  /* 0x0000000707007c0c */ /* 0x010fe2000d701270 */
[----:B------:R-:W4:Y:S01]  /*22af0*/  LDL.LU R10, [R1+0x890] ;  /* 0x00089000010a7983 */ /* 0x000f220000300800 */
[----:B------:R-:W-:Y:S01]  /*22b00*/  ISETP.LT.AND P3, PT, R6, UR9, !P2 ;  /* 0x0000000906007c0c */ /* 0x000fe2000d761270 */
[----:B------:R-:W4:Y:S01]  /*22b10*/  LDCU UR7, c[0x0][0x39c] ;  /* 0x00007380ff0777ac */ /* 0x000f220008000800 */
[----:B------:R-:W-:Y:S01]  /*22b20*/  PRMT R7, R36, 0x9910, RZ ;  /* 0x0000991024077816 */ /* 0x000fe200000000ff */
[----:B------:R-:W5:Y:S01]  /*22b30*/  LDL.LU R13, [R1+0x884] ;  /* 0x00088400010d7983 */ /* 0x000f620000300800 */
[----:B------:R-:W-:Y:S01]  /*22b40*/  F2FP.SATFINITE.E4M3.F32.PACK_AB_MERGE_C R38, R39, R38, RZ ;  /* 0x000000262726723e */ /* 0x000fe200048070ff */
[----:B------:R-:W5:Y:S01]  /*22b50*/  LDCU UR9, c[0x0][0x39c] ;  /* 0x00007380ff0977ac */ /* 0x000f620008000800 */
[----:B--2---:R-:W-:Y:S01]  /*22b60*/  LEA.HI.X.SX32 R5, R0, R2, 0x1, P1 ;  /* 0x0000000200057211 */ /* 0x004fe200008f0eff */
[----:B------:R-:W1:Y:S01]  /*22b70*/  LDL.LU R9, [R1+0x934] ;  /* 0x0009340001097983 */ /* 0x000e620000300800 */
[----:B------:R-:W-:-:S02]  /*22b80*/  IADD3 R6, P1, PT, R8, R3, RZ ;  /* 0x0000000308067210 */ /* 0x000fc40007f3e0ff */
[----:B------:R-:W-:Y:S02]  /*22b90*/  SHF.R.S32.HI R0, RZ, 0x8, R7 ;  /* 0x00000008ff007819 */ /* 0x000fe40000011407 */
[C---:B------:R-:W-:Y:S01]  /*22ba0*/  LEA.HI.X.SX32 R7, R8.reuse, R2, 0x1, P1 ;  /* 0x0000000208077211 */ /* 0x040fe200008f0eff */
[----:B------:R-:W-:Y:S01]  /*22bb0*/  VIADD R8, R8, UR5 ;  /* 0x0000000508087c36 */ /* 0x000fe20008000000 */
[----:B------:R2:W-:Y:S04]  /*22bc0*/  @P5 STG.E.U8 desc[UR18][R4.64], R36 ;  /* 0x0000002404005986 */ /* 0x0005e8000c101112 */
[----:B--2---:R-:W-:-:S04]  /*22bd0*/  IADD3 R4, P1, PT, R8, R3, RZ ;  /* 0x0000000308047210 */ /* 0x004fc80007f3e0ff */
[----:B------:R-:W-:Y:S02]  /*22be0*/  LEA.HI.X.SX32 R5, R8, R2, 0x1, P1 ;  /* 0x0000000208057211 */ /* 0x000fe400008f0eff */
[----:B---3--:R-:W-:Y:S01]  /*22bf0*/  ISETP.LT.AND P1, PT, R12, UR4, !P2 ;  /* 0x000000040c007c0c */ /* 0x008fe2000d721270 */
[----:B------:R2:W-:Y:S01]  /*22c00*/  @P6 STG.E.U8 desc[UR18][R6.64], R0 ;  /* 0x0000000006006986 */ /* 0x0005e2000c101112 */
[----:B------:R-:W3:Y:S03]  /*22c10*/  LDCU UR4, c[0x0][0x39c] ;  /* 0x00007380ff0477ac */ /* 0x000ee60008000800 */
[----:B------:R-:W3:Y:S01]  /*22c20*/  LDL.LU R12, [R1+0x938] ;  /* 0x00093800010c7983 */ /* 0x000ee20000300800 */
[----:B--2---:R-:W-:Y:S01]  /*22c30*/  VIADD R0, R8, UR5 ;  /* 0x0000000508007c36 */ /* 0x004fe20008000000 */
[----:B------:R-:W-:-:S04]  /*22c40*/  PRMT R7, R38, 0x9910, RZ ;  /* 0x0000991026077816 */ /* 0x000fc800000000ff */
[CC--:B------:R-:W-:Y:S02]  /*22c50*/  IADD3 R6, P6, PT, R0.reuse, R3.reuse, RZ ;  /* 0x0000000300067210 */ /* 0x0c0fe40007fde0ff */
[----:B------:R-:W-:Y:S02]  /*22c60*/  SHF.R.S32.HI R8, RZ, 0x8, R7 ;  /* 0x00000008ff087819 */ /* 0x000fe40000011407 */
[C---:B------:R-:W-:Y:S02]  /*22c70*/  LEA.HI.X.SX32 R7, R0.reuse, R2, 0x1, P6 ;  /* 0x0000000200077211 */ /* 0x040fe400030f0eff */
[----:B0-----:R-:W-:Y:S01]  /*22c80*/  ISETP.LT.AND P5, PT, R11, UR6, !P2 ;  /* 0x000000060b007c0c */ /* 0x001fe2000d7a1270 */
[----:B------:R-:W-:Y:S01]  /*22c90*/  VIADD R0, R0, UR5 ;  /* 0x0000000500007c36 */ /* 0x000fe20008000000 */
[----:B------:R-:W2:Y:S01]  /*22ca0*/  LDL.LU R11, [R1+0x940] ;  /* 0x00094000010b7983 */ /* 0x000ea20000300800 */
[----:B------:R-:W-:Y:S01]  /*22cb0*/  F2FP.SATFINITE.E4M3.F32.PACK_AB_MERGE_C R40, R41, R40, RZ ;  /* 0x000000282928723e */ /* 0x000fe200048070ff */
[----:B------:R-:W2:Y:S02]  /*22cc0*/  LDCU UR6, c[0x0][0x39c] ;  /* 0x00007380ff0677ac */ /* 0x000ea40008000800 */
[----:B------:R0:W-:Y:S04]  /*22cd0*/  @P0 STG.E.U8 desc[UR18][R4.64], R38 ;  /* 0x0000002604000986 */ /* 0x0001e8000c101112 */
[----:B------:R1:W-:Y:S01]  /*22ce0*/  @P3 STG.E.U8 desc[UR18][R6.64], R8 ;  /* 0x0000000806003986 */ /* 0x0003e2000c101112 */
[----:B0-----:R-:W-:-:S04]  /*22cf0*/  IADD3 R4, P6, PT, R0, R3, RZ ;  /* 0x0000000300047210 */ /* 0x001fc80007fde0ff */
[C---:B------:R-:W-:Y:S01]  /*22d00*/  LEA.HI.X.SX32 R5, R0.reuse, R2, 0x1, P6 ;  /* 0x0000000200057211 */ /* 0x040fe200030f0eff */
[----:B------:R-:W-:Y:S01]  /*22d10*/  VIADD R0, R0, UR5 ;  /* 0x0000000500007c36 */ /* 0x000fe20008000000 */
[----:B-1----:R-:W-:-:S03]  /*22d20*/  PRMT R6, R40, 0x9910, RZ ;  /* 0x0000991028067816 */ /* 0x002fc600000000ff */
[----:B------:R0:W-:Y:S01]  /*22d30*/  @P1 STG.E.U8 desc[UR18][R4.64], R40 ;  /* 0x0000002804001986 */ /* 0x0001e2000c101112 */
[----:B------:R-:W-:Y:S01]  /*22d40*/  VIADD R7, R0, UR5 ;  /* 0x0000000500077c36 */ /* 0x000fe20008000000 */
[----:B------:R-:W-:Y:S02]  /*22d50*/  SHF.R.S32.HI R8, RZ, 0x8, R6 ;  /* 0x00000008ff087819 */ /* 0x000fe40000011406 */
[----:B----4-:R-:W-:Y:S01]  /*22d60*/  ISETP.LT.AND P0, PT, R10, UR7, !P2 ;  /* 0x000000070a007c0c */ /* 0x010fe2000d701270 */
[----:B------:R-:W1:Y:S01]  /*22d70*/  LDCU UR7, c[0x0][0x39c] ;  /* 0x00007380ff0777ac */ /* 0x000e620008000800 */
[----:B------:R-:W1:Y:S01]  /*22d80*/  LDL.LU R10, [R1+0x93c] ;  /* 0x00093c00010a7983 */ /* 0x000e620000300800 */
[----:B0-----:R-:W-:-:S04]  /*22d90*/  IADD3 R4, P1, PT, R0, R3, RZ ;  /* 0x0000000300047210 */ /* 0x001fc80007f3e0ff */
[----:B------:R-:W-:Y:S02]  /*22da0*/  LEA.HI.X.SX32 R5, R0, R2, 0x1, P1 ;  /* 0x0000000200057211 */ /* 0x000fe400008f0eff */
[C---:B------:R-:W-:Y:S01]  /*22db0*/  IADD3 R6, P1, PT, R7.reuse, R3, RZ ;  /* 0x0000000307067210 */ /* 0x040fe20007f3e0ff */
[----:B------:R-:W-:-:S03]  /*22dc0*/  VIADD R0, R7, UR5 ;  /* 0x0000000507007c36 */ /* 0x000fc60008000000 */
[----:B------:R-:W-:Y:S02]  /*22dd0*/  LEA.HI.X.SX32 R7, R7, R2, 0x1, P1 ;  /* 0x0000000207077211 */ /* 0x000fe400008f0eff */
[----:B---3--:R-:W-:Y:S02]  /*22de0*/  ISETP.LT.AND P1, PT, R12, UR4, !P2 ;  /* 0x000000040c007c0c */ /* 0x008fe4000d721270 */
[----:B-----5:R-:W-:Y:S01]  /*22df0*/  ISETP.LT.AND P3, PT, R13, UR9, !P2 ;  /* 0x000000090d007c0c */ /* 0x020fe2000d761270 */
[----:B------:R-:W3:Y:S01]  /*22e00*/  LDL.LU R12, [R1+0x8cc] ;  /* 0x0008cc00010c7983 */ /* 0x000ee20000300800 */
[----:B------:R-:W-:Y:S01]  /*22e10*/  F2FP.SATFINITE.E4M3.F32.PACK_AB_MERGE_C R42, R43, R42, RZ ;  /* 0x0000002a2b2a723e */ /* 0x000fe200048070ff */
[----:B------:R-:W3:Y:S01]  /*22e20*/  LDCU UR4, c[0x0][0x39c] ;  /* 0x00007380ff0477ac */ /* 0x000ee20008000800 */
[----:B------:R-:W-:Y:S01]  /*22e30*/  ISETP.LT.AND P6, PT, R9, UR10, !P2 ;  /* 0x0000000a09007c0c */ /* 0x000fe2000d7c1270 */
[----:B------:R0:W-:Y:S01]  /*22e40*/  @P5 STG.E.U8 desc[UR18][R4.64], R8 ;  /* 0x0000000804005986 */ /* 0x0001e2000c101112 */
[----:B------:R-:W-:Y:S01]  /*22e50*/  PRMT R9, R42, 0x9910, RZ ;  /* 0x000099102a097816 */ /* 0x000fe200000000ff */
[----:B------:R-:W4:Y:S02]  /*22e60*/  LDCU UR10, c[0x0][0x39c] ;  /* 0x00007380ff0a77ac */ /* 0x000f240008000800 */
[----:B------:R5:W-:Y:S01]  /*22e70*/  @P0 STG.E.U8 desc[UR18][R6.64], R42 ;  /* 0x0000002a06000986 */ /* 0x000be2000c101112 */
[----:B------:R-:W-:Y:S01]  /*22e80*/  SHF.R.S32.HI R9, RZ, 0x8, R9 ;  /* 0x00000008ff097819 */ /* 0x000fe20000011409 */
[----:B------:R-:W1:Y:S01]  /*22e90*/  LDCU UR9, c[0x0][0x39c] ;  /* 0x00007380ff0977ac */ /* 0x000e620008000800 */
[----:B0-----:R-:W-:-:S02]  /*22ea0*/  IADD3 R4, P5, PT, R0, R3, RZ ;  /* 0x0000000300047210 */ /* 0x001fc40007fbe0ff */
[----:B--2---:R-:W-:Y:S01]  /*22eb0*/  ISETP.LT.AND P0, PT, R11, UR6, !P2 ;  /* 0x000000060b007c0c */ /* 0x004fe2000d701270 */
[----:B------:R-:W0:Y:S01]  /*22ec0*/  LDCU UR6, c[0x0][0x39c] ;  /* 0x00007380ff0677ac */ /* 0x000e220008000800 */
[----:B------:R-:W0:Y:S01]  /*22ed0*/  LDL.LU R11, [R1+0x8bc] ;  /* 0x0008bc00010b7983 */ /* 0x000e220000300800 */
[C---:B------:R-:W-:Y:S01]  /*22ee0*/  LEA.HI.X.SX32 R5, R0.reuse, R2, 0x1, P5 ;  /* 0x0000000200057211 */ /* 0x040fe200028f0eff */
[----:B------:R-:W-:Y:S01]  /*22ef0*/  VIADD R0, R0, UR5 ;  /* 0x0000000500007c36 */ /* 0x000fe20008000000 */
[----:B------:R-:W-:-:S03]  /*22f00*/  F2FP.SATFINITE.E4M3.F32.PACK_AB_MERGE_C R44, R45, R44, RZ ;  /* 0x0000002c2d2c723e */ /* 0x000fc600048070ff */
[----:B------:R2:W-:Y:S01]  /*22f10*/  @P3 STG.E.U8 desc[UR18][R4.64], R9 ;  /* 0x0000000904003986 */ /* 0x0005e2000c101112 */
[----:B------:R-:W-:Y:S01]  /*22f20*/  VIADD R8, R0, UR5 ;  /* 0x0000000500087c36 */ /* 0x000fe20008000000 */
[----:B-----5:R-:W-:Y:S02]  /*22f30*/  PRMT R7, R44, 0x9910, RZ ;  /* 0x000099102c077816 */ /* 0x020fe400000000ff */
[----:B--2---:R-:W-:-:S04]  /*22f40*/  IADD3 R4, P3, PT, R0, R3, RZ ;  /* 0x0000000300047210 */ /* 0x004fc80007f7e0ff */
[-C--:B------:R-:W-:Y:S02]  /*22f50*/  LEA.HI.X.SX32 R5, R0, R2.reuse, 0x1, P3 ;  /* 0x0000000200057211 */ /* 0x080fe400018f0eff */
[CC--:B------:R-:W-:Y:S02]  /*22f60*/  IADD3 R6, P3, PT, R8.reuse, R3.reuse, RZ ;  /* 0x0000000308067210 */ /* 0x0c0fe40007f7e0ff */
[----:B------:R-:W-:Y:S02]  /*22f70*/  SHF.R.S32.HI R0, RZ, 0x8, R7 ;  /* 0x00000008ff007819 */ /* 0x000fe40000011407 */
[C---:B------:R-:W-:Y:S01]  /*22f80*/  LEA.HI.X.SX32 R7, R8.reuse, R2, 0x1, P3 ;  /* 0x0000000208077211 */ /* 0x040fe200018f0eff */
[----:B------:R-:W-:Y:S01]  /*22f90*/  VIADD R8, R8, UR5 ;  /* 0x0000000508087c36 */ /* 0x000fe20008000000 */
[----:B------:R2:W-:Y:S01]  /*22fa0*/  @P6 STG.E.U8 desc[UR18][R4.64], R44 ;  /* 0x0000002c04006986 */ /* 0x0005e2000c101112 */
[----:B-1----:R-:W-:Y:S01]  /*22fb0*/  ISETP.LT.AND P5, PT, R10, UR7, !P2 ;  /* 0x000000070a007c0c */ /* 0x002fe2000d7a1270 */
[----:B------:R-:W1:Y:S02]  /*22fc0*/  LDCU UR7, c[0x0][0x39c] ;  /* 0x00007380ff0777ac */ /* 0x000e640008000800 */
[----:B------:R5:W-:Y:S04]  /*22fd0*/  @P1 STG.E.U8 desc[UR18][R6.64], R0 ;  /* 0x0000000006001986 */ /* 0x000be8000c101112 */
[----:B------:R-:W1:Y:S01]  /*22fe0*/  LDL.LU R10, [R1+0x8a0] ;  /* 0x0008a000010a7983 */ /* 0x000e620000300800 */
[----:B--2---:R-:W-:-:S03]  /*22ff0*/  IADD3 R4, P1, PT, R8, R3, RZ ;  /* 0x0000000308047210 */ /* 0x004fc60007f3e0ff */
[----:B------:R-:W2:Y:S01]  /*23000*/  LDL.LU R14, [R1+0x89c] ;  /* 0x00089c00010e7983 */ /* 0x000ea20000300800 */
[----:B------:R-:W-:-:S03]  /*23010*/  LEA.HI.X.SX32 R5, R8, R2, 0x1, P1 ;  /* 0x0000000208057211 */ /* 0x000fc600008f0eff */
[----:B------:R-:W4:Y:S01]  /*23020*/  LDL.LU R13, [R1+0x944] ;  /* 0x00094400010d7983 */ /* 0x000f220000300800 */
[----:B---3--:R-:W-:Y:S01]  /*23030*/  ISETP.LT.AND P1, PT, R12, UR4, !P2 ;  /* 0x000000040c007c0c */ /* 0x008fe2000d721270 */
[----:B-----5:R-:W-:Y:S02]  /*23040*/  VIADD R0, R8, UR5 ;  /* 0x0000000508007c36 */ /* 0x020fe40008000000 */
[----:B------:R-:W3:Y:S01]  /*23050*/  LDL.LU R12, [R1+0x948] ;  /* 0x00094800010c7983 */ /* 0x000ee20000300800 */
[----:B------:R-:W-:Y:S01]  /*23060*/  F2FP.SATFINITE.E4M3.F32.PACK_AB_MERGE_C R46, R47, R46, RZ ;  /* 0x0000002e2f2e723e */ /* 0x000fe200048070ff */
[----:B------:R-:W3:Y:S01]  /*23070*/  LDCU UR4, c[0x0][0x39c] ;  /* 0x00007380ff0477ac */ /* 0x000ee20008000800 */
[----:B------:R-:W-:Y:S02]  /*23080*/  IADD3 R6, P6, PT, R0, R3, RZ ;  /* 0x0000000300067210 */ /* 0x000fe40007fde0ff */
[----:B------:R-:W-:-:S04]  /*23090*/  PRMT R7, R46, 0x9910, RZ ;  /* 0x000099102e077816 */ /* 0x000fc800000000ff */
[----:B------:R-:W-:Y:S02]  /*230a0*/  SHF.R.S32.HI R8, RZ, 0x8, R7 ;  /* 0x00000008ff087819 */ /* 0x000fe40000011407 */
[C---:B------:R-:W-:Y:S01]  /*230b0*/  LEA.HI.X.SX32 R7, R0.reuse, R2, 0x1, P6 ;  /* 0x0000000200077211 */ /* 0x040fe200030f0eff */
[----:B------:R-:W-:Y:S01]  /*230c0*/  VIADD R0, R0, UR5 ;  /* 0x0000000500007c36 */ /* 0x000fe20008000000 */
[----:B0-----:R-:W-:Y:S01]  /*230d0*/  ISETP.LT.AND P3, PT, R11, UR6, !P2 ;  /* 0x000000060b007c0c */ /* 0x001fe2000d761270 */
[----:B------:R0:W-:Y:S01]  /*230e0*/  @P0 STG.E.U8 desc[UR18][R4.64], R46 ;  /* 0x0000002e04000986 */ /* 0x0001e2000c101112 */
[----:B------:R-:W-:Y:S01]  /*230f0*/  F2FP.SATFINITE.E4M3.F32.PACK_AB_MERGE_C R48, R49, R48, RZ ;  /* 0x000000303130723e */ /* 0x000fe200048070ff */
[----:B------:R-:W5:Y:S02]  /*23100*/  LDCU UR6, c[0x0][0x39c] ;  /* 0x00007380ff0677ac */ /* 0x000f640008000800 */
[----:B------:R-:W5:Y:S01]  /*23110*/  LDL.LU R11, [R1+0x950] ;  /* 0x00095000010b7983 */ /* 0x000f620000300800 */
[----:B0-----:R-:W-:-:S04]  /*23120*/  IADD3 R4, P6, PT, R0, R3, RZ ;  /* 0x0000000300047210 */ /* 0x001fc80007fde0ff */
[C---:B------:R-:W-:Y:S01]  /*23130*/  LEA.HI.X.SX32 R5, R0.reuse, R2, 0x1, P6 ;  /* 0x0000000200057211 */ /* 0x040fe200030f0eff */
[----:B------:R-:W-:Y:S01]  /*23140*/  VIADD R0, R0, UR5 ;  /* 0x0000000500007c36 */ /* 0x000fe20008000000 */
[----:B------:R0:W-:Y:S04]  /*23150*/  @P5 STG.E.U8 desc[UR18][R6.64], R8 ;  /* 0x0000000806005986 */ /* 0x0001e8000c101112 */
[----:B------:R1:W-:Y:S01]  /*23160*/  @P1 STG.E.U8 desc[UR18][R4.64], R48 ;  /* 0x0000003004001986 */ /* 0x0003e2000c101112 */
[----:B0-----:R-:W-:Y:S01]  /*23170*/  PRMT R6, R48, 0x9910, RZ ;  /* 0x0000991030067816 */ /* 0x001fe200000000ff */
[C---:B------:R-:W-:Y:S01]  /*23180*/  VIADD R7, R0.reuse, UR5 ;  /* 0x0000000500077c36 */ /* 0x040fe20008000000 */
[----:B-1----:R-:W-:Y:S02]  /*23190*/  IADD3 R4, P1, PT, R0, R3, RZ ;  /* 0x0000000300047210 */ /* 0x002fe40007f3e0ff */
[----:B------:R-:W-:-:S02]  /*231a0*/  SHF.R.S32.HI R8, RZ, 0x8, R6 ;  /* 0x00000008ff087819 */ /* 0x000fc40000011406 */
[-C--:B------:R-:W-:Y:S02]  /*231b0*/  LEA.HI.X.SX32 R5, R0, R2.reuse, 0x1, P1 ;  /* 0x0000000200057211 */ /* 0x080fe400008f0eff */
[C---:B------:R-:W-:Y:S01]  /*231c0*/  IADD3 R6, P1, PT, R7.reuse, R3, RZ ;  /* 0x0000000307067210 */ /* 0x040fe20007f3e0ff */
[----:B------:R-:W-:Y:S01]  /*231d0*/  VIADD R0, R7, UR5 ;  /* 0x0000000507007c36 */ /* 0x000fe20008000000 */
[----:B------:R-:W-:Y:S02]  /*231e0*/  ISETP.LT.AND P0, PT, R10, UR7, !P2 ;  /* 0x000000070a007c0c */ /* 0x000fe4000d701270 */
[----:B----4-:R-:W-:Y:S01]  /*231f0*/  ISETP.LT.AND P6, PT, R13, UR10, !P2 ;  /* 0x0000000a0d007c0c */ /* 0x010fe2000d7c1270 */
[----:B------:R-:W4:Y:S01]  /*23200*/  LDL.LU R10, [R1+0x94c] ;  /* 0x00094c00010a7983 */ /* 0x000f220000300800 */
[----:B------:R-:W-:Y:S01]  /*23210*/  LEA.HI.X.SX32 R7, R7, R2, 0x1, P1 ;  /* 0x0000000207077211 */ /* 0x000fe200008f0eff */
[----:B------:R-:W4:Y:S02]  /*23220*/  LDCU UR7, c[0x0][0x39c] ;  /* 0x00007380ff0777ac */ /* 0x000f240008000800 */
[----:B------:R-:W4:Y:S01]  /*23230*/  LDL.LU R13, [R1+0x8c8] ;  /* 0x0008c800010d7983 */ /* 0x000f220000300800 */
[----:B--2---:R-:W-:Y:S01]  /*23240*/  ISETP.LT.AND P5, PT, R14, UR9, !P2 ;  /* 0x000000090e007c0c */ /* 0x004fe2000d7a1270 */
[----:B------:R-:W0:Y:S01]  /*23250*/  LDCU UR9, c[0x0][0x39c] ;  /* 0x00007380ff0977ac */ /* 0x000e220008000800 */
[----:B------:R-:W-:Y:S01]  /*23260*/  F2FP.SATFINITE.E4M3.F32.PACK_AB_MERGE_C R50, R51, R50, RZ ;  /* 0x000000323332723e */ /* 0x000fe200048070ff */
[----:B------:R1:W-:Y:S01]  /*23270*/  @P3 STG.E.U8 desc[UR18][R4.64], R8 ;  /* 0x0000000804003986 */ /* 0x0003e2000c101112 */
[----:B------:R-:W-:Y:S01]  /*23280*/  F2FP.SATFINITE.E4M3.F32.PACK_AB_MERGE_C R53, R53, R52, RZ ;  /* 0x000000343535723e */ /* 0x000fe200048070ff */
[----:B------:R-:W2:Y:S01]  /*23290*/  LDCU UR10, c[0x0][0x39c] ;  /* 0x00007380ff0a77ac */ /* 0x000ea20008000800 */
[----:B---3--:R-:W-:-:S02]  /*232a0*/  ISETP.LT.AND P1, PT, R12, UR4, !P2 ;  /* 0x000000040c007c0c */ /* 0x008fc4000d721270 */
[----:B------:R-:W-:Y:S01]  /*232b0*/  PRMT R9, R50, 0x9910, RZ ;  /* 0x0000991032097816 */ /* 0x000fe200000000ff */
[----:B------:R-:W3:Y:S01]  /*232c0*/  LDL.LU R12, [R1+0x880] ;  /* 0x00088000010c7983 */ /* 0x000ee20000300800 */
[C---:B-1----:R-:W-:Y:S01]  /*232d0*/  IADD3 R4, P3, PT, R0.reuse, R3, RZ ;  /* 0x0000000300047210 */ /* 0x042fe20007f7e0ff */
[----:B------:R-:W4:Y:S02]  /*232e0*/  LDCU UR4, c[0x0][0x39c] ;  /* 0x00007380ff0477ac */ /* 0x000f240008000800 */
[----:B------:R1:W-:Y:S01]  /*232f0*/  @P0 STG.E.U8 desc[UR18][R6.64], R50 ;  /* 0x0000003206000986 */ /* 0x0003e2000c101112 */
[C---:B------:R-:W-:Y:S02]  /*23300*/  LEA.HI.X.SX32 R5, R0.reuse, R2, 0x1, P3 ;  /* 0x0000000200057211 */ /* 0x040fe400018f0eff */
[----:B------:R-:W-:Y:S01]  /*23310*/  PRMT R8, R53, 0x9910, RZ ;  /* 0x0000991035087816 */ /* 0x000fe200000000ff */
[----:B------:R-:W2:Y:S04]  /*23320*/  LDL.LU R16, [R1+0x87c] ;  /* 0x00087c0001107983 */ /* 0x000ea80000300800 */
[----:B------:R-:W0:Y:S01]  /*23330*/  LDL.LU R15, [R1+0x878] ;  /* 0x00087800010f7983 */ /* 0x000e220000300800 */
[----:B-----5:R-:W-:Y:S01]  /*23340*/  ISETP.LT.AND P0, PT, R11, UR6, !P2 ;  /* 0x000000060b007c0c */ /* 0x020fe2000d701270 */
[----:B-1----:R-:W-:Y:S01]  /*23350*/  IMAD.MOV.U32 R7, RZ, RZ, R8 ;  /* 0x000000ffff077224 */ /* 0x002fe200078e0008 */
[----:B------:R-:W-:Y:S01]  /*23360*/  SHF.R.S32.HI R11, RZ, 0x8, R9 ;  /* 0x00000008ff0b7819 */ /* 0x000fe20000011409 */
[----:B------:R-:W-:Y:S01]  /*23370*/  VIADD R9, R0, UR5 ;  /* 0x0000000500097c36 */ /* 0x000fe20008000000 */
[----:B------:R-:W3:Y:S01]  /*23380*/  LDCU UR6, c[0x0][0x39c] ;  /* 0x00007380ff0677ac */ /* 0x000ee20008000800 */
[----:B------:R-:W5:Y:S02]  /*23390*/  LDL.LU R14, [R1+0x964] ;  /* 0x00096400010e7983 */ /* 0x000f640000300800 */
[----:B------:R-:W-:-:S02]  /*233a0*/  VIADD R0, R9, UR5 ;  /* 0x0000000509007c36 */ /* 0x000fc40008000000 */
[----:B------:R1:W-:Y:S02]  /*233b0*/  @P5 STG.E.U8 desc[UR18][R4.64], R11 ;  /* 0x0000000b04005986 */ /* 0x0003e4000c101112 */
[----:B-1----:R-:W-:-:S04]  /*233c0*/  IADD3 R4, P5, PT, R9, R3, RZ ;  /* 0x0000000309047210 */ /* 0x002fc80007fbe0ff */
[-C--:B------:R-:W-:Y:S02]  /*233d0*/  LEA.HI.X.SX32 R5, R9, R2.reuse, 0x1, P5 ;  /* 0x0000000209057211 */ /* 0x080fe400028f0eff */
[CC--:B------:R-:W-:Y:S02]  /*233e0*/  IADD3 R6, P5, PT, R0.reuse, R3.reuse, RZ ;  /* 0x0000000300067210 */ /* 0x0c0fe40007fbe0ff */
[----:B------:R-:W-:Y:S02]  /*233f0*/  SHF.R.S32.HI R9, RZ, 0x8, R7 ;  /* 0x00000008ff097819 */ /* 0x000fe40000011407 */
[C---:B------:R-:W-:Y:S01]  /*23400*/  LEA.HI.X.SX32 R7, R0.reuse, R2, 0x1, P5 ;  /* 0x0000000200077211 */ /* 0x040fe200028f0eff */
[----:B------:R-:W-:Y:S01]  /*23410*/  VIADD R0, R0, UR5 ;  /* 0x0000000500007c36 */ /* 0x000fe20008000000 */
[----:B------:R1:W-:Y:S04]  /*23420*/  @P6 STG.E.U8 desc[UR18][R4.64], R53 ;  /* 0x0000003504006986 */ /* 0x0003e8000c101112 */
[----:B------:R3:W-:Y:S01]  /*23430*/  @P1 STG.E.U8 desc[UR18][R6.64], R9 ;  /* 0x0000000906001986 */ /* 0x0007e2000c101112 */
[----:B-1----:R-:W-:-:S04]  /*23440*/  IADD3 R4, P1, PT, R0, R3, RZ ;  /* 0x0000000300047210 */ /* 0x002fc80007f3e0ff */
[----:B------:R-:W-:Y:S02]  /*23450*/  LEA.HI.X.SX32 R5, R0, R2, 0x1, P1 ;  /* 0x0000000200057211 */ /* 0x000fe400008f0eff */
[----:B----4-:R-:W-:Y:S02]  /*23460*/  ISETP.LT.AND P1, PT, R13, UR4, !P2 ;  /* 0x000000040d007c0c */ /* 0x010fe4000d721270 */
[----:B---3--:R-:W-:Y:S01]  /*23470*/  ISETP.LT.AND P5, PT, R12, UR6, !P2 ;  /* 0x000000060c007c0c */ /* 0x008fe2000d7a1270 */
[----:B------:R-:W3:Y:S01]  /*23480*/  LDL.LU R13, [R1+0x968] ;  /* 0x00096800010d7983 */ /* 0x000ee20000300800 */
[----:B------:R-:W-:Y:S01]  /*23490*/  VIADD R8, R0, UR5 ;  /* 0x0000000500087c36 */ /* 0x000fe20008000000 */
[----:B------:R-:W-:Y:S01]  /*234a0*/  ISETP.LT.AND P3, PT, R10, UR7, !P2 ;  /* 0x000000070a007c0c */ /* 0x000fe2000d761270 */
[----:B------:R-:W2:Y:S01]  /*234b0*/  LDCU UR7, c[0x0][0x39c] ;  /* 0x00007380ff0777ac */ /* 0x000ea20008000800 */
[----:B------:R-:W4:Y:S02]  /*234c0*/  LDL.LU R12, [R1+0x974] ;  /* 0x00097400010c7983 */ /* 0x000f240000300800 */
[----:B------:R-:W-:Y:S01]  /*234d0*/  IADD3 R6, P6, PT, R8, R3, RZ ;  /* 0x0000000308067210 */ /* 0x000fe20007fde0ff */
[----:B------:R-:W3:Y:S01]  /*234e0*/  LDCU UR4, c[0x0][0x39c] ;  /* 0x00007380ff0477ac */ /* 0x000ee20008000800 */
[----:B------:R-:W-:-:S02]  /*234f0*/  F2FP.SATFINITE.E4M3.F32.PACK_AB_MERGE_C R55, R55, R54, RZ ;  /* 0x000000363737723e */ /* 0x000fc400048070ff */
[C---:B------:R-:W-:Y:S01]  /*23500*/  LEA.HI.X.SX32 R7, R8.reuse, R2, 0x1, P6 ;  /* 0x0000000208077211 */ /* 0x040fe200030f0eff */
[----:B------:R-:W-:Y:S01]  /*23510*/  VIADD R8, R8, UR5 ;  /* 0x0000000508087c36 */ /* 0x000fe20008000000 */
[----:B------:R-:W-:Y:S01]  /*23520*/  PRMT R10, R55, 0x9910, RZ ;  /* 0x00009910370a7816 */ /* 0x000fe200000000ff */
[----:B------:R1:W-:Y:S01]  /*23530*/  @P0 STG.E.U8 desc[UR18][R4.64], R55 ;  /* 0x0000003704000986 */ /* 0x0003e2000c101112 */
[----:B------:R-:W-:Y:S01]  /*23540*/  F2FP.SATFINITE.E4M3.F32.PACK_AB_MERGE_C R57, R57, R56, RZ ;  /* 0x000000383939723e */ /* 0x000fe200048070ff */
[----:B------:R-:W4:Y:S01]  /*23550*/  LDCU UR6, c[0x0][0x39c] ;  /* 0x00007380ff0677ac */ /* 0x000f220008000800 */
[----:B------:R-:W-:Y:S02]  /*23560*/  SHF.R.S32.HI R9, RZ, 0x8, R10 ;  /* 0x00000008ff097819 */ /* 0x000fe4000001140a */
[----:B------:R-:W-:Y:S01]  /*23570*/  PRMT R0, R57, 0x9910, RZ ;  /* 0x0000991039007816 */ /* 0x000fe200000000ff */
[----:B------:R-:W5:Y:S01]  /*23580*/  LDL.LU R10, [R1+0x970] ;  /* 0x00097000010a7983 */ /* 0x000f620000300800 */
[----:B-1----:R-:W-:-:S04]  /*23590*/  IADD3 R4, P6, PT, R8, R3, RZ ;  /* 0x0000000308047210 */ /* 0x002fc80007fde0ff */
[C---:B------:R-:W-:Y:S01]  /*235a0*/  LEA.HI.X.SX32 R5, R8.reuse, R2, 0x1, P6 ;  /* 0x0000000208057211 */ /* 0x040fe200030f0eff */
[----:B------:R-:W-:Y:S01]  /*235b0*/  VIADD R8, R8, UR5 ;  /* 0x0000000508087c36 */ /* 0x000fe20008000000 */
[----:B------:R1:W-:Y:S01]  /*235c0*/  @P3 STG.E.U8 desc[UR18][R6.64], R9 ;  /* 0x0000000906003986 */ /* 0x0003e2000c101112 */
[----:B--2---:R-:W-:Y:S01]  /*235d0*/  ISETP.LT.AND P0, PT, R16, UR7, !P2 ;  /* 0x0000000710007c0c */ /* 0x004fe2000d701270 */
[----:B------:R-:W2:Y:S02]  /*235e0*/  LDCU UR7, c[0x0][0x39c] ;  /* 0x00007380ff0777ac */ /* 0x000ea40008000800 */
[----:B------:R0:W-:Y:S01]  /*235f0*/  @P1 STG.E.U8 desc[UR18][R4.64], R57 ;  /* 0x0000003904001986 */ /* 0x0001e2000c101112 */
[----:B-1----:R-:W-:Y:S02]  /*23600*/  IMAD.MOV.U32 R9, RZ, RZ, R0 ;  /* 0x000000ffff097224 */ /* 0x002fe400078e0000 */
[C---:B------:R-:W-:Y:S01]  /*23610*/  VIADD R0, R8.reuse, UR5 ;  /* 0x0000000508007c36 */ /* 0x040fe20008000000 */
[----:B0-----:R-:W-:-:S04]  /*23620*/  IADD3 R4, P1, PT, R8, R3, RZ ;  /* 0x0000000308047210 */ /* 0x001fc80007f3e0ff */
[----:B------:R-:W-:Y:S02]  /*23630*/  LEA.HI.X.SX32 R5, R8, R2, 0x1, P1 ;  /* 0x0000000208057211 */ /* 0x000fe400008f0eff */
[C---:B------:R-:W-:Y:S02]  /*23640*/  IADD3 R6, P1, PT, R0.reuse, R3, RZ ;  /* 0x0000000300067210 */ /* 0x040fe40007f3e0ff */
[----:B------:R-:W-:Y:S02]  /*23650*/  SHF.R.S32.HI R9, RZ, 0x8, R9 ;  /* 0x00000008ff097819 */ /* 0x000fe40000011409 */
[----:B------:R-:W-:Y:S02]  /*23660*/  F2FP.SATFINITE.E4M3.F32.PACK_AB_MERGE_C R59, R59, R58, RZ ;  /* 0x0000003a3b3b723e */ /* 0x000fe400048070ff */
[C---:B------:R-:W-:Y:S01]  /*23670*/  LEA.HI.X.SX32 R7, R0.reuse, R2, 0x1, P1 ;  /* 0x0000000200077211 */ /* 0x040fe200008f0eff */
[----:B------:R0:W-:Y:S04]  /*23680*/  @P5 STG.E.U8 desc[UR18][R4.64], R9 ;  /* 0x0000000904005986 */ /* 0x0001e8000c101112 */
[----:B------:R-:W-:Y:S01]  /*23690*/  @P0 STG.E.U8 desc[UR18][R6.64], R59 ;  /* 0x0000003b06000986 */ /* 0x000fe2000c101112 */
[----:B---3--:R-:W-:Y:S01]  /*236a0*/  ISETP.LT.AND P1, PT, R13, UR4, !P2 ;  /* 0x000000040d007c0c */ /* 0x008fe2000d721270 */
[----:B------:R-:W-:-:S02]  /*236b0*/  VIADD R8, R0, UR5 ;  /* 0x0000000500087c36 */ /* 0x000fc40008000000 */
[----:B------:R-:W3:Y:S01]  /*236c0*/  LDL.LU R13, [R1+0x874] ;  /* 0x00087400010d7983 */ /* 0x000ee20000300800 */
[----:B------:R-:W-:Y:S01]  /*236d0*/  ISETP.LT.AND P3, PT, R15, UR9, !P2 ;  /* 0x000000090f007c0c */ /* 0x000fe2000d761270 */
[----:B------:R-:W3:Y:S01]  /*236e0*/  LDCU UR4, c[0x0][0x39c] ;  /* 0x00007380ff0477ac */ /* 0x000ee20008000800 */
[----:B----4-:R-:W-:Y:S02]  /*236f0*/  ISETP.LT.AND P0, PT, R12, UR6, !P2 ;  /* 0x000000060c007c0c */ /* 0x010fe4000d701270 */
[----:B------:R-:W4:Y:S01]  /*23700*/  LDL.LU R12, [R1+0x870] ;  /* 0x00087000010c7983 */ /* 0x000f220000300800 */
[----:B------:R-:W-:Y:S01]  /*23710*/  PRMT R11, R59, 0x9910, RZ ;  /* 0x000099103b0b7816 */ /* 0x000fe200000000ff */
[----:B------:R-:W4:Y:S01]  /*23720*/  LDCU UR6, c[0x0][0x39c] ;  /* 0x00007380ff0677ac */ /* 0x000f220008000800 */
[CC--:B0-----:R-:W-:Y:S01]  /*23730*/  IADD3 R4, P5, PT, R8.reuse, R3.reuse, RZ ;  /* 0x0000000308047210 */ /* 0x0c1fe20007fbe0ff */
[----:B------:R-:W4:Y:S01]  /*23740*/  LDL.LU R16, [R1+0x864] ;  /* 0x0008640001107983 */ /* 0x000f220000300800 */
[----:B------:R-:W-:Y:S01]  /*23750*/  SHF.R.S32.HI R11, RZ, 0x8, R11 ;  /* 0x00000008ff0b7819 */ /* 0x000fe2000001140b */
[----:B------:R-:W0:Y:S01]  /*23760*/  LDCU UR9, c[0x0][0x39c] ;  /* 0x00007380ff0977ac */ /* 0x000e220008000800 */
[C---:B------:R-:W-:Y:S01]  /*23770*/  LEA.HI.X.SX32 R5, R8.reuse, R2, 0x1, P5 ;  /* 0x0000000208057211 */ /* 0x040fe200028f0eff */
[----:B------:R-:W-:Y:S01]  /*23780*/  VIADD R8, R8, UR5 ;  /* 0x0000000508087c36 */ /* 0x000fe20008000000 */
[----:B-----5:R-:W-:Y:S01]  /*23790*/  ISETP.LT.AND P6, PT, R14, UR10, !P2 ;  /* 0x0000000a0e007c0c */ /* 0x020fe2000d7c1270 */
[----:B------:R-:W0:Y:S01]  /*237a0*/  LDL.LU R15, [R1+0x860] ;  /* 0x00086000010f7983 */ /* 0x000e220000300800 */
[----:B------:R-:W-:Y:S01]  /*237b0*/  F2FP.SATFINITE.E4M3.F32.PACK_AB_MERGE_C R61, R61, R60, RZ ;  /* 0x0000003c3d3d723e */ /* 0x000fe200048070ff */
[----:B------:R-:W-:Y:S01]  /*237c0*/  VIADD R0, R8, UR5 ;  /* 0x0000000508007c36 */ /* 0x000fe20008000000 */
[----:B--2---:R-:W-:Y:S01]  /*237d0*/  ISETP.LT.AND P5, PT, R10, UR7, !P2 ;  /* 0x000000070a007c0c */ /* 0x004fe2000d7a1270 */
[----:B------:R1:W-:Y:S01]  /*237e0*/  @P3 STG.E.U8 desc[UR18][R4.64], R11 ;  /* 0x0000000b04003986 */ /* 0x0003e2000c101112 */
[----:B------:R-:W-:Y:S01]  /*237f0*/  PRMT R9, R61, 0x9910, RZ ;  /* 0x000099103d097816 */ /* 0x000fe200000000ff */
[----:B------:R-:W2:Y:S02]  /*23800*/  LDCU UR7, c[0x0][0x39c] ;  /* 0x00007380ff0777ac */ /* 0x000ea40008000800 */
[----:B------:R-:W5:Y:S01]  /*23810*/  LDL.LU R14, [R1+0x994] ;  /* 0x00099400010e7983 */ /* 0x000f620000300800 */
[----:B------:R-:W-:Y:S01]  /*23820*/  F2FP.SATFINITE.E4M3.F32.PACK_AB_MERGE_C R63, R63, R62, RZ ;  /* 0x0000003e3f3f723e */ /* 0x000fe200048070ff */
[----:B------:R-:W5:Y:S01]  /*23830*/  LDCU UR10, c[0x0][0x39c] ;  /* 0x00007380ff0a77ac */ /* 0x000f620008000800 */
        /* <DEDUP_REMOVED lines=9> */
[-C--:B------:R-:W-:Y:S02]  /*238d0*/  LEA.HI.X.SX32 R5, R0, R2.reuse, 0x1, P1 ;  /* 0x0000000200057211 */ /* 0x080fe400008f0eff */
[----:B---3--:R-:W-:Y:S02]  /*238e0*/  ISETP.LT.AND P1, PT, R13, UR4, !P2 ;  /* 0x000000040d007c0c */ /* 0x008fe4000d721270 */
[----:B----4-:R-:W-:Y:S01]  /*238f0*/  ISETP.LT.AND P3, PT, R12, UR6, !P2 ;  /* 0x000000060c007c0c */ /* 0x010fe2000d761270 */
[----:B------:R-:W3:Y:S01]  /*23900*/  LDL.LU R13, [R1+0x998] ;  /* 0x00099800010d7983 */ /* 0x000ee20000300800 */
[----:B------:R-:W-:Y:S01]  /*23910*/  VIADD R8, R0, UR5 ;  /* 0x0000000500087c36 */ /* 0x000fe20008000000 */
[----:B------:R-:W-:Y:S01]  /*23920*/  PRMT R10, R63, 0x9910, RZ ;  /* 0x000099103f0a7816 */ /* 0x000fe200000000ff */
[----:B------:R-:W3:Y:S01]  /*23930*/  LDCU UR4, c[0x0][0x39c] ;  /* 0x00007380ff0477ac */ /* 0x000ee20008000800 */
[----:B------:R-:W4:Y:S02]  /*23940*/  LDL.LU R12, [R1+0x9a4] ;  /* 0x0009a400010c7983 */ /* 0x000f240000300800 */
[C---:B--2---:R-:W-:Y:S01]  /*23950*/  IADD3 R6, P6, PT, R8.reuse, R3, RZ ;  /* 0x0000000308067210 */ /* 0x044fe20007fde0ff */
[----:B------:R-:W4:Y:S03]  /*23960*/  LDCU UR6, c[0x0][0x39c] ;  /* 0x00007380ff0677ac */ /* 0x000f260008000800 */
[C---:B------:R-:W-:Y:S01]  /*23970*/  LEA.HI.X.SX32 R7, R8.reuse, R2, 0x1, P6 ;  /* 0x0000000208077211 */ /* 0x040fe200030f0eff */
[----:B------:R-:W-:Y:S01]  /*23980*/  VIADD R8, R8, UR5 ;  /* 0x0000000508087c36 */ /* 0x000fe20008000000 */
[----:B------:R1:W-:Y:S01]  /*23990*/  @P0 STG.E.U8 desc[UR18][R4.64], R63 ;  /* 0x0000003f04000986 */ /* 0x0003e2000c101112 */
[----:B------:R-:W-:-:S02]  /*239a0*/  F2FP.SATFINITE.E4M3.F32.PACK_AB_MERGE_C R65, R65, R64, RZ ;  /* 0x000000404141723e */ /* 0x000fc400048070ff */
[----:B------:R-:W-:Y:S02]  /*239b0*/  SHF.R.S32.HI R9, RZ, 0x8, R10 ;  /* 0x00000008ff097819 */ /* 0x000fe4000001140a */
[----:B------:R-:W-:Y:S01]  /*239c0*/  PRMT R0, R65, 0x9910, RZ ;  /* 0x0000991041007816 */ /* 0x000fe200000000ff */
[----:B------:R-:W2:Y:S01]  /*239d0*/  LDL.LU R10, [R1+0x9a0] ;  /* 0x0009a000010a7983 */ /* 0x000ea20000300800 */
[----:B-1----:R-:W-:-:S04]  /*239e0*/  IADD3 R4, P6, PT, R8, R3, RZ ;  /* 0x0000000308047210 */ /* 0x002fc80007fde0ff */
[C---:B------:R-:W-:Y:S01]  /*239f0*/  LEA.HI.X.SX32 R5, R8.reuse, R2, 0x1, P6 ;  /* 0x0000000208057211 */ /* 0x040fe200030f0eff */
[----:B------:R-:W-:Y:S01]  /*23a00*/  VIADD R8, R8, UR5 ;  /* 0x0000000508087c36 */ /* 0x000fe20008000000 */
[----:B------:R1:W-:Y:S01]  /*23a10*/  @P5 STG.E.U8 desc[UR18][R6.64], R9 ;  /* 0x0000000906005986 */ /* 0x0003e2000c101112 */
[----:B------:R-:W-:Y:S01]  /*23a20*/  ISETP.LT.AND P0, PT, R16, UR7, !P2 ;  /* 0x0000000710007c0c */ /* 0x000fe2000d701270 */
        /* <DEDUP_REMOVED lines=9> */
[----:B------:R-:W-:Y:S01]  /*23ac0*/  LEA.HI.X.SX32 R7, R0, R2, 0x1, P1 ;  /* 0x0000000200077211 */ /* 0x000fe200008f0eff */
[----:B------:R0:W-:Y:S04]  /*23ad0*/  @P3 STG.E.U8 desc[UR18][R4.64], R9 ;  /* 0x0000000904003986 */ /* 0x0001e8000c101112 */
[----:B------:R-:W-:Y:S01]  /*23ae0*/  @P0 STG.E.U8 desc[UR18][R6.64], R67 ;  /* 0x0000004306000986 */ /* 0x000fe2000c101112 */
[----:B------:R-:W-:-:S02]  /*23af0*/  ISETP.LT.AND P5, PT, R15, UR9, !P2 ;  /* 0x000000090f007c0c */ /* 0x000fc4000d7a1270 */
[----:B-----5:R-:W-:Y:S01]  /*23b00*/  ISETP.LT.AND P6, PT, R14, UR10, !P2 ;  /* 0x0000000a0e007c0c */ /* 0x020fe2000d7c1270 */
[----:B------:R-:W-:Y:S01]  /*23b10*/  VIADD R8, R0, UR5 ;  /* 0x0000000500087c36 */ /* 0x000fe20008000000 */
[----:B------:R-:W-:Y:S01]  /*23b20*/  PRMT R11, R67, 0x9910, RZ ;  /* 0x00009910430b7816 */ /* 0x000fe200000000ff */
[----:B------:R-:W1:Y:S01]  /*23b30*/  LDCU UR10, c[0x0][0x39c] ;  /* 0x00007380ff0a77ac */ /* 0x000e620008000800 */
[----:B---3--:R-:W-:Y:S01]  /*23b40*/  ISETP.LT.AND P1, PT, R13, UR4, !P2 ;  /* 0x000000040d007c0c */ /* 0x008fe2000d721270 */
[----:B------:R-:W3:Y:S01]  /*23b50*/  LDCU UR4, c[0x0][0x39c] ;  /* 0x00007380ff0477ac */ /* 0x000ee20008000800 */
[----:B------:R-:W3:Y:S01]  /*23b60*/  LDL.LU R13, [R1+0x85c] ;  /* 0x00085c00010d7983 */ /* 0x000ee20000300800 */
[----:B----4-:R-:W-:Y:S01]  /*23b70*/  ISETP.LT.AND P0, PT, R12, UR6, !P2 ;  /* 0x000000060c007c0c */ /* 0x010fe2000d701270 */
[----:B------:R-:W4:Y:S02]  /*23b80*/  LDCU UR6, c[0x0][0x39c] ;  /* 0x00007380ff0677ac */ /* 0x000f240008000800 */
[----:B------:R-:W4:Y:S01]  /*23b90*/  LDL.LU R12, [R1+0x858] ;  /* 0x00085800010c7983 */ /* 0x000f220000300800 */
[----:B------:R-:W-:-:S02]  /*23ba0*/  F2FP.SATFINITE.E4M3.F32.PACK_AB_MERGE_C R69, R69, R68, RZ ;  /* 0x000000444545723e */ /* 0x000fc400048070ff */
[----:B------:R-:W-:Y:S01]  /*23bb0*/  F2FP.SATFINITE.E4M3.F32.PACK_AB_MERGE_C R71, R71, R70, RZ ;  /* 0x000000464747723e */ /* 0x000fe200048070ff */
[----:B------:R-:W5:Y:S01]  /*23bc0*/  LDL.LU R16, [R1+0x854] ;  /* 0x0008540001107983 */ /* 0x000f620000300800 */
[----:B------:R-:W1:Y:S03]  /*23bd0*/  LDCU UR9, c[0x0][0x39c] ;  /* 0x00007380ff0977ac */ /* 0x000e660008000800 */
[----:B------:R-:W5:Y:S04]  /*23be0*/  LDL.LU R15, [R1+0x850] ;  /* 0x00085000010f7983 */ /* 0x000f680000300800 */
[----:B------:R-:W1:Y:S01]  /*23bf0*/  LDL.LU R14, [R1+0x9c4] ;  /* 0x0009c400010e7983 */ /* 0x000e620000300800 */
[----:B0-----:R-:W-:-:S02]  /*23c00*/  IADD3 R4, P3, PT, R8, R3, RZ ;  /* 0x0000000308047210 */ /* 0x001fc40007f7e0ff */
[----:B------:R-:W-:Y:S02]  /*23c10*/  SHF.R.S32.HI R11, RZ, 0x8, R11 ;  /* 0x00000008ff0b7819 */ /* 0x000fe4000001140b */
[C---:B------:R-:W-:Y:S01]  /*23c20*/  LEA.HI.X.SX32 R5, R8.reuse, R2, 0x1, P3 ;  /* 0x0000000208057211 */ /* 0x040fe200018f0eff */
[----:B------:R-:W-:-:S04]  /*23c30*/  VIADD R8, R8, UR5 ;  /* 0x0000000508087c36 */ /* 0x000fc80008000000 */
[----:B------:R0:W-:Y:S01]  /*23c40*/  @P5 STG.E.U8 desc[UR18][R4.64], R11 ;  /* 0x0000000b04005986 */ /* 0x0001e2000c101112 */
[C---:B------:R-:W-:Y:S01]  /*23c50*/  VIADD R0, R8.reuse, UR5 ;  /* 0x0000000508007c36 */ /* 0x040fe20008000000 */
[----:B------:R-:W-:Y:S02]  /*23c60*/  PRMT R9, R69, 0x9910, RZ ;  /* 0x0000991045097816 */ /* 0x000fe400000000ff */
[----:B0-----:R-:W-:-:S04]  /*23c70*/  IADD3 R4, P5, PT, R8, R3, RZ ;  /* 0x0000000308047210 */ /* 0x001fc80007fbe0ff */
[-C--:B------:R-:W-:Y:S02]  /*23c80*/  LEA.HI.X.SX32 R5, R8, R2.reuse, 0x1, P5 ;  /* 0x0000000208057211 */ /* 0x080fe400028f0eff */
[C---:B------:R-:W-:Y:S02]  /*23c90*/  IADD3 R6, P5, PT, R0.reuse, R3, RZ ;  /* 0x0000000300067210 */ /* 0x040fe40007fbe0ff */
[----:B------:R-:W-:Y:S02]  /*23ca0*/  SHF.R.S32.HI R9, RZ, 0x8, R9 ;  /* 0x00000008ff097819 */ /* 0x000fe40000011409 */
[C---:B------:R-:W-:Y:S01]  /*23cb0*/  LEA.HI.X.SX32 R7, R0.reuse, R2, 0x1, P5 ;  /* 0x0000000200077211 */ /* 0x040fe200028f0eff */
[----:B------:R-:W-:Y:S01]  /*23cc0*/  VIADD R0, R0, UR5 ;  /* 0x0000000500007c36 */ /* 0x000fe20008000000 */
[----:B------:R0:W-:Y:S01]  /*23cd0*/  @P6 STG.E.U8 desc[UR18][R4.64], R69 ;  /* 0x0000004504006986 */ /* 0x0001e2000c101112 */
[----:B--2---:R-:W-:Y:S01]  /*23ce0*/  ISETP.LT.AND P3, PT, R10, UR7, !P2 ;  /* 0x000000070a007c0c */ /* 0x004fe2000d761270 */
[----:B------:R-:W5:Y:S02]  /*23cf0*/  LDCU UR7, c[0x0][0x39c] ;  /* 0x00007380ff0777ac */ /* 0x000f640008000800 */
[----:B------:R2:W-:Y:S01]  /*23d00*/  @P1 STG.E.U8 desc[UR18][R6.64], R9 ;  /* 0x0000000906001986 */ /* 0x0005e2000c101112 */
[----:B------:R-:W-:-:S02]  /*23d10*/  PRMT R10, R71, 0x9910, RZ ;  /* 0x00009910470a7816 */ /* 0x000fc400000000ff */
[----:B0-----:R-:W-:-:S04]  /*23d20*/  IADD3 R4, P1, PT, R0, R3, RZ ;  /* 0x0000000300047210 */ /* 0x001fc80007f3e0ff */
[C---:B------:R-:W-:Y:S01]  /*23d30*/  LEA.HI.X.SX32 R5, R0.reuse, R2, 0x1, P1 ;  /* 0x0000000200057211 */ /* 0x040fe200008f0eff */
[----:B------:R-:W-:Y:S01]  /*23d40*/  VIADD R8, R0, UR5 ;  /* 0x0000000500087c36 */ /* 0x000fe20008000000 */
[----:B--2---:R-:W-:-:S04]  /*23d50*/  SHF.R.S32.HI R9, RZ, 0x8, R10 ;  /* 0x00000008ff097819 */ /* 0x004fc8000001140a */
[----:B------:R-:W-:-:S04]  /*23d60*/  IADD3 R6, P6, PT, R8, R3, RZ ;  /* 0x0000000308067210 */ /* 0x000fc80007fde0ff */
[C---:B------:R-:W-:Y:S01]  /*23d70*/  LEA.HI.X.SX32 R7, R8.reuse, R2, 0x1, P6 ;  /* 0x0000000208077211 */ /* 0x040fe200030f0eff */
[----:B------:R-:W-:Y:S01]  /*23d80*/  VIADD R8, R8, UR5 ;  /* 0x0000000508087c36 */ /* 0x000fe20008000000 */
[----:B------:R0:W-:Y:S04]  /*23d90*/  @P0 STG.E.U8 desc[UR18][R4.64], R71 ;  /* 0x0000004704000986 */ /* 0x0001e8000c101112 */
[----:B0-----:R-:W-:-:S04]  /*23da0*/  IADD3 R4, P6, PT, R8, R3, RZ ;  /* 0x0000000308047210 */ /* 0x001fc80007fde0ff */
[----:B------:R-:W-:Y:S02]  /*23db0*/  LEA.HI.X.SX32 R5, R8, R2, 0x1, P6 ;  /* 0x0000000208057211 */ /* 0x000fe400030f0eff */
[----:B---3--:R-:W-:Y:S02]  /*23dc0*/  ISETP.LT.AND P1, PT, R13, UR4, !P2 ;  /* 0x000000040d007c0c */ /* 0x008fe4000d721270 */
[----:B----4-:R-:W-:Y:S01]  /*23dd0*/  ISETP.LT.AND P5, PT, R12, UR6, !P2 ;  /* 0x000000060c007c0c */ /* 0x010fe2000d7a1270 */
[----:B------:R-:W2:Y:S01]  /*23de0*/  LDL.LU R13, [R1+0x9c8] ;  /* 0x0009c800010d7983 */ /* 0x000ea20000300800 */
[----:B------:R-:W-:Y:S01]  /*23df0*/  F2FP.SATFINITE.E4M3.F32.PACK_AB_MERGE_C R73, R73, R72, RZ ;  /* 0x000000484949723e */ /* 0x000fe200048070ff */
[----:B------:R-:W-:Y:S01]  /*23e00*/  VIADD R8, R8, UR5 ;  /* 0x0000000508087c36 */ /* 0x000fe20008000000 */
[----:B------:R-:W0:Y:S01]  /*23e10*/  LDCU UR6, c[0x0][0x39c] ;  /* 0x00007380ff0677ac */ /* 0x000e220008000800 */
[----:B------:R-:W0:Y:S01]  /*23e20*/  LDL.LU R12, [R1+0x9d4] ;  /* 0x0009d400010c7983 */ /* 0x000e220000300800 */
[----:B-----5:R-:W-:-:S02]  /*23e30*/  ISETP.LT.AND P0, PT, R16, UR7, !P2 ;  /* 0x0000000710007c0c */ /* 0x020fc4000d701270 */
[----:B-1----:R-:W-:Y:S01]  /*23e40*/  ISETP.LT.AND P6, PT, R14, UR10, !P2 ;  /* 0x0000000a0e007c0c */ /* 0x002fe2000d7c1270 */
[----:B------:R-:W3:Y:S01]  /*23e50*/  LDL.LU R10, [R1+0x9d0] ;  /* 0x0009d000010a7983 */ /* 0x000ee20000300800 */
[----:B------:R-:W-:Y:S01]  /*23e60*/  PRMT R0, R73, 0x9910, RZ ;  /* 0x0000991049007816 */ /* 0x000fe200000000ff */
[----:B------:R-:W3:Y:S02]  /*23e70*/  LDCU UR7, c[0x0][0x39c] ;  /* 0x00007380ff0777ac */ /* 0x000ee40008000800 */
[----:B------:R-:W4:Y:S01]  /*23e80*/  LDL.LU R14, [R1+0x84c] ;  /* 0x00084c00010e7983 */ /* 0x000f220000300800 */
[----:B------:R-:W2:Y:S03]  /*23e90*/  LDCU UR4, c[0x0][0x39c] ;  /* 0x00007380ff0477ac */ /* 0x000ea60008000800 */
[----:B------:R1:W-:Y:S01]  /*23ea0*/  @P3 STG.E.U8 desc[UR18][R6.64], R9 ;  /* 0x0000000906003986 */ /* 0x0003e2000c101112 */
[----:B------:R-:W-:Y:S01]  /*23eb0*/  F2FP.SATFINITE.E4M3.F32.PACK_AB_MERGE_C R75, R75, R74, RZ ;  /* 0x0000004a4b4b723e */ /* 0x000fe200048070ff */
[----:B------:R-:W5:Y:S02]  /*23ec0*/  LDCU UR10, c[0x0][0x39c] ;  /* 0x00007380ff0a77ac */ /* 0x000f640008000800 */
[----:B------:R1:W-:Y:S01]  /*23ed0*/  @P1 STG.E.U8 desc[UR18][R4.64], R73 ;  /* 0x0000004904001986 */ /* 0x0003e2000c101112 */
[----:B------:R-:W-:Y:S01]  /*23ee0*/  ISETP.LT.AND P3, PT, R15, UR9, !P2 ;  /* 0x000000090f007c0c */ /* 0x000fe2000d761270 */
[----:B------:R-:W0:Y:S01]  /*23ef0*/  LDCU UR9, c[0x0][0x39c] ;  /* 0x00007380ff0977ac */ /* 0x000e220008000800 */
[----:B-1----:R-:W-:-:S02]  /*23f00*/  IMAD.MOV.U32 R9, RZ, RZ, R0 ;  /* 0x000000ffff097224 */ /* 0x002fc400078e0000 */
[C---:B------:R-:W-:Y:S01]  /*23f10*/  VIADD R0, R8.reuse, UR5 ;  /* 0x0000000508007c36 */ /* 0x040fe20008000000 */
[CC--:B------:R-:W-:Y:S02]  /*23f20*/  IADD3 R4, P1, PT, R8.reuse, R3.reuse, RZ ;  /* 0x0000000308047210 */ /* 0x0c0fe40007f3e0ff */
[----:B------:R-:W-:Y:S02]  /*23f30*/  SHF.R.S32.HI R9, RZ, 0x8, R9 ;  /* 0x00000008ff097819 */ /* 0x000fe40000011409 */
[-C--:B------:R-:W-:Y:S01]  /*23f40*/  LEA.HI.X.SX32 R5, R8, R2.reuse, 0x1, P1 ;  /* 0x0000000208057211 */ /* 0x080fe200008f0eff */
[C---:B------:R-:W-:Y:S01]  /*23f50*/  VIADD R8, R0.reuse, UR5 ;  /* 0x0000000500087c36 */ /* 0x040fe20008000000 */
[C---:B------:R-:W-:Y:S02]  /*23f60*/  IADD3 R6, P1, PT, R0.reuse, R3, RZ ;  /* 0x0000000300067210 */ /* 0x040fe40007f3e0ff */
[----:B------:R-:W-:Y:S01]  /*23f70*/  PRMT R11, R75, 0x9910, RZ ;  /* 0x000099104b0b7816 */ /* 0x000fe200000000ff */
[----:B------:R1:W-:Y:S01]  /*23f80*/  @P5 STG.E.U8 desc[UR18][R4.64], R9 ;  /* 0x0000000904005986 */ /* 0x0003e2000c101112 */
[----:B------:R-:W-:Y:S01]  /*23f90*/  LEA.HI.X.SX32 R7, R0, R2, 0x1, P1 ;  /* 0x0000000200077211 */ /* 0x000fe200008f0eff */
[----:B------:R-:W-:Y:S01]  /*23fa0*/  VIADD R0, R8, UR5 ;  /* 0x0000000508007c36 */ /* 0x000fe20008000000 */
[----:B------:R-:W-:-:S03]  /*23fb0*/  SHF.R.S32.HI R11, RZ, 0x8, R11 ;  /* 0x00000008ff0b7819 */ /* 0x000fc6000001140b */
[----:B------:R0:W-:Y:S01]  /*23fc0*/  @P0 STG.E.U8 desc[UR18][R6.64], R75 ;  /* 0x0000004b06000986 */ /* 0x0001e2000c101112 */
[----:B-1----:R-:W-:-:S04]  /*23fd0*/  IADD3 R4, P5, PT, R8, R3, RZ ;  /* 0x0000000308047210 */ /* 0x002fc80007fbe0ff */
[----:B------:R-:W-:Y:S02]  /*23fe0*/  LEA.HI.X.SX32 R5, R8, R2, 0x1, P5 ;  /* 0x0000000208057211 */ /* 0x000fe400028f0eff */
[----:B------:R-:W-:-:S03]  /*23ff0*/  F2FP.SATFINITE.E4M3.F32.PACK_AB_MERGE_C R77, R77, R76, RZ ;  /* 0x0000004c4d4d723e */ /* 0x000fc600048070ff */
[----:B------:R1:W-:Y:S01]  /*24000*/  @P3 STG.E.U8 desc[UR18][R4.64], R11 ;  /* 0x0000000b04003986 */ /* 0x0003e2000c101112 */
[----:B------:R-:W-:-:S04]  /*24010*/  IADD3 R8, P3, PT, R0, R3, RZ ;  /* 0x0000000300087210 */ /* 0x000fc80007f7e0ff */
[----:B------:R-:W-:-:S05]  /*24020*/  LEA.HI.X.SX32 R9, R0, R2, 0x1, P3 ;  /* 0x0000000200097211 */ /* 0x000fca00018f0eff */
[----:B------:R0:W-:Y:S01]  /*24030*/  @P6 STG.E.U8 desc[UR18][R8.64], R77 ;  /* 0x0000004d08006986 */ /* 0x0001e2000c101112 */
[----:B--2---:R-:W-:Y:S01]  /*24040*/  ISETP.LT.AND P1, PT, R13, UR4, !P2 ;  /* 0x000000040d007c0c */ /* 0x004fe2000d721270 */
[----:B------:R-:W4:Y:S01]  /*24050*/  LDCU UR4, c[0x0][0x39c] ;  /* 0x00007380ff0477ac */ /* 0x000f220008000800 */
[----:B0-----:R-:W-:Y:S01]  /*24060*/  ISETP.LT.AND P0, PT, R12, UR6, !P2 ;  /* 0x000000060c007c0c */ /* 0x001fe2000d701270 */
[----:B------:R-:W0:Y:S01]  /*24070*/  LDCU UR6, c[0x0][0x39c] ;  /* 0x00007380ff0677ac */ /* 0x000e220008000800 */
[----:B------:R-:W0:Y:S01]  /*24080*/  LDL.LU R12, [R1+0x848] ;  /* 0x00084800010c7983 */ /* 0x000e220000300800 */
[----:B---3--:R-:W-:Y:S01]  /*24090*/  ISETP.LT.AND P5, PT, R10, UR7, !P2 ;  /* 0x000000070a007c0c */ /* 0x008fe2000d7a1270 */
[----:B------:R-:W-:Y:S01]  /*240a0*/  VIADD R10, R0, UR5 ;  /* 0x00000005000a7c36 */ /* 0x000fe20008000000 */
[----:B------:R-:W-:Y:S01]  /*240b0*/  PRMT R13, R77, 0x9910, RZ ;  /* 0x000099104d0d7816 */ /* 0x000fe200000000ff */
[----:B------:R-:W2:Y:S01]  /*240c0*/  LDL.LU R17, [R1+0x844] ;  /* 0x0008440001117983 */ /* 0x000ea20000300800 */
[----:B------:R-:W-:Y:S01]  /*240d0*/  F2FP.SATFINITE.E4M3.F32.PACK_AB_MERGE_C R79, R79, R78, RZ ;  /* 0x0000004e4f4f723e */ /* 0x000fe200048070ff */
[----:B------:R-:W2:Y:S01]  /*240e0*/  LDCU UR7, c[0x0][0x39c] ;  /* 0x00007380ff0777ac */ /* 0x000ea20008000800 */
[----:B------:R-:W-:Y:S01]  /*240f0*/  IADD3 R6, P3, PT, R10, R3, RZ ;  /* 0x000000030a067210 */ /* 0x000fe20007f7e0ff */
[----:B------:R-:W3:Y:S01]  /*24100*/  LDL.LU R16, [R1+0x840] ;  /* 0x0008400001107983 */ /* 0x000ee20000300800 */
[----:B------:R-:W-:-:S02]  /*24110*/  SHF.R.S32.HI R13, RZ, 0x8, R13 ;  /* 0x00000008ff0d7819 */ /* 0x000fc4000001140d */
[C---:B------:R-:W-:Y:S01]  /*24120*/  LEA.HI.X.SX32 R7, R10.reuse, R2, 0x1, P3 ;  /* 0x000000020a077211 */ /* 0x040fe200018f0eff */
[----:B------:R-:W-:Y:S01]  /*24130*/  VIADD R10, R10, UR5 ;  /* 0x000000050a0a7c36 */ /* 0x000fe20008000000 */
[----:B------:R-:W5:Y:S04]  /*24140*/  LDL.LU R15, [R1+0x9cc] ;  /* 0x0009cc00010f7983 */ /* 0x000f680000300800 */
[----:B------:R4:W-:Y:S01]  /*24150*/  @P1 STG.E.U8 desc[UR18][R6.64], R13 ;  /* 0x0000000d06001986 */ /* 0x0009e2000c101112 */
[----:B-1----:R-:W-:-:S04]  /*24160*/  IADD3 R4, P1, PT, R10, R3, RZ ;  /* 0x000000030a047210 */ /* 0x002fc80007f3e0ff */
[----:B------:R-:W-:Y:S02]  /*24170*/  LEA.HI.X.SX32 R5, R10, R2, 0x1, P1 ;  /* 0x000000020a057211 */ /* 0x000fe400008f0eff */
[----:B----4-:R-:W-:Y:S01]  /*24180*/  ISETP.LT.AND P1, PT, R14, UR4, !P2 ;  /* 0x000000040e007c0c */ /* 0x010fe2000d721270 */
[----:B------:R-:W-:Y:S01]  /*24190*/  VIADD R0, R10, UR5 ;  /* 0x000000050a007c36 */ /* 0x000fe20008000000 */
[----:B------:R-:W4:Y:S01]  /*241a0*/  LDL.LU R14, [R1+0x9c0] ;  /* 0x0009c000010e7983 */ /* 0x000f220000300800 */
[----:B------:R-:W-:Y:S01]  /*241b0*/  PRMT R11, R79, 0x9910, RZ ;  /* 0x000099104f0b7816 */ /* 0x000fe200000000ff */
[----:B------:R-:W4:Y:S02]  /*241c0*/  LDCU UR4, c[0x0][0x39c] ;  /* 0x00007380ff0477ac */ /* 0x000f240008000800 */
[----:B------:R-:W-:-:S04]  /*241d0*/  IADD3 R8, P6, PT, R0, R3, RZ ;  /* 0x0000000300087210 */ /* 0x000fc80007fde0ff */
[C---:B------:R-:W-:Y:S01]  /*241e0*/  LEA.HI.X.SX32 R9, R0.reuse, R2, 0x1, P6 ;  /* 0x0000000200097211 */ /* 0x040fe200030f0eff */
[----:B------:R-:W-:Y:S01]  /*241f0*/  VIADD R0, R0, UR5 ;  /* 0x0000000500007c36 */ /* 0x000fe20008000000 */
[----:B------:R-:W-:-:S04]  /*24200*/  SHF.R.S32.HI R11, RZ, 0x8, R11 ;  /* 0x00000008ff0b7819 */ /* 0x000fc8000001140b */
[C---:B------:R-:W-:Y:S02]  /*24210*/  IADD3 R6, P6, PT, R0.reuse, R3, RZ ;  /* 0x0000000300067210 */ /* 0x040fe40007fde0ff */
[----:B------:R-:W-:Y:S02]  /*24220*/  F2FP.SATFINITE.E4M3.F32.PACK_AB_MERGE_C R81, R81, R80, RZ ;  /* 0x000000505151723e */ /* 0x000fe400048070ff */
[C---:B------:R-:W-:Y:S01]  /*24230*/  LEA.HI.X.SX32 R7, R0.reuse, R2, 0x1, P6 ;  /* 0x0000000200077211 */ /* 0x040fe200030f0eff */
[----:B------:R-:W-:Y:S01]  /*24240*/  VIADD R0, R0, UR5 ;  /* 0x0000000500007c36 */ /* 0x000fe20008000000 */
[----:B------:R1:W-:Y:S04]  /*24250*/  @P0 STG.E.U8 desc[UR18][R4.64], R79 ;  /* 0x0000004f04000986 */ /* 0x0003e8000c101112 */
[----:B------:R1:W-:Y:S04]  /*24260*/  @P5 STG.E.U8 desc[UR18][R8.64], R11 ;  /* 0x0000000b08005986 */ /* 0x0003e8000c101112 */
[----:B------:R0:W-:Y:S01]  /*24270*/  @P1 STG.E.U8 desc[UR18][R6.64], R81 ;  /* 0x0000005106001986 */ /* 0x0001e2000c101112 */
[----:B-1----:R-:W-:-:S02]  /*24280*/  PRMT R5, R81, 0x9910, RZ ;  /* 0x0000991051057816 */ /* 0x002fc400000000ff */
[CC--:B------:R-:W-:Y:S01]  /*24290*/  IADD3 R4, P1, PT, R0.reuse, R3.reuse, RZ ;  /* 0x0000000300047210 */ /* 0x0c0fe20007f3e0ff */
[C---:B------:R-:W-:Y:S02]  /*242a0*/  VIADD R9, R0.reuse, UR5 ;  /* 0x0000000500097c36 */ /* 0x040fe40008000000 */
[----:B------:R-:W-:Y:S01]  /*242b0*/  IMAD.MOV.U32 R11, RZ, RZ, R5 ;  /* 0x000000ffff0b7224 */ /* 0x000fe200078e0005 */
[----:B------:R-:W-:Y:S02]  /*242c0*/  LEA.HI.X.SX32 R5, R0, R2, 0x1, P1 ;  /* 0x0000000200057211 */ /* 0x000fe400008f0eff */
[C---:B------:R-:W-:Y:S01]  /*242d0*/  IADD3 R8, P1, PT, R9.reuse, R3, RZ ;  /* 0x0000000309087210 */ /* 0x040fe20007f3e0ff */
[----:B------:R-:W-:-:S03]  /*242e0*/  VIADD R0, R9, UR5 ;  /* 0x0000000509007c36 */ /* 0x000fc60008000000 */
[----:B------:R-:W-:Y:S02]  /*242f0*/  LEA.HI.X.SX32 R9, R9, R2, 0x1, P1 ;  /* 0x0000000209097211 */ /* 0x000fe400008f0eff */
[----:B0-----:R-:W-:Y:S01]  /*24300*/  ISETP.LT.AND P3, PT, R12, UR6, !P2 ;  /* 0x000000060c007c0c */ /* 0x001fe2000d761270 */
[----:B------:R-:W0:Y:S01]  /*24310*/  LDCU UR6, c[0x0][0x39c] ;  /* 0x00007380ff0677ac */ /* 0x000e220008000800 */
[----:B------:R-:W0:Y:S04]  /*24320*/  LDL.LU R12, [R1+0x9bc] ;  /* 0x0009bc00010c7983 */ /* 0x000e280000300800 */
[----:B------:R-:W3:Y:S01]  /*24330*/  LDL.LU R10, [R1+0x9b8] ;  /* 0x0009b800010a7983 */ /* 0x000ee20000300800 */
[----:B-----5:R-:W-:Y:S01]  /*24340*/  ISETP.LT.AND P6, PT, R15, UR10, !P2 ;  /* 0x0000000a0f007c0c */ /* 0x020fe2000d7c1270 */
[----:B------:R-:W1:Y:S02]  /*24350*/  LDCU UR10, c[0x0][0x39c] ;  /* 0x00007380ff0a77ac */ /* 0x000e640008000800 */
[----:B------:R-:W5:Y:S01]  /*24360*/  LDL.LU R15, [R1+0x83c] ;  /* 0x00083c00010f7983 */ /* 0x000f620000300800 */
[----:B----4-:R-:W-:Y:S01]  /*24370*/  ISETP.LT.AND P1, PT, R14, UR4, !P2 ;  /* 0x000000040e007c0c */ /* 0x010fe2000d721270 */
[----:B------:R-:W5:Y:S02]  /*24380*/  LDCU UR4, c[0x0][0x39c] ;  /* 0x00007380ff0477ac */ /* 0x000f640008000800 */
[----:B------:R-:W4:Y:S01]  /*24390*/  LDL.LU R14, [R1+0x838] ;  /* 0x00083800010e7983 */ /* 0x000f220000300800 */
[----:B--2---:R-:W-:Y:S01]  /*243a0*/  ISETP.LT.AND P0, PT, R17, UR7, !P2 ;  /* 0x0000000711007c0c */ /* 0x004fe2000d701270 */
[----:B------:R-:W2:Y:S01]  /*243b0*/  LDCU UR7, c[0x0][0x39c] ;  /* 0x00007380ff0777ac */ /* 0x000ea20008000800 */
[----:B------:R-:W-:Y:S01]  /*243c0*/  SHF.R.S32.HI R11, RZ, 0x8, R11 ;  /* 0x00000008ff0b7819 */ /* 0x000fe2000001140b */
[----:B------:R-:W4:Y:S01]  /*243d0*/  LDL.LU R18, [R1+0x834] ;  /* 0x0008340001127983 */ /* 0x000f220000300800 */
[----:B---3--:R-:W-:Y:S01]  /*243e0*/  ISETP.LT.AND P5, PT, R16, UR9, !P2 ;  /* 0x0000000910007c0c */ /* 0x008fe2000d7a1270 */
[----:B------:R-:W3:Y:S01]  /*243f0*/  LDCU UR9, c[0x0][0x39c] ;  /* 0x00007380ff0977ac */ /* 0x000ee20008000800 */
[----:B------:R-:W-:Y:S01]  /*24400*/  F2FP.SATFINITE.E4M3.F32.PACK_AB_MERGE_C R83, R83, R82, RZ ;  /* 0x000000525353723e */ /* 0x000fe200048070ff */
[----:B------:R1:W-:Y:S01]  /*24410*/  @P3 STG.E.U8 desc[UR18][R4.64], R11 ;  /* 0x0000000b04003986 */ /* 0x0003e2000c101112 */
[----:B------:R-:W-:-:S02]  /*24420*/  IADD3 R6, P3, PT, R0, R3, RZ ;  /* 0x0000000300067210 */ /* 0x000fc40007f7e0ff */
[----:B------:R-:W-:Y:S01]  /*24430*/  PRMT R13, R83, 0x9910, RZ ;  /* 0x00009910530d7816 */ /* 0x000fe200000000ff */
[----:B------:R-:W3:Y:S01]  /*24440*/  LDL.LU R17, [R1+0x830] ;  /* 0x0008300001117983 */ /* 0x000ee20000300800 */
[C---:B------:R-:W-:Y:S01]  /*24450*/  LEA.HI.X.SX32 R7, R0.reuse, R2, 0x1, P3 ;  /* 0x0000000200077211 */ /* 0x040fe200018f0eff */
[----:B------:R-:W-:Y:S01]  /*24460*/  VIADD R0, R0, UR5 ;  /* 0x0000000500007c36 */ /* 0x000fe20008000000 */
[----:B------:R-:W-:Y:S01]  /*24470*/  SHF.R.S32.HI R13, RZ, 0x8, R13 ;  /* 0x00000008ff0d7819 */ /* 0x000fe2000001140d */
[----:B------:R0:W-:Y:S01]  /*24480*/  @P0 STG.E.U8 desc[UR18][R8.64], R83 ;  /* 0x0000005308000986 */ /* 0x0001e2000c101112 */
[----:B------:R-:W-:-:S03]  /*24490*/  F2FP.SATFINITE.E4M3.F32.PACK_AB_MERGE_C R85, R85, R84, RZ ;  /* 0x000000545555723e */ /* 0x000fc600048070ff */
[----:B------:R0:W-:Y:S01]  /*244a0*/  @P5 STG.E.U8 desc[UR18][R6.64], R13 ;  /* 0x0000000d06005986 */ /* 0x0001e2000c101112 */
[C---:B-1----:R-:W-:Y:S02]  /*244b0*/  IADD3 R4, P5, PT, R0.reuse, R3, RZ ;  /* 0x0000000300047210 */ /* 0x042fe40007fbe0ff */
[----:B------:R-:W-:Y:S01]  /*244c0*/  PRMT R11, R85, 0x9910, RZ ;  /* 0x00009910550b7816 */ /* 0x000fe200000000ff */
[----:B------:R-:W3:Y:S01]  /*244d0*/  LDL.LU R16, [R1+0x9b4] ;  /* 0x0009b40001107983 */ /* 0x000ee20000300800 */
[----:B------:R-:W-:Y:S02]  /*244e0*/  LEA.HI.X.SX32 R5, R0, R2, 0x1, P5 ;  /* 0x0000000200057211 */ /* 0x000fe400028f0eff */
[----:B------:R-:W-:-:S03]  /*244f0*/  SHF.R.S32.HI R11, RZ, 0x8, R11 ;  /* 0x00000008ff0b7819 */ /* 0x000fc6000001140b */
[----:B------:R1:W-:Y:S01]  /*24500*/  @P6 STG.E.U8 desc[UR18][R4.64], R85 ;  /* 0x0000005504006986 */ /* 0x0003e2000c101112 */
[----:B0-----:R-:W-:Y:S01]  /*24510*/  ISETP.LT.AND P0, PT, R12, UR6, !P2 ;  /* 0x000000060c007c0c */ /* 0x001fe2000d701270 */
[----:B------:R-:W4:Y:S01]  /*24520*/  LDCU UR6, c[0x0][0x39c] ;  /* 0x00007380ff0677ac */ /* 0x000f220008000800 */
[----:B--2---:R-:W-:Y:S01]  /*24530*/  ISETP.LT.AND P3, PT, R10, UR7, !P2 ;  /* 0x000000070a007c0c */ /* 0x004fe2000d761270 */
[----:B------:R-:W-:Y:S01]  /*24540*/  VIADD R10, R0, UR5 ;  /* 0x00000005000a7c36 */ /* 0x000fe20008000000 */
[----:B------:R-:W0:Y:S04]  /*24550*/  LDCU UR7, c[0x0][0x39c] ;  /* 0x00007380ff0777ac */ /* 0x000e280008000800 */
[----:B------:R-:W-:-:S04]  /*24560*/  IADD3 R8, P5, PT, R10, R3, RZ ;  /* 0x000000030a087210 */ /* 0x000fc80007fbe0ff */
[C---:B------:R-:W-:Y:S01]  /*24570*/  LEA.HI.X.SX32 R9, R10.reuse, R2, 0x1, P5 ;  /* 0x000000020a097211 */ /* 0x040fe200028f0eff */
[----:B------:R-:W-:-:S04]  /*24580*/  VIADD R10, R10, UR5 ;  /* 0x000000050a0a7c36 */ /* 0x000fc80008000000 */
[----:B------:R2:W-:Y:S01]  /*24590*/  @P1 STG.E.U8 desc[UR18][R8.64], R11 ;  /* 0x0000000b08001986 */ /* 0x0005e2000c101112 */
[----:B------:R-:W-:-:S04]  /*245a0*/  IADD3 R6, P1, PT, R10, R3, RZ ;  /* 0x000000030a067210 */ /* 0x000fc80007f3e0ff */
[----:B------:R-:W-:Y:S02]  /*245b0*/  LEA.HI.X.SX32 R7, R10, R2, 0x1, P1 ;  /* 0x000000020a077211 */ /* 0x000fe400008f0eff */
[----:B-----5:R-:W-:Y:S02]  /*245c0*/  ISETP.LT.AND P1, PT, R15, UR4, !P2 ;  /* 0x000000040f007c0c */ /* 0x020fe4000d721270 */
[----:B----4-:R-:W-:Y:S01]  /*245d0*/  ISETP.LT.AND P5, PT, R14, UR6, !P2 ;  /* 0x000000060e007c0c */ /* 0x010fe2000d7a1270 */
[----:B------:R-:W4:Y:S01]  /*245e0*/  LDL.LU R15, [R1+0x9b0] ;  /* 0x0009b000010f7983 */ /* 0x000f220000300800 */
[----:B------:R-:W-:Y:S01]  /*245f0*/  VIADD R0, R10, UR5 ;  /* 0x000000050a007c36 */ /* 0x000fe20008000000 */
[----:B------:R-:W-:Y:S01]  /*24600*/  F2FP.SATFINITE.E4M3.F32.PACK_AB_MERGE_C R87, R87, R86, RZ ;  /* 0x000000565757723e */ /* 0x000fe200048070ff */
[----:B------:R-:W4:Y:S01]  /*24610*/  LDCU UR4, c[0x0][0x39c] ;  /* 0x00007380ff0477ac */ /* 0x000f220008000800 */
[----:B------:R-:W5:Y:S02]  /*24620*/  LDL.LU R14, [R1+0x9ac] ;  /* 0x0009ac00010e7983 */ /* 0x000f640000300800 */
[C---:B-1----:R-:W-:Y:S01]  /*24630*/  IADD3 R4, P6, PT, R0.reuse, R3, RZ ;  /* 0x0000000300047210 */ /* 0x042fe20007fde0ff */
[----:B------:R-:W5:Y:S01]  /*24640*/  LDCU UR6, c[0x0][0x39c] ;  /* 0x00007380ff0677ac */ /* 0x000f620008000800 */
[----:B------:R-:W-:Y:S01]  /*24650*/  PRMT R12, R87, 0x9910, RZ ;  /* 0x00009910570c7816 */ /* 0x000fe200000000ff */
[----:B------:R-:W3:Y:S01]  /*24660*/  LDL.LU R10, [R1+0x9a8] ;  /* 0x0009a800010a7983 */ /* 0x000ee20000300800 */
[C---:B------:R-:W-:Y:S01]  /*24670*/  LEA.HI.X.SX32 R5, R0.reuse, R2, 0x1, P6 ;  /* 0x0000000200057211 */ /* 0x040fe200030f0eff */
[----:B------:R-:W-:Y:S01]  /*24680*/  VIADD R0, R0, UR5 ;  /* 0x0000000500007c36 */ /* 0x000fe20008000000 */
[----:B--2---:R-:W-:-:S04]  /*24690*/  SHF.R.S32.HI R11, RZ, 0x8, R12 ;  /* 0x00000008ff0b7819 */ /* 0x004fc8000001140c */
[CC--:B------:R-:W-:Y:S02]  /*246a0*/  IADD3 R8, P6, PT, R0.reuse, R3.reuse, RZ ;  /* 0x0000000300087210 */ /* 0x0c0fe40007fde0ff */
[----:B------:R-:W-:Y:S02]  /*246b0*/  F2FP.SATFINITE.E4M3.F32.PACK_AB_MERGE_C R89, R89, R88, RZ ;  /* 0x000000585959723e */ /* 0x000fe400048070ff */
[C---:B------:R-:W-:Y:S01]  /*246c0*/  LEA.HI.X.SX32 R9, R0.reuse, R2, 0x1, P6 ;  /* 0x0000000200097211 */ /* 0x040fe200030f0eff */
[----:B------:R-:W-:Y:S01]  /*246d0*/  VIADD R0, R0, UR5 ;  /* 0x0000000500007c36 */ /* 0x000fe20008000000 */
[----:B------:R1:W-:Y:S01]  /*246e0*/  @P0 STG.E.U8 desc[UR18][R6.64], R87 ;  /* 0x0000005706000986 */ /* 0x0003e2000c101112 */
[----:B0-----:R-:W-:Y:S01]  /*246f0*/  ISETP.LT.AND P0, PT, R18, UR7, !P2 ;  /* 0x0000000712007c0c */ /* 0x001fe2000d701270 */
[----:B------:R-:W0:Y:S02]  /*24700*/  LDCU UR7, c[0x0][0x39c] ;  /* 0x00007380ff0777ac */ /* 0x000e240008000800 */
[----:B------:R2:W-:Y:S04]  /*24710*/  @P3 STG.E.U8 desc[UR18][R4.64], R11 ;  /* 0x0000000b04003986 */ /* 0x0005e8000c101112 */
[----:B------:R0:W-:Y:S01]  /*24720*/  @P1 STG.E.U8 desc[UR18][R8.64], R89 ;  /* 0x0000005908001986 */ /* 0x0001e2000c101112 */
[----:B-1----:R-:W-:Y:S01]  /*24730*/  PRMT R6, R89, 0x9910, RZ ;  /* 0x0000991059067816 */ /* 0x002fe200000000ff */
[C---:B------:R-:W-:Y:S01]  /*24740*/  VIADD R7, R0.reuse, UR5 ;  /* 0x0000000500077c36 */ /* 0x040fe20008000000 */
[----:B--2---:R-:W-:-:S03]  /*24750*/  IADD3 R4, P1, PT, R0, R3, RZ ;  /* 0x0000000300047210 */ /* 0x004fc60007f3e0ff */
[----:B------:R-:W-:Y:S01]  /*24760*/  IMAD.MOV.U32 R11, RZ, RZ, R6 ;  /* 0x000000ffff0b7224 */ /* 0x000fe200078e0006 */
[----:B------:R-:W-:Y:S02]  /*24770*/  LEA.HI.X.SX32 R5, R0, R2, 0x1, P1 ;  /* 0x0000000200057211 */ /* 0x000fe400008f0eff */
[C---:B------:R-:W-:Y:S01]  /*24780*/  IADD3 R6, P1, PT, R7.reuse, R3, RZ ;  /* 0x0000000307067210 */ /* 0x040fe20007f3e0ff */
[----:B------:R-:W-:Y:S01]  /*24790*/  VIADD R0, R7, UR5 ;  /* 0x0000000507007c36 */ /* 0x000fe20008000000 */
[----:B------:R-:W-:Y:S02]  /*247a0*/  SHF.R.S32.HI R11, RZ, 0x8, R11 ;  /* 0x00000008ff0b7819 */ /* 0x000fe4000001140b */
[----:B------:R-:W-:Y:S02]  /*247b0*/  F2FP.SATFINITE.E4M3.F32.PACK_AB_MERGE_C R91, R91, R90, RZ ;  /* 0x0000005a5b5b723e */ /* 0x000fe400048070ff */
[----:B------:R-:W-:Y:S01]  /*247c0*/  LEA.HI.X.SX32 R7, R7, R2, 0x1, P1 ;  /* 0x0000000207077211 */ /* 0x000fe200008f0eff */
[----:B------:R1:W-:Y:S04]  /*247d0*/  @P5 STG.E.U8 desc[UR18][R4.64], R11 ;  /* 0x0000000b04005986 */ /* 0x0003e8000c101112 */
[----:B------:R2:W-:Y:S01]  /*247e0*/  @P0 STG.E.U8 desc[UR18][R6.64], R91 ;  /* 0x0000005b06000986 */ /* 0x0005e2000c101112 */
[----:B----4-:R-:W-:Y:S01]  /*247f0*/  ISETP.LT.AND P1, PT, R15, UR4, !P2 ;  /* 0x000000040f007c0c */ /* 0x010fe2000d721270 */
[----:B------:R-:W4:Y:S02]  /*24800*/  LDCU UR4, c[0x0][0x39c] ;  /* 0x00007380ff0477ac */ /* 0x000f240008000800 */
[----:B------:R-:W4:Y:S01]  /*24810*/  LDL.LU R15, [R1+0x82c] ;  /* 0x00082c00010f7983 */ /* 0x000f220000300800 */
[----:B-----5:R-:W-:Y:S01]  /*24820*/  ISETP.LT.AND P0, PT, R14, UR6, !P2 ;  /* 0x000000060e007c0c */ /* 0x020fe2000d701270 */
[----:B------:R-:W5:Y:S02]  /*24830*/  LDCU UR6, c[0x0][0x39c] ;  /* 0x00007380ff0677ac */ /* 0x000f640008000800 */
[----:B------:R-:W5:Y:S01]  /*24840*/  LDL.LU R14, [R1+0x828] ;  /* 0x00082800010e7983 */ /* 0x000f620000300800 */
[----:B---3--:R-:W-:-:S02]  /*24850*/  ISETP.LT.AND P3, PT, R17, UR9, !P2 ;  /* 0x0000000911007c0c */ /* 0x008fc4000d761270 */
[----:B------:R-:W-:Y:S01]  /*24860*/  PRMT R13, R91, 0x9910, RZ ;  /* 0x000099105b0d7816 */ /* 0x000fe200000000ff */
[----:B------:R-:W3:Y:S01]  /*24870*/  LDL.LU R18, [R1+0x824] ;  /* 0x0008240001127983 */ /* 0x000ee20000300800 */
[CC--:B0-----:R-:W-:Y:S01]  /*24880*/  IADD3 R8, P5, PT, R0.reuse, R3.reuse, RZ ;  /* 0x0000000300087210 */ /* 0x0c1fe20007fbe0ff */
[----:B------:R-:W0:Y:S01]  /*24890*/  LDCU UR9, c[0x0][0x39c] ;  /* 0x00007380ff0977ac */ /* 0x000e220008000800 */
[----:B------:R-:W-:Y:S01]  /*248a0*/  SHF.R.S32.HI R13, RZ, 0x8, R13 ;  /* 0x00000008ff0d7819 */ /* 0x000fe2000001140d */
[----:B------:R-:W0:Y:S01]  /*248b0*/  LDL.LU R17, [R1+0x820] ;  /* 0x0008200001117983 */ /* 0x000e220000300800 */
[C---:B------:R-:W-:Y:S01]  /*248c0*/  LEA.HI.X.SX32 R9, R0.reuse, R2, 0x1, P5 ;  /* 0x0000000200097211 */ /* 0x040fe200028f0eff */
[----:B------:R-:W-:Y:S01]  /*248d0*/  VIADD R0, R0, UR5 ;  /* 0x0000000500007c36 */ /* 0x000fe20008000000 */
[----:B------:R-:W-:Y:S01]  /*248e0*/  ISETP.LT.AND P5, PT, R10, UR7, !P2 ;  /* 0x000000070a007c0c */ /* 0x000fe2000d7a1270 */
[----:B------:R-:W3:Y:S01]  /*248f0*/  LDCU UR7, c[0x0][0x39c] ;  /* 0x00007380ff0777ac */ /* 0x000ee20008000800 */
[----:B------:R-:W-:Y:S01]  /*24900*/  ISETP.LT.AND P6, PT, R16, UR10, !P2 ;  /* 0x0000000a10007c0c */ /* 0x000fe2000d7c1270 */
[----:B------:R2:W-:Y:S01]  /*24910*/  @P3 STG.E.U8 desc[UR18][R8.64], R13 ;  /* 0x0000000d08003986 */ /* 0x0005e2000c101112 */
[C---:B-1----:R-:W-:Y:S01]  /*24920*/  IADD3 R4, P3, PT, R0.reuse, R3, RZ ;  /* 0x0000000300047210 */ /* 0x042fe20007f7e0ff */
[C---:B------:R-:W-:Y:S01]  /*24930*/  VIADD R10, R0.reuse, UR5 ;  /* 0x00000005000a7c36 */ /* 0x040fe20008000000 */
[----:B------:R-:W-:Y:S01]  /*24940*/  F2FP.SATFINITE.E4M3.F32.PACK_AB_MERGE_C R93, R93, R92, RZ ;  /* 0x0000005c5d5d723e */ /* 0x000fe200048070ff */
[----:B------:R-:W3:Y:S01]  /*24950*/  LDL.LU R16, [R1+0x99c] ;  /* 0x00099c0001107983 */ /* 0x000ee20000300800 */
[----:B------:R-:W-:Y:S01]  /*24960*/  LEA.HI.X.SX32 R5, R0, R2, 0x1, P3 ;  /* 0x0000000200057211 */ /* 0x000fe200018f0eff */
[----:B------:R-:W1:Y:S01]  /*24970*/  LDCU UR10, c[0x0][0x39c] ;  /* 0x00007380ff0a77ac */ /* 0x000e620008000800 */
[----:B------:R-:W-:-:S02]  /*24980*/  PRMT R11, R93, 0x9910, RZ ;  /* 0x000099105d0b7816 */ /* 0x000fc400000000ff */
[CC--:B--2---:R-:W-:Y:S02]  /*24990*/  IADD3 R6, P3, PT, R10.reuse, R3.reuse, RZ ;  /* 0x000000030a067210 */ /* 0x0c4fe40007f7e0ff */
[----:B------:R-:W-:Y:S02]  /*249a0*/  SHF.R.S32.HI R11, RZ, 0x8, R11 ;  /* 0x00000008ff0b7819 */ /* 0x000fe4000001140b */
[C---:B------:R-:W-:Y:S01]  /*249b0*/  LEA.HI.X.SX32 R7, R10.reuse, R2, 0x1, P3 ;  /* 0x000000020a077211 */ /* 0x040fe200018f0eff */
[----:B------:R-:W-:Y:S01]  /*249c0*/  VIADD R10, R10, UR5 ;  /* 0x000000050a0a7c36 */ /* 0x000fe20008000000 */
[----:B------:R2:W-:Y:S04]  /*249d0*/  @P6 STG.E.U8 desc[UR18][R4.64], R93 ;  /* 0x0000005d04006986 */ /* 0x0005e8000c101112 */
[----:B------:R0:W-:Y:S01]  /*249e0*/  @P1 STG.E.U8 desc[UR18][R6.64], R11 ;  /* 0x0000000b06001986 */ /* 0x0001e2000c101112 */
[----:B------:R-:W-:-:S04]  /*249f0*/  IADD3 R8, P1, PT, R10, R3, RZ ;  /* 0x000000030a087210 */ /* 0x000fc80007f3e0ff */
[----:B------:R-:W-:Y:S02]  /*24a00*/  LEA.HI.X.SX32 R9, R10, R2, 0x1, P1 ;  /* 0x000000020a097211 */ /* 0x000fe400008f0eff */
[----:B----4-:R-:W-:Y:S02]  /*24a10*/  ISETP.LT.AND P1, PT, R15, UR4, !P2 ;  /* 0x000000040f007c0c */ /* 0x010fe4000d721270 */
[----:B-----5:R-:W-:Y:S01]  /*24a20*/  ISETP.LT.AND P3, PT, R14, UR6, !P2 ;  /* 0x000000060e007c0c */ /* 0x020fe2000d761270 */
[----:B------:R-:W4:Y:S01]  /*24a30*/  LDL.LU R15, [R1+0x990] ;  /* 0x00099000010f7983 */ /* 0x000f220000300800 */
[----:B------:R-:W-:Y:S01]  /*24a40*/  VIADD R0, R10, UR5 ;  /* 0x000000050a007c36 */ /* 0x000fe20008000000 */
[----:B------:R-:W-:Y:S01]  /*24a50*/  F2FP.SATFINITE.E4M3.F32.PACK_AB_MERGE_C R95, R95, R94, RZ ;  /* 0x0000005e5f5f723e */ /* 0x000fe200048070ff */
[----:B------:R-:W4:Y:S01]  /*24a60*/  LDCU UR4, c[0x0][0x39c] ;  /* 0x00007380ff0477ac */ /* 0x000f220008000800 */
[----:B------:R-:W5:Y:S02]  /*24a70*/  LDL.LU R14, [R1+0x98c] ;  /* 0x00098c00010e7983 */ /* 0x000f640000300800 */
[C---:B--2---:R-:W-:Y:S01]  /*24a80*/  IADD3 R4, P6, PT, R0.reuse, R3, RZ ;  /* 0x0000000300047210 */ /* 0x044fe20007fde0ff */
[----:B------:R-:W5:Y:S01]  /*24a90*/  LDCU UR6, c[0x0][0x39c] ;  /* 0x00007380ff0677ac */ /* 0x000f620008000800 */
[----:B------:R-:W-:Y:S01]  /*24aa0*/  PRMT R12, R95, 0x9910, RZ ;  /* 0x000099105f0c7816 */ /* 0x000fe200000000ff */
[----:B------:R-:W2:Y:S01]  /*24ab0*/  LDL.LU R10, [R1+0x988] ;  /* 0x00098800010a7983 */ /* 0x000ea20000300800 */
[C---:B------:R-:W-:Y:S01]  /*24ac0*/  LEA.HI.X.SX32 R5, R0.reuse, R2, 0x1, P6 ;  /* 0x0000000200057211 */ /* 0x040fe200030f0eff */
[----:B------:R-:W-:Y:S01]  /*24ad0*/  VIADD R0, R0, UR5 ;  /* 0x0000000500007c36 */ /* 0x000fe20008000000 */
[----:B0-----:R-:W-:-:S04]  /*24ae0*/  SHF.R.S32.HI R11, RZ, 0x8, R12 ;  /* 0x00000008ff0b7819 */ /* 0x001fc8000001140c */
[CC--:B------:R-:W-:Y:S02]  /*24af0*/  IADD3 R6, P6, PT, R0.reuse, R3.reuse, RZ ;  /* 0x0000000300067210 */ /* 0x0c0fe40007fde0ff */
[----:B------:R-:W-:Y:S02]  /*24b00*/  F2FP.SATFINITE.E4M3.F32.PACK_AB_MERGE_C R97, R97, R96, RZ ;  /* 0x000000606161723e */ /* 0x000fe400048070ff */
[C---:B------:R-:W-:Y:S01]  /*24b10*/  LEA.HI.X.SX32 R7, R0.reuse, R2, 0x1, P6 ;  /* 0x0000000200077211 */ /* 0x040fe200030f0eff */
[----:B------:R-:W-:Y:S01]  /*24b20*/  VIADD R0, R0, UR5 ;  /* 0x0000000500007c36 */ /* 0x000fe20008000000 */
[----:B------:R0:W-:Y:S01]  /*24b30*/  @P0 STG.E.U8 desc[UR18][R8.64], R95 ;  /* 0x0000005f08000986 */ /* 0x0001e2000c101112 */
[----:B---3--:R-:W-:Y:S01]  /*24b40*/  ISETP.LT.AND P0, PT, R18, UR7, !P2 ;  /* 0x0000000712007c0c */ /* 0x008fe2000d701270 */
[----:B------:R-:W2:Y:S02]  /*24b50*/  LDCU UR7, c[0x0][0x39c] ;  /* 0x00007380ff0777ac */ /* 0x000ea40008000800 */
[----:B------:R3:W-:Y:S04]  /*24b60*/  @P5 STG.E.U8 desc[UR18][R4.64], R11 ;  /* 0x0000000b04005986 */ /* 0x0007e8000c101112 */
[----:B------:R1:W-:Y:S01]  /*24b70*/  @P1 STG.E.U8 desc[UR18][R6.64], R97 ;  /* 0x0000006106001986 */ /* 0x0003e2000c101112 */
[----:B0-----:R-:W-:Y:S01]  /*24b80*/  PRMT R8, R97, 0x9910, RZ ;  /* 0x0000991061087816 */ /* 0x001fe200000000ff */
[C---:B------:R-:W-:Y:S01]  /*24b90*/  VIADD R9, R0.reuse, UR5 ;  /* 0x0000000500097c36 */ /* 0x040fe20008000000 */
[----:B---3--:R-:W-:-:S03]  /*24ba0*/  IADD3 R4, P1, PT, R0, R3, RZ ;  /* 0x0000000300047210 */ /* 0x008fc60007f3e0ff */
        /* <DEDUP_REMOVED lines=15> */
[----:B------:R-:W-:-:S02]  /*24ca0*/  ISETP.LT.AND P5, PT, R17, UR9, !P2 ;  /* 0x0000000911007c0c */ /* 0x000fc4000d7a1270 */
[----:B------:R-:W-:Y:S01]  /*24cb0*/  PRMT R13, R99, 0x9910, RZ ;  /* 0x00009910630d7816 */ /* 0x000fe200000000ff */
[----:B------:R-:W5:Y:S01]  /*24cc0*/  LDL.LU R18, [R1+0x810] ;  /* 0x0008100001127983 */ /* 0x000f620000300800 */
[CC--:B-1----:R-:W-:Y:S01]  /*24cd0*/  IADD3 R6, P3, PT, R0.reuse, R3.reuse, RZ ;  /* 0x0000000300067210 */ /* 0x0c2fe20007f7e0ff */
[----:B------:R-:W1:Y:S01]  /*24ce0*/  LDCU UR9, c[0x0][0x39c] ;  /* 0x00007380ff0977ac */ /* 0x000e620008000800 */
[----:B------:R-:W-:Y:S01]  /*24cf0*/  SHF.R.S32.HI R13, RZ, 0x8, R13 ;  /* 0x00000008ff0d7819 */ /* 0x000fe2000001140d */
[----:B------:R-:W1:Y:S01]  /*24d00*/  LDL.LU R17, [R1+0x80c] ;  /* 0x00080c0001117983 */ /* 0x000e620000300800 */
[C---:B------:R-:W-:Y:S01]  /*24d10*/  LEA.HI.X.SX32 R7, R0.reuse, R2, 0x1, P3 ;  /* 0x0000000200077211 */ /* 0x040fe200018f0eff */
[----:B------:R-:W-:Y:S01]  /*24d20*/  VIADD R0, R0, UR5 ;  /* 0x0000000500007c36 */ /* 0x000fe20008000000 */
[----:B--2---:R-:W-:Y:S01]  /*24d30*/  ISETP.LT.AND P3, PT, R10, UR7, !P2 ;  /* 0x000000070a007c0c */ /* 0x004fe2000d761270 */
[----:B------:R-:W2:Y:S01]  /*24d40*/  LDCU UR7, c[0x0][0x39c] ;  /* 0x00007380ff0777ac */ /* 0x000ea20008000800 */
[----:B------:R-:W-:Y:S01]  /*24d50*/  ISETP.LT.AND P6, PT, R16, UR10, !P2 ;  /* 0x0000000a10007c0c */ /* 0x000fe2000d7c1270 */
[----:B------:R2:W-:Y:S01]  /*24d60*/  @P5 STG.E.U8 desc[UR18][R6.64], R13 ;  /* 0x0000000d06005986 */ /* 0x0005e2000c101112 */
[C---:B0-----:R-:W-:Y:S01]  /*24d70*/  IADD3 R4, P5, PT, R0.reuse, R3, RZ ;  /* 0x0000000300047210 */ /* 0x041fe20007fbe0ff */
[C---:B------:R-:W-:Y:S01]  /*24d80*/  VIADD R10, R0.reuse, UR5 ;  /* 0x00000005000a7c36 */ /* 0x040fe20008000000 */
[----:B------:R-:W-:Y:S01]  /*24d90*/  F2FP.SATFINITE.E4M3.F32.PACK_AB_MERGE_C R101, R101, R100, RZ ;  /* 0x000000646565723e */ /* 0x000fe200048070ff */
[----:B------:R-:W5:Y:S01]  /*24da0*/  LDL.LU R16, [R1+0x984] ;  /* 0x0009840001107983 */ /* 0x000f620000300800 */
[----:B------:R-:W-:Y:S01]  /*24db0*/  LEA.HI.X.SX32 R5, R0, R2, 0x1, P5 ;  /* 0x0000000200057211 */ /* 0x000fe200028f0eff */
[----:B------:R-:W0:Y:S01]  /*24dc0*/  LDCU UR10, c[0x0][0x39c] ;  /* 0x00007380ff0a77ac */ /* 0x000e220008000800 */
[----:B------:R-:W-:-:S02]  /*24dd0*/  PRMT R11, R101, 0x9910, RZ ;  /* 0x00009910650b7816 */ /* 0x000fc400000000ff */
[CC--:B---3--:R-:W-:Y:S02]  /*24de0*/  IADD3 R8, P5, PT, R10.reuse, R3.reuse, RZ ;  /* 0x000000030a087210 */ /* 0x0c8fe40007fbe0ff */
[----:B------:R-:W-:Y:S02]  /*24df0*/  SHF.R.S32.HI R11, RZ, 0x8, R11 ;  /* 0x00000008ff0b7819 */ /* 0x000fe4000001140b */
[C---:B------:R-:W-:Y:S01]  /*24e00*/  LEA.HI.X.SX32 R9, R10.reuse, R2, 0x1, P5 ;  /* 0x000000020a097211 */ /* 0x040fe200028f0eff */
[----:B------:R-:W-:Y:S01]  /*24e10*/  VIADD R10, R10, UR5 ;  /* 0x000000050a0a7c36 */ /* 0x000fe20008000000 */
[----:B------:R3:W-:Y:S04]  /*24e20*/  @P6 STG.E.U8 desc[UR18][R4.64], R101 ;  /* 0x0000006504006986 */ /* 0x0007e8000c101112 */
[----:B------:R0:W-:Y:S01]  /*24e30*/  @P1 STG.E.U8 desc[UR18][R8.64], R11 ;  /* 0x0000000b08001986 */ /* 0x0001e2000c101112 */
[----:B--2---:R-:W-:-:S04]  /*24e40*/  IADD3 R6, P1, PT, R10, R3, RZ ;  /* 0x000000030a067210 */ /* 0x004fc80007f3e0ff */
[----:B------:R-:W-:Y:S02]  /*24e50*/  LEA.HI.X.SX32 R7, R10, R2, 0x1, P1 ;  /* 0x000000020a077211 */ /* 0x000fe400008f0eff */
[----:B----4-:R-:W-:Y:S02]  /*24e60*/  ISETP.LT.AND P1, PT, R15, UR4, !P2 ;  /* 0x000000040f007c0c */ /* 0x010fe4000d721270 */
[----:B-----5:R-:W-:Y:S01]  /*24e70*/  ISETP.LT.AND P5, PT, R14, UR6, !P2 ;  /* 0x000000060e007c0c */ /* 0x020fe2000d7a1270 */
[----:B------:R-:W2:Y:S01]  /*24e80*/  LDL.LU R15, [R1+0x980] ;  /* 0x00098000010f7983 */ /* 0x000ea20000300800 */
[----:B------:R-:W-:Y:S01]  /*24e90*/  VIADD R0, R10, UR5 ;  /* 0x000000050a007c36 */ /* 0x000fe20008000000 */
[----:B------:R-:W-:Y:S01]  /*24ea0*/  F2FP.SATFINITE.E4M3.F32.PACK_AB_MERGE_C R103, R103, R102, RZ ;  /* 0x000000666767723e */ /* 0x000fe200048070ff */
[----:B------:R-:W2:Y:S01]  /*24eb0*/  LDCU UR4, c[0x0][0x39c] ;  /* 0x00007380ff0477ac */ /* 0x000ea20008000800 */
[----:B------:R-:W4:Y:S02]  /*24ec0*/  LDL.LU R14, [R1+0x97c] ;  /* 0x00097c00010e7983 */ /* 0x000f240000300800 */
[C---:B---3--:R-:W-:Y:S01]  /*24ed0*/  IADD3 R4, P6, PT, R0.reuse, R3, RZ ;  /* 0x0000000300047210 */ /* 0x048fe20007fde0ff */
[----:B------:R-:W4:Y:S01]  /*24ee0*/  LDCU UR6, c[0x0][0x39c] ;  /* 0x00007380ff0677ac */ /* 0x000f220008000800 */
[----:B------:R-:W-:Y:S01]  /*24ef0*/  PRMT R12, R103, 0x9910, RZ ;  /* 0x00009910670c7816 */ /* 0x000fe200000000ff */
[----:B------:R-:W3:Y:S01]  /*24f00*/  LDL.LU R10, [R1+0x8dc] ;  /* 0x0008dc00010a7983 */ /* 0x000ee20000300800 */
        /* <DEDUP_REMOVED lines=8> */
[----:B------:R-:W-:Y:S01]  /*24f90*/  ISETP.LT.AND P0, PT, R18, UR7, !P2 ;  /* 0x0000000712007c0c */ /* 0x000fe2000d701270 */
[----:B------:R-:W3:Y:S02]  /*24fa0*/  LDCU UR7, c[0x0][0x39c] ;  /* 0x00007380ff0777ac */ /* 0x000ee40008000800 */
[----:B------:R5:W-:Y:S04]  /*24fb0*/  @P3 STG.E.U8 desc[UR18][R4.64], R11 ;  /* 0x0000000b04003986 */ /* 0x000be8000c101112 */
[----:B------:R1:W-:Y:S01]  /*24fc0*/  @P1 STG.E.U8 desc[UR18][R8.64], R105 ;  /* 0x0000006908001986 */ /* 0x0003e2000c101112 */
[----:B0-----:R-:W-:Y:S01]  /*24fd0*/  PRMT R6, R105, 0x9910, RZ ;  /* 0x0000991069067816 */ /* 0x001fe200000000ff */
[C---:B------:R-:W-:Y:S01]  /*24fe0*/  VIADD R7, R0.reuse, UR5 ;  /* 0x0000000500077c36 */ /* 0x040fe20008000000 */
[----:B-----5:R-:W-:-:S03]  /*24ff0*/  IADD3 R4, P1, PT, R0, R3, RZ ;  /* 0x0000000300047210 */ /* 0x020fc60007f3e0ff */
        /* <DEDUP_REMOVED lines=9> */
[----:B--2---:R-:W-:Y:S01]  /*25090*/  ISETP.LT.AND P1, PT, R15, UR4, !P2 ;  /* 0x000000040f007c0c */ /* 0x004fe2000d721270 */
[----:B------:R-:W2:Y:S02]  /*250a0*/  LDCU UR4, c[0x0][0x39c] ;  /* 0x00007380ff0477ac */ /* 0x000ea40008000800 */
[----:B------:R-:W2:Y:S01]  /*250b0*/  LDL.LU R15, [R1+0x808] ;  /* 0x00080800010f7983 */ /* 0x000ea20000300800 */
[----:B----4-:R-:W-:Y:S01]  /*250c0*/  ISETP.LT.AND P0, PT, R14, UR6, !P2 ;  /* 0x000000060e007c0c */ /* 0x010fe2000d701270 */
[----:B------:R-:W4:Y:S02]  /*250d0*/  LDCU UR6, c[0x0][0x39c] ;  /* 0x00007380ff0677ac */ /* 0x000f240008000800 */
[----:B------:R-:W4:Y:S01]  /*250e0*/  LDL.LU R14, [R1+0x804] ;  /* 0x00080400010e7983 */ /* 0x000f220000300800 */
[----:B-1----:R-:W-:-:S02]  /*250f0*/  ISETP.LT.AND P3, PT, R17, UR9, !P2 ;  /* 0x0000000911007c0c */ /* 0x002fc4000d761270 */
[----:B------:R-:W-:Y:S01]  /*25100*/  PRMT R13, R107, 0x9910, RZ ;  /* 0x000099106b0d7816 */ /* 0x000fe200000000ff */
[----:B------:R-:W4:Y:S01]  /*25110*/  LDL.LU R18, [R1+0x800] ;  /* 0x0008000001127983 */ /* 0x000f220000300800 */
[CC--:B------:R-:W-:Y:S01]  /*25120*/  IADD3 R8, P5, PT, R0.reuse, R3.reuse, RZ ;  /* 0x0000000300087210 */ /* 0x0c0fe20007fbe0ff */
[----:B------:R-:W1:Y:S01]  /*25130*/  LDCU UR9, c[0x0][0x39c] ;  /* 0x00007380ff0977ac */ /* 0x000e620008000800 */
[----:B------:R-:W-:Y:S01]  /*25140*/  SHF.R.S32.HI R13, RZ, 0x8, R13 ;  /* 0x00000008ff0d7819 */ /* 0x000fe2000001140d */
[----:B------:R-:W1:Y:S01]  /*25150*/  LDL.LU R17, [R1+0x7fc] ;  /* 0x0007fc0001117983 */ /* 0x000e620000300800 */
[C---:B------:R-:W-:Y:S01]  /*25160*/  LEA.HI.X.SX32 R9, R0.reuse, R2, 0x1, P5 ;  /* 0x0000000200097211 */ /* 0x040fe200028f0eff */
[----:B------:R-:W-:Y:S01]  /*25170*/  VIADD R0, R0, UR5 ;  /* 0x0000000500007c36 */ /* 0x000fe20008000000 */
[----:B---3--:R-:W-:Y:S01]  /*25180*/  ISETP.LT.AND P5, PT, R10, UR7, !P2 ;  /* 0x000000070a007c0c */ /* 0x008fe2000d7a1270 */
[----:B------:R-:W3:Y:S01]  /*25190*/  LDCU UR7, c[0x0][0x39c] ;  /* 0x00007380ff0777ac */ /* 0x000ee20008000800 */
[----:B------:R-:W-:Y:S01]  /*251a0*/  ISETP.LT.AND P6, PT, R16, UR10, !P2 ;  /* 0x0000000a10007c0c */ /* 0x000fe2000d7c1270 */
[----:B------:R3:W-:Y:S01]  /*251b0*/  @P3 STG.E.U8 desc[UR18][R8.64], R13 ;  /* 0x0000000d08003986 */ /* 0x0007e2000c101112 */
[C---:B0-----:R-:W-:Y:S01]  /*251c0*/  IADD3 R4, P3, PT, R0.reuse, R3, RZ ;  /* 0x0000000300047210 */ /* 0x041fe20007f7e0ff */
[C---:B------:R-:W-:Y:S01]  /*251d0*/  VIADD R10, R0.reuse, UR5 ;  /* 0x00000005000a7c36 */ /* 0x040fe20008000000 */
[----:B------:R-:W-:Y:S01]  /*251e0*/  F2FP.SATFINITE.E4M3.F32.PACK_AB_MERGE_C R109, R109, R108, RZ ;  /* 0x0000006c6d6d723e */ /* 0x000fe200048070ff */
[----:B------:R-:W4:Y:S01]  /*251f0*/  LDL.LU R16, [R1+0x978] ;  /* 0x0009780001107983 */ /* 0x000f220000300800 */
[----:B------:R-:W-:Y:S01]  /*25200*/  LEA.HI.X.SX32 R5, R0, R2, 0x1, P3 ;  /* 0x0000000200057211 */ /* 0x000fe200018f0eff */
[----:B------:R-:W0:Y:S01]  /*25210*/  LDCU UR10, c[0x0][0x39c] ;  /* 0x00007380ff0a77ac */ /* 0x000e220008000800 */
[----:B------:R-:W-:-:S02]  /*25220*/  PRMT R11, R109, 0x9910, RZ ;  /* 0x000099106d0b7816 */ /* 0x000fc400000000ff */
[CC--:B-----5:R-:W-:Y:S02]  /*25230*/  IADD3 R6, P3, PT, R10.reuse, R3.reuse, RZ ;  /* 0x000000030a067210 */ /* 0x0e0fe40007f7e0ff */
[----:B------:R-:W-:Y:S02]  /*25240*/  SHF.R.S32.HI R11, RZ, 0x8, R11 ;  /* 0x00000008ff0b7819 */ /* 0x000fe4000001140b */
[C---:B------:R-:W-:Y:S01]  /*25250*/  LEA.HI.X.SX32 R7, R10.reuse, R2, 0x1, P3 ;  /* 0x000000020a077211 */ /* 0x040fe200018f0eff */
[----:B------:R-:W-:Y:S01]  /*25260*/  VIADD R10, R10, UR5 ;  /* 0x000000050a0a7c36 */ /* 0x000fe20008000000 */
[----:B------:R5:W-:Y:S04]  /*25270*/  @P6 STG.E.U8 desc[UR18][R4.64], R109 ;  /* 0x0000006d04006986 */ /* 0x000be8000c101112 */
[----:B------:R0:W-:Y:S01]  /*25280*/  @P1 STG.E.U8 desc[UR18][R6.64], R11 ;  /* 0x0000000b06001986 */ /* 0x0001e2000c101112 */
[----:B---3--:R-:W-:-:S04]  /*25290*/  IADD3 R8, P1, PT, R10, R3, RZ ;  /* 0x000000030a087210 */ /* 0x008fc80007f3e0ff */
[----:B------:R-:W-:Y:S02]  /*252a0*/  LEA.HI.X.SX32 R9, R10, R2, 0x1, P1 ;  /* 0x000000020a097211 */ /* 0x000fe400008f0eff */
[----:B--2---:R-:W-:Y:S02]  /*252b0*/  ISETP.LT.AND P1, PT, R15, UR4, !P2 ;  /* 0x000000040f007c0c */ /* 0x004fe4000d721270 */
[----:B----4-:R-:W-:Y:S01]  /*252c0*/  ISETP.LT.AND P3, PT, R14, UR6, !P2 ;  /* 0x000000060e007c0c */ /* 0x010fe2000d761270 */
[----:B------:R-:W2:Y:S01]  /*252d0*/  LDL.LU R15, [R1+0x96c] ;  /* 0x00096c00010f7983 */ /* 0x000ea20000300800 */
[----:B------:R-:W-:Y:S01]  /*252e0*/  VIADD R0, R10, UR5 ;  /* 0x000000050a007c36 */ /* 0x000fe20008000000 */
[----:B------:R-:W-:Y:S01]  /*252f0*/  F2FP.SATFINITE.E4M3.F32.PACK_AB_MERGE_C R111, R111, R110, RZ ;  /* 0x0000006e6f6f723e */ /* 0x000fe200048070ff */
[----:B------:R-:W2:Y:S01]  /*25300*/  LDCU UR4, c[0x0][0x39c] ;  /* 0x00007380ff0477ac */ /* 0x000ea20008000800 */
[----:B------:R-:W3:Y:S02]  /*25310*/  LDL.LU R14, [R1+0x960] ;  /* 0x00096000010e7983 */ /* 0x000ee40000300800 */
[C---:B-----5:R-:W-:Y:S01]  /*25320*/  IADD3 R4, P6, PT, R0.reuse, R3, RZ ;  /* 0x0000000300047210 */ /* 0x060fe20007fde0ff */
[----:B------:R-:W3:Y:S01]  /*25330*/  LDCU UR6, c[0x0][0x39c] ;  /* 0x00007380ff0677ac */ /* 0x000ee20008000800 */
[----:B------:R-:W-:Y:S01]  /*25340*/  PRMT R12, R111, 0x9910, RZ ;  /* 0x000099106f0c7816 */ /* 0x000fe200000000ff */
[----:B------:R-:W4:Y:S01]  /*25350*/  LDL.LU R10, [R1+0x8d8] ;  /* 0x0008d800010a7983 */ /* 0x000f220000300800 */
        /* <DEDUP_REMOVED lines=9> */
[----:B------:R-:W4:Y:S02]  /*253f0*/  LDCU UR7, c[0x0][0x39c] ;  /* 0x00007380ff0777ac */ /* 0x000f240008000800 */
        /* <DEDUP_REMOVED lines=14> */
[----:B-1----:R-:W-:Y:S01]  /*254e0*/  ISETP.LT.AND P5, PT, R17, UR9, !P2 ;  /* 0x0000000911007c0c */ /* 0x002fe2000d7a1270 */
[----:B------:R-:W1:Y:S01]  /*254f0*/  LDCU UR9, c[0x0][0x39c] ;  /* 0x00007380ff0977ac */ /* 0x000e620008000800 */
[----:B------:R-:W-:-:S02]  /*25500*/  ISETP.LT.AND P6, PT, R16, UR10, !P2 ;  /* 0x0000000a10007c0c */ /* 0x000fc4000d7c1270 */
[----:B--2---:R-:W-:Y:S01]  /*25510*/  ISETP.LT.AND P1, PT, R15, UR4, !P2 ;  /* 0x000000040f007c0c */ /* 0x004fe2000d721270 */
[----:B------:R-:W2:Y:S01]  /*25520*/  LDCU UR4, c[0x0][0x39c] ;  /* 0x00007380ff0477ac */ /* 0x000ea20008000800 */
[----:B------:R-:W2:Y:S01]  /*25530*/  LDL.LU R15, [R1+0x7f8] ;  /* 0x0007f800010f7983 */ /* 0x000ea20000300800 */
[----:B---3--:R-:W-:Y:S01]  /*25540*/  ISETP.LT.AND P0, PT, R14, UR6, !P2 ;  /* 0x000000060e007c0c */ /* 0x008fe2000d701270 */
[----:B------:R-:W3:Y:S02]  /*25550*/  LDCU UR6, c[0x0][0x39c] ;  /* 0x00007380ff0677ac */ /* 0x000ee40008000800 */
[----:B------:R-:W3:Y:S01]  /*25560*/  LDL.LU R14, [R1+0x7f4] ;  /* 0x0007f400010e7983 */ /* 0x000ee20000300800 */
[----:B------:R-:W-:Y:S02]  /*25570*/  PRMT R13, R115, 0x9910, RZ ;  /* 0x00009910730d7816 */ /* 0x000fe400000000ff */
[C---:B------:R-:W-:Y:S01]  /*25580*/  IADD3 R6, P3, PT, R0.reuse, R3, RZ ;  /* 0x0000000300067210 */ /* 0x040fe20007f7e0ff */
[----:B------:R-:W3:Y:S01]  /*25590*/  LDL.LU R18, [R1+0x7f0] ;  /* 0x0007f00001127983 */ /* 0x000ee20000300800 */
[----:B------:R-:W-:Y:S01]  /*255a0*/  F2FP.SATFINITE.E4M3.F32.PACK_AB_MERGE_C R117, R117, R116, RZ ;  /* 0x000000747575723e */ /* 0x000fe200048070ff */
[----:B------:R-:W1:Y:S02]  /*255b0*/  LDCU UR10, c[0x0][0x39c] ;  /* 0x00007380ff0a77ac */ /* 0x000e640008000800 */
[----:B------:R-:W3:Y:S04]  /*255c0*/  LDL.LU R17, [R1+0x7e0] ;  /* 0x0007e00001117983 */ /* 0x000ee80000300800 */
[----:B------:R-:W1:Y:S01]  /*255d0*/  LDL.LU R16, [R1+0x95c] ;  /* 0x00095c0001107983 */ /* 0x000e620000300800 */
[C---:B------:R-:W-:Y:S01]  /*255e0*/  LEA.HI.X.SX32 R7, R0.reuse, R2, 0x1, P3 ;  /* 0x0000000200077211 */ /* 0x040fe200018f0eff */
[----:B------:R-:W-:Y:S01]  /*255f0*/  VIADD R0, R0, UR5 ;  /* 0x0000000500007c36 */ /* 0x000fe20008000000 */
[----:B------:R-:W-:-:S02]  /*25600*/  SHF.R.S32.HI R13, RZ, 0x8, R13 ;  /* 0x00000008ff0d7819 */ /* 0x000fc4000001140d */
[----:B----4-:R-:W-:Y:S01]  /*25610*/  ISETP.LT.AND P3, PT, R10, UR7, !P2 ;  /* 0x000000070a007c0c */ /* 0x010fe2000d761270 */
[C---:B------:R-:W-:Y:S01]  /*25620*/  VIADD R10, R0.reuse, UR5 ;  /* 0x00000005000a7c36 */ /* 0x040fe20008000000 */
[----:B0-----:R-:W-:Y:S01]  /*25630*/  PRMT R11, R117, 0x9910, RZ ;  /* 0x00009910750b7816 */ /* 0x001fe200000000ff */
[----:B------:R0:W-:Y:S01]  /*25640*/  @P5 STG.E.U8 desc[UR18][R6.64], R13 ;  /* 0x0000000d06005986 */ /* 0x0001e2000c101112 */
[CC--:B------:R-:W-:Y:S01]  /*25650*/  IADD3 R4, P5, PT, R0.reuse, R3.reuse, RZ ;  /* 0x0000000300047210 */ /* 0x0c0fe20007fbe0ff */
[----:B------:R-:W4:Y:S03]  /*25660*/  LDCU UR7, c[0x0][0x39c] ;  /* 0x00007380ff0777ac */ /* 0x000f260008000800 */
[----:B------:R-:W-:Y:S02]  /*25670*/  LEA.HI.X.SX32 R5, R0, R2, 0x1, P5 ;  /* 0x0000000200057211 */ /* 0x000fe400028f0eff */
[----:B-----5:R-:W-:-:S02]  /*25680*/  IADD3 R8, P5, PT, R10, R3, RZ ;  /* 0x000000030a087210 */ /* 0x020fc40007fbe0ff */
[----:B------:R-:W-:Y:S02]  /*25690*/  SHF.R.S32.HI R11, RZ, 0x8, R11 ;  /* 0x00000008ff0b7819 */ /* 0x000fe4000001140b */
[C---:B------:R-:W-:Y:S01]  /*256a0*/  LEA.HI.X.SX32 R9, R10.reuse, R2, 0x1, P5 ;  /* 0x000000020a097211 */ /* 0x040fe200028f0eff */
[----:B------:R-:W-:Y:S01]  /*256b0*/  VIADD R10, R10, UR5 ;  /* 0x000000050a0a7c36 */ /* 0x000fe20008000000 */
[----:B------:R5:W-:Y:S04]  /*256c0*/  @P6 STG.E.U8 desc[UR18][R4.64], R117 ;  /* 0x0000007504006986 */ /* 0x000be8000c101112 */
[----:B------:R4:W-:Y:S01]  /*256d0*/  @P1 STG.E.U8 desc[UR18][R8.64], R11 ;  /* 0x0000000b08001986 */ /* 0x0009e2000c101112 */
[C---:B0-----:R-:W-:Y:S01]  /*256e0*/  IADD3 R6, P1, PT, R10.reuse, R3, RZ ;  /* 0x000000030a067210 */ /* 0x041fe20007f3e0ff */
[----:B------:R-:W-:-:S03]  /*256f0*/  VIADD R0, R10, UR5 ;  /* 0x000000050a007c36 */ /* 0x000fc60008000000 */
[----:B------:R-:W-:Y:S02]  /*25700*/  LEA.HI.X.SX32 R7, R10, R2, 0x1, P1 ;  /* 0x000000020a077211 */ /* 0x000fe400008f0eff */
[----:B------:R-:W-:Y:S02]  /*25710*/  F2FP.SATFINITE.E4M3.F32.PACK_AB_MERGE_C R119, R119, R118, RZ ;  /* 0x000000767777723e */ /* 0x000fe400048070ff */
[CC--:B-----5:R-:W-:Y:S02]  /*25720*/  IADD3 R4, P6, PT, R0.reuse, R3.reuse, RZ ;  /* 0x0000000300047210 */ /* 0x0e0fe40007fde0ff */
[----:B------:R-:W-:Y:S02]  /*25730*/  PRMT R12, R119, 0x9910, RZ ;  /* 0x00009910770c7816 */ /* 0x000fe400000000ff */
[C---:B------:R-:W-:Y:S02]  /*25740*/  LEA.HI.X.SX32 R5, R0.reuse, R2, 0x1, P6 ;  /* 0x0000000200057211 */ /* 0x040fe400030f0eff */
[----:B----4-:R-:W-:Y:S01]  /*25750*/  SHF.R.S32.HI R11, RZ, 0x8, R12 ;  /* 0x00000008ff0b7819 */ /* 0x010fe2000001140c */
[----:B------:R-:W-:Y:S01]  /*25760*/  VIADD R0, R0, UR5 ;  /* 0x0000000500007c36 */ /* 0x000fe20008000000 */
[----:B------:R0:W-:Y:S04]  /*25770*/  @P0 STG.E.U8 desc[UR18][R6.64], R119 ;  /* 0x0000007706000986 */ /* 0x0001e8000c101112 */
[----:B------:R-:W-:-:S04]  /*25780*/  IADD3 R8, P6, PT, R0, R3, RZ ;  /* 0x0000000300087210 */ /* 0x000fc80007fde0ff */
[----:B------:R-:W-:Y:S02]  /*25790*/  LEA.HI.X.SX32 R9, R0, R2, 0x1, P6 ;  /* 0x0000000200097211 */ /* 0x000fe400030f0eff */
[----:B--2---:R-:W-:Y:S02]  /*257a0*/  ISETP.LT.AND P1, PT, R15, UR4, !P2 ;  /* 0x000000040f007c0c */ /* 0x004fe4000d721270 */
[----:B---3--:R-:W-:Y:S01]  /*257b0*/  ISETP.LT.AND P5, PT, R14, UR6, !P2 ;  /* 0x000000060e007c0c */ /* 0x008fe2000d7a1270 */
[----:B------:R-:W2:Y:S01]  /*257c0*/  LDL.LU R15, [R1+0x958] ;  /* 0x00095800010f7983 */ /* 0x000ea20000300800 */
[----:B------:R-:W-:-:S03]  /*257d0*/  ISETP.LT.AND P0, PT, R18, UR7, !P2 ;  /* 0x0000000712007c0c */ /* 0x000fc6000d701270 */
[----:B------:R-:W3:Y:S01]  /*257e0*/  LDL.LU R14, [R1+0x954] ;  /* 0x00095400010e7983 */ /* 0x000ee20000300800 */
[----:B------:R-:W-:Y:S01]  /*257f0*/  F2FP.SATFINITE.E4M3.F32.PACK_AB_MERGE_C R121, R121, R120, RZ ;  /* 0x000000787979723e */ /* 0x000fe200048070ff */
[----:B------:R-:W-:Y:S01]  /*25800*/  VIADD R0, R0, UR5 ;  /* 0x0000000500007c36 */ /* 0x000fe20008000000 */
[----:B------:R-:W4:Y:S01]  /*25810*/  LDCU UR7, c[0x0][0x39c] ;  /* 0x00007380ff0777ac */ /* 0x000f220008000800 */
[----:B------:R-:W4:Y:S01]  /*25820*/  LDL.LU R10, [R1+0x8d4] ;  /* 0x0008d400010a7983 */ /* 0x000f220000300800 */
[----:B-1----:R-:W-:-:S03]  /*25830*/  ISETP.LT.AND P6, PT, R16, UR10, !P2 ;  /* 0x0000000a10007c0c */ /* 0x002fc6000d7c1270 */
[----:B------:R-:W5:Y:S01]  /*25840*/  LDL.LU R12, [R1+0x7ec] ;  /* 0x0007ec00010c7983 */ /* 0x000f620000300800 */
[----:B------:R-:W2:Y:S03]  /*25850*/  LDCU UR4, c[0x0][0x39c] ;  /* 0x00007380ff0477ac */ /* 0x000ea60008000800 */
[----:B------:R-:W5:Y:S01]  /*25860*/  LDL.LU R18, [R1+0x7e8] ;  /* 0x0007e80001127983 */ /* 0x000f620000300800 */
[----:B------:R-:W-:Y:S01]  /*25870*/  F2FP.SATFINITE.E4M3.F32.PACK_AB_MERGE_C R123, R123, R122, RZ ;  /* 0x0000007a7b7b723e */ /* 0x000fe200048070ff */
[----:B------:R-:W3:Y:S02]  /*25880*/  LDCU UR6, c[0x0][0x39c] ;  /* 0x00007380ff0677ac */ /* 0x000ee40008000800 */
[----:B------:R-:W5:Y:S01]  /*25890*/  LDL.LU R16, [R1+0x7d8] ;  /* 0x0007d80001107983 */ /* 0x000f620000300800 */
[----:B0-----:R-:W-:-:S03]  /*258a0*/  PRMT R6, R121, 0x9910, RZ ;  /* 0x0000991079067816 */ /* 0x001fc600000000ff */
[----:B------:R0:W-:Y:S01]  /*258b0*/  @P3 STG.E.U8 desc[UR18][R4.64], R11 ;  /* 0x0000000b04003986 */ /* 0x0001e2000c101112 */
[----:B------:R-:W-:-:S03]  /*258c0*/  VIADD R7, R0, UR5 ;  /* 0x0000000500077c36 */ /* 0x000fc60008000000 */
[----:B------:R1:W-:Y:S01]  /*258d0*/  @P1 STG.E.U8 desc[UR18][R8.64], R121 ;  /* 0x0000007908001986 */ /* 0x0003e2000c101112 */
[----:B------:R-:W-:Y:S01]  /*258e0*/  ISETP.LT.AND P3, PT, R17, UR9, !P2 ;  /* 0x0000000911007c0c */ /* 0x000fe2000d761270 */
[----:B0-----:R-:W-:Y:S01]  /*258f0*/  IMAD.MOV.U32 R11, RZ, RZ, R6 ;  /* 0x000000ffff0b7224 */ /* 0x001fe200078e0006 */
[----:B------:R-:W-:-:S04]  /*25900*/  IADD3 R4, P1, PT, R0, R3, RZ ;  /* 0x0000000300047210 */ /* 0x000fc80007f3e0ff */
[-C--:B------:R-:W-:Y:S01]  /*25910*/  LEA.HI.X.SX32 R5, R0, R2.reuse, 0x1, P1 ;  /* 0x0000000200057211 */ /* 0x080fe200008f0eff */
[C---:B------:R-:W-:Y:S01]  /*25920*/  VIADD R0, R7.reuse, UR5 ;  /* 0x0000000507007c36 */ /* 0x040fe20008000000 */
[----:B------:R-:W-:Y:S02]  /*25930*/  SHF.R.S32.HI R11, RZ, 0x8, R11 ;  /* 0x00000008ff0b7819 */ /* 0x000fe4000001140b */
[-C--:B------:R-:W-:Y:S02]  /*25940*/  IADD3 R6, P1, PT, R7, R3.reuse, RZ ;  /* 0x0000000307067210 */ /* 0x080fe40007f3e0ff */
[----:B------:R-:W-:Y:S01]  /*25950*/  PRMT R13, R123, 0x9910, RZ ;  /* 0x000099107b0d7816 */ /* 0x000fe200000000ff */
[----:B------:R0:W-:Y:S01]  /*25960*/  @P5 STG.E.U8 desc[UR18][R4.64], R11 ;  /* 0x0000000b04005986 */ /* 0x0001e2000c101112 */
[----:B-1----:R-:W-:Y:S02]  /*25970*/  IADD3 R8, P5, PT, R0, R3, RZ ;  /* 0x0000000300087210 */ /* 0x002fe40007fbe0ff */
[----:B------:R-:W-:-:S02]  /*25980*/  LEA.HI.X.SX32 R7, R7, R2, 0x1, P1 ;  /* 0x0000000207077211 */ /* 0x000fc400008f0eff */
[C---:B------:R-:W-:Y:S01]  /*25990*/  LEA.HI.X.SX32 R9, R0.reuse, R2, 0x1, P5 ;  /* 0x0000000200097211 */ /* 0x040fe200028f0eff */
[----:B------:R-:W-:Y:S01]  /*259a0*/  VIADD R0, R0, UR5 ;  /* 0x0000000500007c36 */ /* 0x000fe20008000000 */
[----:B------:R-:W-:Y:S01]  /*259b0*/  SHF.R.S32.HI R13, RZ, 0x8, R13 ;  /* 0x00000008ff0d7819 */ /* 0x000fe2000001140d */
[----:B------:R1:W-:Y:S01]  /*259c0*/  @P0 STG.E.U8 desc[UR18][R6.64], R123 ;  /* 0x0000007b06000986 */ /* 0x0003e2000c101112 */
[----:B------:R-:W-:-:S03]  /*259d0*/  F2FP.SATFINITE.E4M3.F32.PACK_AB_MERGE_C R125, R125, R124, RZ ;  /* 0x0000007c7d7d723e */ /* 0x000fc600048070ff */
[----:B------:R1:W-:Y:S01]  /*259e0*/  @P3 STG.E.U8 desc[UR18][R8.64], R13 ;  /* 0x0000000d08003986 */ /* 0x0003e2000c101112 */
[C---:B0-----:R-:W-:Y:S02]  /*259f0*/  IADD3 R4, P3, PT, R0.reuse, R3, RZ ;  /* 0x0000000300047210 */ /* 0x041fe40007f7e0ff */
[----:B------:R-:W-:Y:S02]  /*25a00*/  PRMT R17, R125, 0x9910, RZ ;  /* 0x000099107d117816 */ /* 0x000fe400000000ff */
[----:B------:R-:W-:Y:S02]  /*25a10*/  LEA.HI.X.SX32 R5, R0, R2, 0x1, P3 ;  /* 0x0000000200057211 */ /* 0x000fe400018f0eff */
[----:B------:R-:W-:-:S03]  /*25a20*/  SHF.R.S32.HI R17, RZ, 0x8, R17 ;  /* 0x00000008ff117819 */ /* 0x000fc60000011411 */
[----:B------:R0:W-:Y:S01]  /*25a30*/  @P6 STG.E.U8 desc[UR18][R4.64], R125 ;  /* 0x0000007d04006986 */ /* 0x0001e2000c101112 */
[----:B------:R-:W-:Y:S02]  /*25a40*/  F2FP.SATFINITE.E4M3.F32.PACK_AB_MERGE_C R127, R127, R126, RZ ;  /* 0x0000007e7f7f723e */ /* 0x000fe400048070ff */
[----:B------:R-:W-:Y:S02]  /*25a50*/  F2FP.SATFINITE.E4M3.F32.PACK_AB_MERGE_C R129, R129, R128, RZ ;  /* 0x000000808181723e */ /* 0x000fe400048070ff */
[----:B------:R-:W-:-:S04]  /*25a60*/  F2FP.SATFINITE.E4M3.F32.PACK_AB_MERGE_C R131, R131, R130, RZ ;  /* 0x000000828383723e */ /* 0x000fc800048070ff */
[----:B------:R-:W-:-:S04]  /*25a70*/  PRMT R19, R131, 0x9910, RZ ;  /* 0x0000991083137816 */ /* 0x000fc800000000ff */
[----:B------:R-:W-:Y:S02]  /*25a80*/  SHF.R.S32.HI R19, RZ, 0x8, R19 ;  /* 0x00000008ff137819 */ /* 0x000fe40000011413 */
[----:B--2---:R-:W-:Y:S01]  /*25a90*/  ISETP.LT.AND P1, PT, R15, UR4, !P2 ;  /* 0x000000040f007c0c */ /* 0x004fe2000d721270 */
[----:B------:R-:W5:Y:S01]  /*25aa0*/  LDCU UR4, c[0x0][0x39c] ;  /* 0x00007380ff0477ac */ /* 0x000f620008000800 */
[----:B----4-:R-:W-:Y:S01]  /*25ab0*/  ISETP.LT.AND P5, PT, R10, UR7, !P2 ;  /* 0x000000070a007c0c */ /* 0x010fe2000d7a1270 */
[----:B------:R-:W-:Y:S01]  /*25ac0*/  VIADD R10, R0, UR5 ;  /* 0x00000005000a7c36 */ /* 0x000fe20008000000 */
[----:B---3--:R-:W-:Y:S01]  /*25ad0*/  ISETP.LT.AND P0, PT, R14, UR6, !P2 ;  /* 0x000000060e007c0c */ /* 0x008fe2000d701270 */
[----:B------:R-:W2:Y:S02]  /*25ae0*/  LDCU UR6, c[0x0][0x39c] ;  /* 0x00007380ff0677ac */ /* 0x000ea40008000800 */
[C---:B------:R-:W-:Y:S01]  /*25af0*/  VIADD R0, R10.reuse, UR5 ;  /* 0x000000050a007c36 */ /* 0x040fe20008000000 */
[----:B-1----:R-:W-:Y:S01]  /*25b00*/  IADD3 R6, P3, PT, R10, R3, RZ ;  /* 0x000000030a067210 */ /* 0x002fe20007f7e0ff */
[----:B------:R-:W1:Y:S02]  /*25b10*/  LDCU UR7, c[0x0][0x39c] ;  /* 0x00007380ff0777ac */ /* 0x000e640008000800 */
[----:B------:R-:W-:Y:S01]  /*25b20*/  VIADD R11, R0, UR5 ;  /* 0x00000005000b7c36 */ /* 0x000fe20008000000 */
[----:B------:R-:W-:-:S03]  /*25b30*/  LEA.HI.X.SX32 R7, R10, R2, 0x1, P3 ;  /* 0x000000020a077211 */ /* 0x000fc600018f0eff */
[----:B------:R-:W-:Y:S02]  /*25b40*/  VIADD R13, R11, UR5 ;  /* 0x000000050b0d7c36 */ /* 0x000fe40008000000 */
[----:B------:R3:W-:Y:S01]  /*25b50*/  @P1 STG.E.U8 desc[UR18][R6.64], R17 ;  /* 0x0000001106001986 */ /* 0x0007e2000c101112 */
[CC--:B------:R-:W-:Y:S01]  /*25b60*/  IADD3 R8, P1, PT, R0.reuse, R3.reuse, RZ ;  /* 0x0000000300087210 */ /* 0x0c0fe20007f3e0ff */
[----:B------:R-:W-:Y:S01]  /*25b70*/  VIADD R14, R13, UR5 ;  /* 0x000000050d0e7c36 */ /* 0x000fe20008000000 */
[CC--:B------:R-:W-:Y:S02]  /*25b80*/  IADD3 R10, P6, PT, R11.reuse, R3.reuse, RZ ;  /* 0x000000030b0a7210 */ /* 0x0c0fe40007fde0ff */
[-C--:B------:R-:W-:Y:S01]  /*25b90*/  LEA.HI.X.SX32 R9, R0, R2.reuse, 0x1, P1 ;  /* 0x0000000200097211 */ /* 0x080fe200008f0eff */
[----:B------:R-:W-:Y:S01]  /*25ba0*/  VIADD R0, R14, UR5 ;  /* 0x000000050e007c36 */ /* 0x000fe20008000000 */
[----:B-----5:R-:W-:Y:S02]  /*25bb0*/  ISETP.LT.AND P3, PT, R12, UR4, !P2 ;  /* 0x000000040c007c0c */ /* 0x020fe4000d761270 */
[----:B------:R-:W-:Y:S01]  /*25bc0*/  LEA.HI.X.SX32 R11, R11, R2, 0x1, P6 ;  /* 0x000000020b0b7211 */ /* 0x000fe200030f0eff */
[----:B------:R-:W-:Y:S01]  /*25bd0*/  VIADD R15, R0, UR5 ;  /* 0x00000005000f7c36 */ /* 0x000fe20008000000 */
[----:B0-----:R-:W-:-:S02]  /*25be0*/  IADD3 R4, P1, PT, R13, R3, RZ ;  /* 0x000000030d047210 */ /* 0x001fc40007f3e0ff */
[CC--:B------:R-:W-:Y:S02]  /*25bf0*/  IADD3 R12, P6, PT, R14.reuse, R3.reuse, RZ ;  /* 0x000000030e0c7210 */ /* 0x0c0fe40007fde0ff */
[-C--:B------:R-:W-:Y:S02]  /*25c00*/  LEA.HI.X.SX32 R5, R13, R2.reuse, 0x1, P1 ;  /* 0x000000020d057211 */ /* 0x080fe400008f0eff */
[-C--:B------:R-:W-:Y:S02]  /*25c10*/  LEA.HI.X.SX32 R13, R14, R2.reuse, 0x1, P6 ;  /* 0x000000020e0d7211 */ /* 0x080fe400030f0eff */
[----:B------:R-:W-:Y:S02]  /*25c20*/  IADD3 R14, P6, PT, R15, R3, RZ ;  /* 0x000000030f0e7210 */ /* 0x000fe40007fde0ff */
[----:B---3--:R-:W-:Y:S02]  /*25c30*/  PRMT R7, R127, 0x9910, RZ ;  /* 0x000099107f077816 */ /* 0x008fe400000000ff */
[----:B------:R-:W-:-:S02]  /*25c40*/  LEA.HI.X.SX32 R15, R15, R2, 0x1, P6 ;  /* 0x000000020f0f7211 */ /* 0x000fc400030f0eff */
[----:B--2---:R-:W-:Y:S02]  /*25c50*/  ISETP.LT.AND P1, PT, R18, UR6, !P2 ;  /* 0x0000000612007c0c */ /* 0x004fe4000d721270 */
[----:B------:R-:W-:Y:S01]  /*25c60*/  IADD3 R6, P6, PT, R0, R3, RZ ;  /* 0x0000000300067210 */ /* 0x000fe20007fde0ff */
[----:B------:R-:W-:Y:S01]  /*25c70*/  IMAD.MOV.U32 R3, RZ, RZ, R7 ;  /* 0x000000ffff037224 */ /* 0x000fe200078e0007 */
[----:B-1----:R-:W-:Y:S02]  /*25c80*/  ISETP.LT.AND P2, PT, R16, UR7, !P2 ;  /* 0x0000000710007c0c */ /* 0x002fe4000d741270 */
[----:B------:R-:W-:Y:S02]  /*25c90*/  PRMT R17, R129, 0x9910, RZ ;  /* 0x0000991081117816 */ /* 0x000fe400000000ff */
[----:B------:R-:W-:Y:S02]  /*25ca0*/  SHF.R.S32.HI R3, RZ, 0x8, R3 ;  /* 0x00000008ff037819 */ /* 0x000fe40000011403 */
[----:B------:R-:W-:Y:S01]  /*25cb0*/  SHF.R.S32.HI R17, RZ, 0x8, R17 ;  /* 0x00000008ff117819 */ /* 0x000fe20000011411 */
[----:B------:R0:W-:Y:S01]  /*25cc0*/  @P0 STG.E.U8 desc[UR18][R8.64], R127 ;  /* 0x0000007f08000986 */ /* 0x0001e2000c101112 */
[----:B------:R-:W-:-:S03]  /*25cd0*/  LEA.HI.X.SX32 R7, R0, R2, 0x1, P6 ;  /* 0x0000000200077211 */ /* 0x000fc600030f0eff */
[----:B------:R0:W-:Y:S04]  /*25ce0*/  @P5 STG.E.U8 desc[UR18][R10.64], R3 ;  /* 0x000000030a005986 */ /* 0x0001e8000c101112 */
[----:B------:R0:W-:Y:S04]  /*25cf0*/  @P3 STG.E.U8 desc[UR18][R4.64], R129 ;  /* 0x0000008104003986 */ /* 0x0001e8000c101112 */
[----:B------:R0:W-:Y:S04]  /*25d00*/  @P1 STG.E.U8 desc[UR18][R12.64], R17 ;  /* 0x000000110c001986 */ /* 0x0001e8000c101112 */
[----:B------:R0:W-:Y:S04]  /*25d10*/  @P2 STG.E.U8 desc[UR18][R6.64], R131 ;  /* 0x0000008306002986 */ /* 0x0001e8000c101112 */
[----:B------:R0:W-:Y:S01]  /*25d20*/  @P4 STG.E.U8 desc[UR18][R14.64], R19 ;  /* 0x000000130e004986 */ /* 0x0001e2000c101112 */
[----:B------:R-:W-:Y:S06]  /*25d30*/  BAR.SYNC.DEFER_BLOCKING 0x0 ;  /* 0x0000000000007b1d */ /* 0x000fec0000010000 */
[----:B------:R-:W-:Y:S05]  /*25d40*/  BRA.U UP0, `(.L_x_13) ;  /* 0x0000000100a07547 */ /* 0x000fea000b800000 */
[----:B------:R-:W1:Y:S01]  /*25d50*/  S2UR UR5, SR_CgaCtaId ;  /* 0x00000000000579c3 */ /* 0x000e620000008800 */
[----:B------:R-:W-:Y:S01]  /*25d60*/  NOP ;  /* 0x0000000000007918 */ /* 0x000fe20000000000 */
[----:B------:R-:W-:Y:S01]  /*25d70*/  UMOV UR4, 0x50 ;  /* 0x0000005000047882 */ /* 0x000fe20000000000 */
[----:B------:R-:W-:Y:S02]  /*25d80*/  IMAD.U32 R0, RZ, RZ, UR8 ;  /* 0x00000008ff007e24 */ /* 0x000fe4000f8e00ff */
[----:B0-----:R-:W-:Y:S02]  /*25d90*/  IMAD.MOV.U32 R3, RZ, RZ, 0xf ;  /* 0x0000000fff037424 */ /* 0x001fe400078e00ff */
[----:B------:R-:W-:Y:S01]  /*25da0*/  IMAD.MOV.U32 R7, RZ, RZ, 0x1 ;  /* 0x00000001ff077424 */ /* 0x000fe200078e00ff */
[----:B------:R-:W-:-:S04]  /*25db0*/  LOP3.LUT R0, R0, 0xffff, RZ, 0xc0, !PT ;  /* 0x0000ffff00007812 */ /* 0x000fc800078ec0ff */
[----:B------:R-:W-:-:S05]  /*25dc0*/  SHF.R.U32.HI R0, RZ, 0x5, R0 ;  /* 0x00000005ff007819 */ /* 0x000fca0000011600 */
[----:B------:R-:W-:Y:S01]  /*25dd0*/  VIADD R2, R0, 0x10 ;  /* 0x0000001000027836 */ /* 0x000fe20000000000 */
[----:B------:R-:W-:Y:S01]  /*25de0*/  SHF.L.U32 R0, R3, R0, RZ ;  /* 0x0000000003007219 */ /* 0x000fe200000006ff */
[----:B-1----:R-:W-:-:S03]  /*25df0*/  ULEA UR6, UR5, UR4, 0x18 ;  /* 0x0000000405067291 */ /* 0x002fc6000f8ec0ff */
[----:B------:R-:W-:-:S04]  /*25e00*/  SHF.L.U32 R3, R7, R2, RZ ;  /* 0x0000000207037219 */ /* 0x000fc800000006ff */
[----:B------:R-:W-:Y:S02]  /*25e10*/  LOP3.LUT R0, R3, R0, RZ, 0xfc, !PT ;  /* 0x0000000003007212 */ /* 0x000fe400078efcff */
[----:B------:R-:W0:Y:S02]  /*25e20*/  LDS R5, [UR6] ;  /* 0x00000006ff057984 */ /* 0x000e240008000800 */
[C---:B------:R-:W-:Y:S02]  /*25e30*/  LOP3.LUT R2, R0.reuse, 0xffff, RZ, 0xc0, !PT ;  /* 0x0000ffff00027812 */ /* 0x040fe400078ec0ff */
[----:B0-----:R-:W-:-:S04]  /*25e40*/  LOP3.LUT R3, R0, 0xffff, R5, 0x80, !PT ;  /* 0x0000ffff00037812 */ /* 0x001fc800078e8005 */
[----:B------:R-:W-:-:S13]  /*25e50*/  ISETP.NE.AND P0, PT, R3, R2, PT ;  /* 0x000000020300720c */ /* 0x000fda0003f05270 */
[----:B------:R-:W-:Y:S05]  /*25e60*/  @P0 BRA `(.L_x_14) ;  /* 0x0000000000500947 */ /* 0x000fea0003800000 */
[----:B------:R-:W-:Y:S02]  /*25e70*/  SHF.R.U32.HI R5, RZ, 0x10, R5 ;  /* 0x00000010ff057819 */ /* 0x000fe40000011605 */
[----:B------:R-:W-:-:S04]  /*25e80*/  SHF.R.U32.HI R2, RZ, 0x10, R0 ;  /* 0x00000010ff027819 */ /* 0x000fc80000011600 */
[----:B------:R-:W-:-:S04]  /*25e90*/  LOP3.LUT R5, R5, R2, RZ, 0xc0, !PT ;  /* 0x0000000205057212 */ /* 0x000fc800078ec0ff */
[----:B------:R-:W-:-:S13]  /*25ea0*/  ISETP.NE.AND P0, PT, R5, R2, PT ;  /* 0x000000020500720c */ /* 0x000fda0003f05270 */
[----:B------:R-:W-:Y:S05]  /*25eb0*/  @P0 BRA `(.L_x_15) ;  /* 0x0000000000300947 */ /* 0x000fea0003800000 */
[----:B------:R-:W-:Y:S01]  /*25ec0*/  R2UR UR4, R0 ;  /* 0x00000000000472ca */ /* 0x000fe200000e0000 */
[----:B------:R-:W-:Y:S01]  /*25ed0*/  VOTEU.ANY UR5, UPT, PT ;  /* 0x0000000000057886 */ /* 0x000fe200038e0100 */
[----:B------:R-:W0:Y:S01]  /*25ee0*/  S2R R0, SR_LANEID ;  /* 0x0000000000007919 */ /* 0x000e220000000000 */
[----:B------:R-:W-:-:S10]  /*25ef0*/  UFLO.U32 UR5, UR5 ;  /* 0x00000005000572bd */ /* 0x000fd400080e0000 */
[----:B------:R-:W-:-:S06]  /*25f00*/  ULOP3.LUT UR4, URZ, UR4, URZ, 0x33, !UPT ;  /* 0x00000004ff047292 */ /* 0x000fcc000f8e33ff */
[----:B------:R-:W-:-:S04]  /*25f10*/  IMAD.U32 R2, RZ, RZ, UR4 ;  /* 0x00000004ff027e24 */ /* 0x000fc8000f8e00ff */
[----:B------:R-:W1:Y:S02]  /*25f20*/  REDUX UR7, R2 ;  /* 0x00000000020773c4 */ /* 0x000e640000000000 */
[----:B------:R2:W-:Y:S01]  /*25f30*/  UTCATOMSWS.AND URZ, UR4 ;  /* 0x0000000400ff79e3 */ /* 0x0005e20008000000 */
[----:B0-----:R-:W-:Y:S01]  /*25f40*/  ISETP.EQ.U32.AND P0, PT, R0, UR5, PT ;  /* 0x0000000500007c0c */ /* 0x001fe2000bf02070 */
[----:B-1----:R-:W-:-:S12]  /*25f50*/  IMAD.U32 R0, RZ, RZ, UR7 ;  /* 0x00000007ff007e24 */ /* 0x002fd8000f8e00ff */
[----:B------:R2:W-:Y:S01]  /*25f60*/  @P0 ATOMS.AND RZ, [UR6], R0 ;  /* 0x00000000ffff098c */ /* 0x0005e2000a800006 */
[----:B------:R-:W-:Y:S05]  /*25f70*/  BRA `(.L_x_13) ;  /* 0x0000000000147947 */ /* 0x000fea0003800000 */
.L_x_15:
[----:B------:R-:W-:-:S07]  /*25f80*/  MOV R2, 0x25fa0 ;  /* 0x00025fa000027802 */ /* 0x000fce0000000f00 */
[----:B------:R-:W-:Y:S05]  /*25f90*/  CALL.REL.NOINC `($__internal_0_$__cuda_sm10x_tcgen05_guardrail_trap_col_being_dealloced_not_returned_by_alloc) ;  /* 0x00000000002c7944 */ /* 0x000fea0003c00000 */
[----:B------:R-:W-:Y:S05]  /*25fa0*/  BRA `(.L_x_13) ;  /* 0x0000000000087947 */ /* 0x000fea0003800000 */
.L_x_14:
[----:B------:R-:W-:-:S07]  /*25fb0*/  MOV R2, 0x25fd0 ;  /* 0x00025fd000027802 */ /* 0x000fce0000000f00 */
[----:B------:R-:W-:Y:S05]  /*25fc0*/  CALL.REL.NOINC `($__internal_2_$__cuda_sm10x_tcgen05_guardrail_trap_unallocated_columns_being_dealloced) ;  /* 0x0000000000387944 */ /* 0x000fea0003c00000 */
.L_x_13:
[----:B------:R-:W-:Y:S01]  /*25fd0*/  NOP ;  /* 0x0000000000007918 */ /* 0x000fe20000000000 */
[----:B--2---:R-:W-:Y:S05]  /*25fe0*/  EXIT ;  /* 0x000000000000794d */ /* 0x004fea0003800000 */
.L_x_8:
[----:B------:R-:W1:Y:S02]  /*25ff0*/  SYNCS.PHASECHK.TRANS64.TRYWAIT P6, [UR6], R39 ;  /* 0x00000027ff0075a7 */ /* 0x000e6400080c1106 */
[----:B-1----:R-:W-:Y:S05]  /*26000*/  @!P6 BRA `(.L_x_8) ;  /* 0xfffffffc00f8e947 */ /* 0x002fea000383ffff */
[----:B------:R-:W-:Y:S05]  /*26010*/  BRA `(.L_x_16) ;  /* 0xfffffefc00847947 */ /* 0x000fea000383ffff */
.L_x_12:
[----:B------:R-:W0:Y:S02]  /*26020*/  SYNCS.PHASECHK.TRANS64.TRYWAIT P4, [UR6], R10 ;  /* 0x0000000aff0075a7 */ /* 0x000e240008081106 */
[----:B0-----:R-:W-:Y:S05]  /*26030*/  @!P4 BRA `(.L_x_12) ;  /* 0xfffffffc00f8c947 */ /* 0x001fea000383ffff */
[----:B------:R-:W-:Y:S05]  /*26040*/  BRA `(.L_x_11) ;  /* 0xffffffb400f47947 */ /* 0x000fea000383ffff */
        .weak           $__internal_0_$__cuda_sm10x_tcgen05_guardrail_trap_col_being_dealloced_not_returned_by_alloc
        .type           $__internal_0_$__cuda_sm10x_tcgen05_guardrail_trap_col_being_dealloced_not_returned_by_alloc,@function
        .size           $__internal_0_$__cuda_sm10x_tcgen05_guardrail_trap_col_being_dealloced_not_returned_by_alloc,($__internal_1_$__cuda_sm10x_tcgen05_guardrail_trap_phase_invalid_during_alloc - $__internal_0_$__cuda_sm10x_tcgen05_guardrail_trap_col_being_dealloced_not_returned_by_alloc)
$__internal_0_$__cuda_sm10x_tcgen05_guardrail_trap_col_being_dealloced_not_returned_by_alloc:
[----:B------:R-:W-:Y:S05]  /*26050*/  BPT.TRAP 0x1 ;  /* 0x000000040000795c */ /* 0x000fea0000300000 */
[----:B------:R-:W-:-:S04]  /*26060*/  IMAD.MOV.U32 R3, RZ, RZ, 0x0 ;  /* 0x00000000ff037424 */ /* 0x000fc800078e00ff */
[----:B------:R-:W-:Y:S05]  /*26070*/  RET.REL.NODEC R2 `(matmul_kernel) ;  /* 0xfffffd9c02e07950 */ /* 0x000fea0003c3ffff */
        .weak           $__internal_1_$__cuda_sm10x_tcgen05_guardrail_trap_phase_invalid_during_alloc
        .type           $__internal_1_$__cuda_sm10x_tcgen05_guardrail_trap_phase_invalid_during_alloc,@function
        .size           $__internal_1_$__cuda_sm10x_tcgen05_guardrail_trap_phase_invalid_during_alloc,($__internal_2_$__cuda_sm10x_tcgen05_guardrail_trap_unallocated_columns_being_dealloced - $__internal_1_$__cuda_sm10x_tcgen05_guardrail_trap_phase_invalid_during_alloc)
$__internal_1_$__cuda_sm10x_tcgen05_guardrail_trap_phase_invalid_during_alloc:
[----:B------:R-:W-:Y:S05]  /*26080*/  BPT.TRAP 0x1 ;  /* 0x000000040000795c */ /* 0x000fea0000300000 */
[----:B------:R-:W-:-:S04]  /*26090*/  IMAD.MOV.U32 R5, RZ, RZ, 0x0 ;  /* 0x00000000ff057424 */ /* 0x000fc800078e00ff */
[----:B------:R-:W-:Y:S05]  /*260a0*/  RET.REL.NODEC R4 `(matmul_kernel) ;  /* 0xfffffd9c04d47950 */ /* 0x000fea0003c3ffff */
        .weak           $__internal_2_$__cuda_sm10x_tcgen05_guardrail_trap_unallocated_columns_being_dealloced
        .type           $__internal_2_$__cuda_sm10x_tcgen05_guardrail_trap_unallocated_columns_being_dealloced,@function
        .size           $__internal_2_$__cuda_sm10x_tcgen05_guardrail_trap_unallocated_columns_being_dealloced,(.L_x_20 - $__internal_2_$__cuda_sm10x_tcgen05_guardrail_trap_unallocated_columns_being_dealloced)
$__internal_2_$__cuda_sm10x_tcgen05_guardrail_trap_unallocated_columns_being_dealloced:
[----:B------:R-:W-:Y:S05]  /*260b0*/  BPT.TRAP 0x1 ;  /* 0x000000040000795c */ /* 0x000fea0000300000 */
[----:B------:R-:W-:-:S04]  /*260c0*/  IMAD.MOV.U32 R3, RZ, RZ, 0x0 ;  /* 0x00000000ff037424 */ /* 0x000fc800078e00ff */
[----:B------:R-:W-:Y:S05]  /*260d0*/  RET.REL.NODEC R2 `(matmul_kernel) ;  /* 0xfffffd9c02c87950 */ /* 0x000fea0003c3ffff */
.L_x_17:
[----:B------:R-:W-:-:S00]  /*260e0*/  BRA `(.L_x_17) ;  /* 0xfffffffc00fc7947 */ /* 0x000fc0000383ffff */
[----:B------:R-:W-:-:S00]  /*260f0*/  NOP ;  /* 0x0000000000007918 */ /* 0x000fc00000000000 */
        /* <DEDUP_REMOVED lines=8> */
.L_x_20:


//--------------------- .nv.shared.matmul_kernel  --------------------------
	.section	.nv.shared.matmul_kernel,"aw",@nobits
	.sectionflags	@""
	.align	16
	.zero		1024


//--------------------- .nv.shared.reserved.0     --------------------------
	.section	.nv.shared.reserved.0,"aw",@nobits
	.align	8
	.weak		__nv_reservedSMEM_offset_0_alias
	.size		__nv_reservedSMEM_offset_0_alias, 0, 64
	.other		__nv_reservedSMEM_offset_0_alias,@"STO_CUDA_RESERVED_SHARED STV_DEFAULT"
__nv_reservedSMEM_offset_0_alias:
	.zero		0
.nv.shared.reserved.0:
	.zero		64
	.weak		__nv_reservedSMEM_allocation_phase
	.type		__nv_reservedSMEM_allocation_phase,@object
	.size		__nv_reservedSMEM_allocation_phase,(.L_0 - __nv_reservedSMEM_allocation_phase)
__nv_reservedSMEM_allocation_phase:
	.zero		1
.L_0:
	.zero		7
	.weak		__nv_reservedSMEM_devtool_atexit_pc
	.type		__nv_reservedSMEM_devtool_atexit_pc,@object
	.size		__nv_reservedSMEM_devtool_atexit_pc,(__nv_reservedSMEM_allocation_mask - __nv_reservedSMEM_devtool_atexit_pc)
__nv_reservedSMEM_devtool_atexit_pc:
	.zero		8
	.weak		__nv_reservedSMEM_allocation_mask
	.type		__nv_reservedSMEM_allocation_mask,@object
	.size		__nv_reservedSMEM_allocation_mask,(.L_2 - __nv_reservedSMEM_allocation_mask)
__nv_reservedSMEM_allocation_mask:
	.zero		4
.L_2:


//--------------------- .nv.constant0.matmul_kernel --------------------------
	.section	.nv.constant0.matmul_kernel,"a",@progbits
	.sectionflags	@""
	.align	4
.nv.constant0.matmul_kernel:
	.zero		976


//--------------------- SYMBOLS --------------------------

	.type		.nv.reservedSmem.offset0,@object
	.size		.nv.reservedSmem.offset0,0x4
	.type		.nv.reservedSmem.cap,@object
	.size		.nv.reservedSmem.cap,0x4
